def matmul_kernel(
    a_ptr,
    b_ptr,
    c_ptr,
    M,
    N,
    K,
    stride_am,
    stride_ak,
    stride_bk,
    stride_bn,
    stride_cm,
    stride_cn,
    BLOCK_M: tl.constexpr,
    BLOCK_N: tl.constexpr,
    BLOCK_K: tl.constexpr,
    GROUP_M: tl.constexpr,
):
    pid = tl.program_id(axis=0)
    num_pid_m = tl.cdiv(M, BLOCK_M)
    num_pid_n = tl.cdiv(N, BLOCK_N)
    num_pid_in_group = GROUP_M * num_pid_n
    group_id = pid // num_pid_in_group
    first_pid_m = group_id * GROUP_M
    group_size_m = min(num_pid_m - first_pid_m, GROUP_M)
    pid_m = first_pid_m + ((pid % num_pid_in_group) % group_size_m)
    pid_n = (pid % num_pid_in_group) // group_size_m

    offs_am = (pid_m * BLOCK_M + tl.arange(0, BLOCK_M)) % M
    offs_bn = (pid_n * BLOCK_N + tl.arange(0, BLOCK_N)) % N
    offs_k = tl.arange(0, BLOCK_K)
    a_ptrs = a_ptr + offs_am[:, None] * stride_am + offs_k[None, :] * stride_ak
    b_ptrs = b_ptr + offs_k[:, None] * stride_bk + offs_bn[None, :] * stride_bn

    acc = tl.zeros((BLOCK_M, BLOCK_N), dtype=tl.float32)
    for kk in range(0, tl.cdiv(K, BLOCK_K)):
        a = tl.load(a_ptrs, mask=offs_k[None, :] < K - kk * BLOCK_K, other=0.0)
        b = tl.load(b_ptrs, mask=offs_k[:, None] < K - kk * BLOCK_K, other=0.0)
        acc = tl.dot(a, b, acc)
        a_ptrs += BLOCK_K * stride_ak
        b_ptrs += BLOCK_K * stride_bk

    c = acc.to(c_ptr.dtype.element_ty)
    offs_cm = pid_m * BLOCK_M + tl.arange(0, BLOCK_M)
    offs_cn = pid_n * BLOCK_N + tl.arange(0, BLOCK_N)
    c_ptrs = c_ptr + offs_cm[:, None] * stride_cm + offs_cn[None, :] * stride_cn
    mask = (offs_cm[:, None] < M) & (offs_cn[None, :] < N)
    tl.store(c_ptrs, c, mask=mask)

# config = {"BLOCK_K": 256, "BLOCK_M": 256, "BLOCK_N": 64, "GROUP_M": 8, "arch": "sm_90", "dtype": "bf16", "num_ctas": 1, "num_stages": 3, "num_warps": 4}
# arch = sm_90


// ===== COMPILED SASS (sm_90a) =====

	.target	sm_90a

	.elftype	@"ET_EXEC"


//--------------------- .note.nv.tkinfo           --------------------------
	.section	.note.nv.tkinfo,"",@"SHT_NOTE"
	.sectionflags	@"SHF_NOTE_NV_TKINFO"
	.tkinfo
        /*0018*/ 	.word	0x00000002
        /*0030*/ 	.string	""
        /*0030*/ 	.string	"ptxas"
        /*0030*/ 	.string	"Cuda compilation tools, release 13.0, V13.0.88"
        /*0030*/ 	.string	"Build cuda_13.0.r13.0/compiler.36424714_0"
        /*0030*/ 	.string	"-v  -suppress-debug-info  -lineinfo  -arch sm_90a "



//--------------------- .note.nv.cuinfo           --------------------------
	.section	.note.nv.cuinfo,"",@"SHT_NOTE"
	.sectionflags	@"SHF_NOTE_NV_CUINFO"
        /*0018*/ 	.short	0x0002
        /*001a*/ 	.short	0x005a
        /*001c*/ 	.short	0x0082
	.zero		2


//--------------------- .nv.info                  --------------------------
	.section	.nv.info,"",@"SHT_CUDA_INFO"
	.align	4


	//----- nvinfo : EIATTR_REGCOUNT
	.align		4
        /*0000*/ 	.byte	0x04, 0x2f
        /*0002*/ 	.short	(.L_1 - .L_0)
	.align		4
.L_0:
        /*0004*/ 	.word	index@(matmul_kernel)
        /*0008*/ 	.word	0x000000ff


	//----- nvinfo : EIATTR_FRAME_SIZE
	.align		4
.L_1:
        /*000c*/ 	.byte	0x04, 0x11
        /*000e*/ 	.short	(.L_3 - .L_2)
	.align		4
.L_2:
        /*0010*/ 	.word	index@(matmul_kernel)
        /*0014*/ 	.word	0x000021b0


	//----- nvinfo : EIATTR_MIN_STACK_SIZE
	.align		4
.L_3:
        /*0018*/ 	.byte	0x04, 0x12
        /*001a*/ 	.short	(.L_5 - .L_4)
	.align		4
.L_4:
        /*001c*/ 	.word	index@(matmul_kernel)
        /*0020*/ 	.word	0x000021b0
.L_5:


//--------------------- .nv.compat                --------------------------
	.section	.nv.compat,"",@"SHT_CUDA_COMPAT_INFO"
	.align	4
        /*0000*/ 	.byte	0x02, 0x09, 0x01, 0x00, 0x02, 0x02, 0x04, 0x00, 0x02, 0x05, 0x05, 0x00, 0x03, 0x07, 0x01, 0x01
        /*0010*/ 	.byte	0x02, 0x03, 0x00, 0x00, 0x02, 0x06, 0x01, 0x00, 0x04, 0x0b, 0x08, 0x00, 0x00, 0x00, 0x00, 0x00
        /*0020*/ 	.byte	0x00, 0x00, 0x00, 0x00


//--------------------- .nv.info.matmul_kernel    --------------------------
	.section	.nv.info.matmul_kernel,"",@"SHT_CUDA_INFO"
	.sectionflags	@""
	.align	4


	//----- nvinfo : EIATTR_CUDA_API_VERSION
	.align		4
        /*0000*/ 	.byte	0x04, 0x37
        /*0002*/ 	.short	(.L_7 - .L_6)
.L_6:
        /*0004*/ 	.word	0x00000082


	//----- nvinfo : EIATTR_KPARAM_INFO
	.align		4
.L_7:
        /*0008*/ 	.byte	0x04, 0x17
        /*000a*/ 	.short	(.L_9 - .L_8)
.L_8:
        /*000c*/ 	.word	0x00000000
        /*0010*/ 	.short	0x000d
        /*0012*/ 	.short	0x0048
        /*0014*/ 	.byte	0x00, 0xf4, 0x21, 0x00


	//----- nvinfo : EIATTR_KPARAM_INFO
	.align		4
.L_9:
        /*0018*/ 	.byte	0x04, 0x17
        /*001a*/ 	.short	(.L_11 - .L_10)
.L_10:
        /*001c*/ 	.word	0x00000000
        /*0020*/ 	.short	0x000c
        /*0022*/ 	.short	0x0040
        /*0024*/ 	.byte	0x00, 0xf4, 0x21, 0x00


	//----- nvinfo : EIATTR_KPARAM_INFO
	.align		4
.L_11:
        /*0028*/ 	.byte	0x04, 0x17
        /*002a*/ 	.short	(.L_13 - .L_12)
.L_12:
        /*002c*/ 	.word	0x00000000
        /*0030*/ 	.short	0x000b
        /*0032*/ 	.short	0x0038
        /*0034*/ 	.byte	0x00, 0xf0, 0x11, 0x00


	//----- nvinfo : EIATTR_KPARAM_INFO
	.align		4
.L_13:
        /*0038*/ 	.byte	0x04, 0x17
        /*003a*/ 	.short	(.L_15 - .L_14)
.L_14:
        /*003c*/ 	.word	0x00000000
        /*0040*/ 	.short	0x000a
        /*0042*/ 	.short	0x0034
        /*0044*/ 	.byte	0x00, 0xf0, 0x11, 0x00


	//----- nvinfo : EIATTR_KPARAM_INFO
	.align		4
.L_15:
        /*0048*/ 	.byte	0x04, 0x17
        /*004a*/ 	.short	(.L_17 - .L_16)
.L_16:
        /*004c*/ 	.word	0x00000000
        /*0050*/ 	.short	0x0009
        /*0052*/ 	.short	0x0030
        /*0054*/ 	.byte	0x00, 0xf0, 0x11, 0x00


	//----- nvinfo : EIATTR_KPARAM_INFO
	.align		4
.L_17:
        /*0058*/ 	.byte	0x04, 0x17
        /*005a*/ 	.short	(.L_19 - .L_18)
.L_18:
        /*005c*/ 	.word	0x00000000
        /*0060*/ 	.short	0x0008
        /*0062*/ 	.short	0x002c
        /*0064*/ 	.byte	0x00, 0xf0, 0x11, 0x00


	//----- nvinfo : EIATTR_KPARAM_INFO
	.align		4
.L_19:
        /*0068*/ 	.byte	0x04, 0x17
        /*006a*/ 	.short	(.L_21 - .L_20)
.L_20:
        /*006c*/ 	.word	0x00000000
        /*0070*/ 	.short	0x0007
        /*0072*/ 	.short	0x0028
        /*0074*/ 	.byte	0x00, 0xf0, 0x11, 0x00


	//----- nvinfo : EIATTR_KPARAM_INFO
	.align		4
.L_21:
        /*0078*/ 	.byte	0x04, 0x17
        /*007a*/ 	.short	(.L_23 - .L_22)
.L_22:
        /*007c*/ 	.word	0x00000000
        /*0080*/ 	.short	0x0006
        /*0082*/ 	.short	0x0024
        /*0084*/ 	.byte	0x00, 0xf0, 0x11, 0x00


	//----- nvinfo : EIATTR_KPARAM_INFO
	.align		4
.L_23:
        /*0088*/ 	.byte	0x04, 0x17
        /*008a*/ 	.short	(.L_25 - .L_24)
.L_24:
        /*008c*/ 	.word	0x00000000
        /*0090*/ 	.short	0x0005
        /*0092*/ 	.short	0x0020
        /*0094*/ 	.byte	0x00, 0xf0, 0x11, 0x00


	//----- nvinfo : EIATTR_KPARAM_INFO
	.align		4
.L_25:
        /*0098*/ 	.byte	0x04, 0x17
        /*009a*/ 	.short	(.L_27 - .L_26)
.L_26:
        /*009c*/ 	.word	0x00000000
        /*00a0*/ 	.short	0x0004
        /*00a2*/ 	.short	0x001c
        /*00a4*/ 	.byte	0x00, 0xf0, 0x11, 0x00


	//----- nvinfo : EIATTR_KPARAM_INFO
	.align		4
.L_27:
        /*00a8*/ 	.byte	0x04, 0x17
        /*00aa*/ 	.short	(.L_29 - .L_28)
.L_28:
        /*00ac*/ 	.word	0x00000000
        /*00b0*/ 	.short	0x0003
        /*00b2*/ 	.short	0x0018
        /*00b4*/ 	.byte	0x00, 0xf0, 0x11, 0x00


	//----- nvinfo : EIATTR_KPARAM_INFO
	.align		4
.L_29:
        /*00b8*/ 	.byte	0x04, 0x17
        /*00ba*/ 	.short	(.L_31 - .L_30)
.L_30:
        /*00bc*/ 	.word	0x00000000
        /*00c0*/ 	.short	0x0002
        /*00c2*/ 	.short	0x0010
        /*00c4*/ 	.byte	0x00, 0xf4, 0x21, 0x00


	//----- nvinfo : EIATTR_KPARAM_INFO
	.align		4
.L_31:
        /*00c8*/ 	.byte	0x04, 0x17
        /*00ca*/ 	.short	(.L_33 - .L_32)
.L_32:
        /*00cc*/ 	.word	0x00000000
        /*00d0*/ 	.short	0x0001
        /*00d2*/ 	.short	0x0008
        /*00d4*/ 	.byte	0x00, 0xf4, 0x21, 0x00


	//----- nvinfo : EIATTR_KPARAM_INFO
	.align		4
.L_33:
        /*00d8*/ 	.byte	0x04, 0x17
        /*00da*/ 	.short	(.L_35 - .L_34)
.L_34:
        /*00dc*/ 	.word	0x00000000
        /*00e0*/ 	.short	0x0000
        /*00e2*/ 	.short	0x0000
        /*00e4*/ 	.byte	0x00, 0xf4, 0x21, 0x00


	//----- nvinfo : EIATTR_SPARSE_MMA_MASK
	.align		4
.L_35:
        /*00e8*/ 	.byte	0x03, 0x50
        /*00ea*/ 	.short	0x0000


	//----- nvinfo : EIATTR_MAXREG_COUNT
	.align		4
        /*00ec*/ 	.byte	0x03, 0x1b
        /*00ee*/ 	.short	0x00ff


	//----- nvinfo : EIATTR_NUM_BARRIERS
	.align		4
        /*00f0*/ 	.byte	0x02, 0x4c
        /*00f2*/ 	.byte	0x01
	.zero		1


	//----- nvinfo : EIATTR_ANNOTATIONS
	.align		4
        /*00f4*/ 	.byte	0x04, 0x55
        /*00f6*/ 	.short	(.L_37 - .L_36)


	//   ....[0]....
.L_36:
        /*00f8*/ 	.word	0x00000001
        /*00fc*/ 	.byte	0xe0, 0x05, 0x00, 0x00, 0x01, 0x00, 0x00, 0x00, 0xc0, 0x07, 0x00, 0x00, 0x01, 0x00, 0x00, 0x00
        /* <DEDUP_REMOVED lines=3375> */
        /*d3fc*/ 	.byte	0x30, 0x8e, 0x03, 0x00, 0x01, 0x00, 0x00, 0x00, 0x80, 0x8e, 0x03, 0x00


	//----- nvinfo : EIATTR_MERCURY_ISA_VERSION
	.align		4
.L_37:
        /*d408*/ 	.byte	0x03, 0x5f
        /*d40a*/ 	.short	0x0101


	//----- nvinfo : EIATTR_EXIT_INSTR_OFFSETS
	.align		4
        /*d40c*/ 	.byte	0x04, 0x1c
        /*d40e*/ 	.short	(.L_39 - .L_38)


	//   ....[0]....
.L_38:
        /*d410*/ 	.word	0x0003bfb0


	//   ....[1]....
        /*d414*/ 	.word	0x0003bfe0


	//----- nvinfo : EIATTR_REQNTID
	.align		4
.L_39:
        /*d418*/ 	.byte	0x04, 0x10
        /*d41a*/ 	.short	(.L_41 - .L_40)
.L_40:
        /*d41c*/ 	.word	0x00000080
        /*d420*/ 	.word	0x00000001
        /*d424*/ 	.word	0x00000001


	//----- nvinfo : EIATTR_CBANK_PARAM_SIZE
	.align		4
.L_41:
        /*d428*/ 	.byte	0x03, 0x19
        /*d42a*/ 	.short	0x0050


	//----- nvinfo : EIATTR_PARAM_CBANK
	.align		4
        /*d42c*/ 	.byte	0x04, 0x0a
        /*d42e*/ 	.short	(.L_43 - .L_42)
	.align		4
.L_42:
        /*d430*/ 	.word	index@(.nv.constant0.matmul_kernel)
        /*d434*/ 	.short	0x0210
        /*d436*/ 	.short	0x0050


	//----- nvinfo : EIATTR_SW_WAR
	.align		4
.L_43:
        /*d438*/ 	.byte	0x04, 0x36
        /*d43a*/ 	.short	(.L_45 - .L_44)
.L_44:
        /*d43c*/ 	.word	0x00000008
.L_45:


//--------------------- .nv.callgraph             --------------------------
	.section	.nv.callgraph,"",@"SHT_CUDA_CALLGRAPH"
	.align	4
	.sectionentsize	8
	.align		4
        /*0000*/ 	.word	0x00000000
	.align		4
        /*0004*/ 	.word	0xffffffff
	.align		4
        /*0008*/ 	.word	0x00000000
	.align		4
        /*000c*/ 	.word	0xfffffffe
	.align		4
        /*0010*/ 	.word	0x00000000
	.align		4
        /*0014*/ 	.word	0xfffffffd
	.align		4
        /*0018*/ 	.word	0x00000000
	.align		4
        /*001c*/ 	.word	0xfffffffc


//--------------------- .text.matmul_kernel       --------------------------
	.section	.text.matmul_kernel,"ax",@progbits
	.align	128
        .global         matmul_kernel
        .type           matmul_kernel,@function
        .size           matmul_kernel,(.L_x_3 - matmul_kernel)
        .other          matmul_kernel,@"STO_CUDA_ENTRY STV_DEFAULT"
matmul_kernel:
.text.matmul_kernel:
[----:B------:R-:W0:Y:S08]  /*0000*/  LDC R1, c[0x0][0x28] ;  /* 0x00000a00ff017b82 */ /* 0x000e300000000800 */
[----:B------:R-:W1:Y:S01]  /*0010*/  LDC.64 R2, c[0x0][0x228] ;  /* 0x00008a00ff027b82 */ /* 0x000e620000000a00 */
[----:B------:R-:W2:Y:S01]  /*0020*/  S2R R7, SR_CTAID.X ;  /* 0x0000000000077919 */ /* 0x000ea20000002500 */
[----:B0-----:R-:W-:Y:S01]  /*0030*/  VIADD R1, R1, 0xffffde50 ;  /* 0xffffde5001017836 */ /* 0x001fe20000000000 */
[----:B------:R-:W-:Y:S01]  /*0040*/  ULDC.64 UR60, c[0x0][0x208] ;  /* 0x00008200003c7ab9 */ /* 0x000fe20000000a00 */
[----:B------:R-:W-:Y:S01]  /*0050*/  CS2R R60, SRZ ;  /* 0x00000000003c7805 */ /* 0x000fe2000001ff00 */
[----:B------:R-:W0:Y:S01]  /*0060*/  S2R R25, SR_TID.X ;  /* 0x0000000000197919 */ /* 0x000e220000002100 */
[----:B------:R-:W-:-:S02]  /*0070*/  CS2R R62, SRZ ;  /* 0x00000000003e7805 */ /* 0x000fc4000001ff00 */
[----:B------:R-:W-:Y:S01]  /*0080*/  CS2R R32, SRZ ;  /* 0x0000000000207805 */ /* 0x000fe2000001ff00 */
[----:B------:R-:W3:Y:S01]  /*0090*/  LDC R24, c[0x0][0x230] ;  /* 0x00008c00ff187b82 */ /* 0x000ee20000000800 */
[----:B------:R-:W-:Y:S02]  /*00a0*/  CS2R R34, SRZ ;  /* 0x0000000000227805 */ /* 0x000fe4000001ff00 */
[----:B------:R-:W-:Y:S02]  /*00b0*/  CS2R R64, SRZ ;  /* 0x0000000000407805 */ /* 0x000fe4000001ff00 */
[----:B------:R-:W-:Y:S02]  /*00c0*/  CS2R R66, SRZ ;  /* 0x0000000000427805 */ /* 0x000fe4000001ff00 */
[----:B------:R-:W-:Y:S02]  /*00d0*/  CS2R R36, SRZ ;  /* 0x0000000000247805 */ /* 0x000fe4000001ff00 */
[----:B------:R-:W-:-:S02]  /*00e0*/  CS2R R38, SRZ ;  /* 0x0000000000267805 */ /* 0x000fc4000001ff00 */
[----:B------:R-:W-:Y:S02]  /*00f0*/  CS2R R40, SRZ ;  /* 0x0000000000287805 */ /* 0x000fe4000001ff00 */
        /* <DEDUP_REMOVED lines=8> */
[----:B------:R-:W-:Y:S01]  /*0180*/  CS2R R82, SRZ ;  /* 0x0000000000527805 */ /* 0x000fe2000001ff00 */
[----:B-1----:R-:W-:Y:S01]  /*0190*/  VIADD R0, R3, 0x3f ;  /* 0x0000003f03007836 */ /* 0x002fe20000000000 */
[----:B------:R-:W-:Y:S02]  /*01a0*/  CS2R R76, SRZ ;  /* 0x00000000004c7805 */ /* 0x000fe4000001ff00 */
[----:B------:R-:W-:-:S02]  /*01b0*/  CS2R R78, SRZ ;  /* 0x00000000004e7805 */ /* 0x000fc4000001ff00 */
[----:B------:R-:W-:Y:S02]  /*01c0*/  CS2R R44, SRZ ;  /* 0x00000000002c7805 */ /* 0x000fe4000001ff00 */
[----:B------:R-:W-:Y:S02]  /*01d0*/  CS2R R46, SRZ ;  /* 0x00000000002e7805 */ /* 0x000fe4000001ff00 */
[----:B------:R-:W-:Y:S02]  /*01e0*/  SHF.R.S32.HI R5, RZ, 0x1f, R0 ;  /* 0x0000001fff057819 */ /* 0x000fe40000011400 */
[----:B------:R-:W-:Y:S02]  /*01f0*/  CS2R R20, SRZ ;  /* 0x0000000000147805 */ /* 0x000fe4000001ff00 */
[----:B------:R-:W-:Y:S01]  /*0200*/  CS2R R22, SRZ ;  /* 0x0000000000167805 */ /* 0x000fe2000001ff00 */
[----:B---3--:R-:W-:Y:S01]  /*0210*/  VIADD R24, R24, 0xff ;  /* 0x000000ff18187836 */ /* 0x008fe20000000000 */
[----:B------:R-:W-:-:S02]  /*0220*/  LEA.HI R5, R5, R0, RZ, 0x6 ;  /* 0x0000000005057211 */ /* 0x000fc400078f30ff */
[----:B------:R-:W-:Y:S02]  /*0230*/  CS2R R16, SRZ ;  /* 0x0000000000107805 */ /* 0x000fe4000001ff00 */
[----:B--2---:R-:W-:Y:S02]  /*0240*/  IABS R10, R7 ;  /* 0x00000007000a7213 */ /* 0x004fe40000000000 */
[----:B------:R-:W-:Y:S02]  /*0250*/  CS2R R18, SRZ ;  /* 0x0000000000127805 */ /* 0x000fe4000001ff00 */
[----:B------:R-:W-:Y:S02]  /*0260*/  SHF.R.S32.HI R5, RZ, 0x6, R5 ;  /* 0x00000006ff057819 */ /* 0x000fe40000011405 */
[----:B------:R-:W-:Y:S02]  /*0270*/  CS2R R14, SRZ ;  /* 0x00000000000e7805 */ /* 0x000fe4000001ff00 */
[----:B0-----:R-:W-:Y:S01]  /*0280*/  LOP3.LUT R152, R25, 0x7f, RZ, 0xc0, !PT ;  /* 0x0000007f19987812 */ /* 0x001fe200078ec0ff */
[----:B------:R-:W-:-:S05]  /*0290*/  IMAD.SHL.U32 R6, R5, 0x8, RZ ;  /* 0x0000000805067824 */ /* 0x000fca00078e00ff */
[-C--:B------:R-:W-:Y:S02]  /*02a0*/  IABS R9, R6.reuse ;  /* 0x0000000600097213 */ /* 0x080fe40000000000 */
[----:B------:R-:W-:Y:S02]  /*02b0*/  IABS R12, R6 ;  /* 0x00000006000c7213 */ /* 0x000fe40000000000 */
[----:B------:R-:W0:Y:S08]  /*02c0*/  I2F.RP R0, R9 ;  /* 0x0000000900007306 */ /* 0x000e300000209400 */
[----:B0-----:R-:W0:Y:S02]  /*02d0*/  MUFU.RCP R0, R0 ;  /* 0x0000000000007308 */ /* 0x001e240000001000 */
[----:B0-----:R-:W-:-:S02]  /*02e0*/  VIADD R4, R0, 0xffffffe ;  /* 0x0ffffffe00047836 */ /* 0x001fc40000000000 */
[----:B------:R-:W-:-:S04]  /*02f0*/  IMAD.MOV R0, RZ, RZ, -R12 ;  /* 0x000000ffff007224 */ /* 0x000fc800078e0a0c */
[----:B------:R0:W1:Y:S02]  /*0300*/  F2I.FTZ.U32.TRUNC.NTZ R5, R4 ;  /* 0x0000000400057305 */ /* 0x000064000021f000 */
[----:B0-----:R-:W-:Y:S02]  /*0310*/  IMAD.MOV.U32 R4, RZ, RZ, RZ ;  /* 0x000000ffff047224 */ /* 0x001fe400078e00ff */
[----:B-1----:R-:W-:-:S04]  /*0320*/  IMAD.MOV R8, RZ, RZ, -R5 ;  /* 0x000000ffff087224 */ /* 0x002fc800078e0a05 */
[----:B------:R-:W-:Y:S02]  /*0330*/  IMAD R11, R8, R9, RZ ;  /* 0x00000009080b7224 */ /* 0x000fe400078e02ff */
[----:B------:R-:W-:Y:S02]  /*0340*/  IMAD.MOV.U32 R8, RZ, RZ, R10 ;  /* 0x000000ffff087224 */ /* 0x000fe400078e000a */
[----:B------:R-:W-:-:S06]  /*0350*/  IMAD.HI.U32 R5, R5, R11, R4 ;  /* 0x0000000b05057227 */ /* 0x000fcc00078e0004 */
[----:B------:R-:W-:-:S04]  /*0360*/  IMAD.HI.U32 R5, R5, R8, RZ ;  /* 0x0000000805057227 */ /* 0x000fc800078e00ff */
[----:B------:R-:W-:-:S05]  /*0370*/  IMAD R0, R5, R0, R8 ;  /* 0x0000000005007224 */ /* 0x000fca00078e0208 */
[----:B------:R-:W-:-:S13]  /*0380*/  ISETP.GT.U32.AND P1, PT, R9, R0, PT ;  /* 0x000000000900720c */ /* 0x000fda0003f24070 */
[----:B------:R-:W-:Y:S02]  /*0390*/  @!P1 IMAD.IADD R0, R0, 0x1, -R9 ;  /* 0x0000000100009824 */ /* 0x000fe400078e0a09 */
[----:B------:R-:W-:Y:S01]  /*03a0*/  @!P1 VIADD R5, R5, 0x1 ;  /* 0x0000000105059836 */ /* 0x000fe20000000000 */
[----:B------:R-:W-:Y:S02]  /*03b0*/  ISETP.NE.AND P1, PT, R6, RZ, PT ;  /* 0x000000ff0600720c */ /* 0x000fe40003f25270 */
[----:B------:R-:W-:Y:S02]  /*03c0*/  ISETP.GE.U32.AND P0, PT, R0, R9, PT ;  /* 0x000000090000720c */ /* 0x000fe40003f06070 */
[----:B------:R-:W-:-:S04]  /*03d0*/  LOP3.LUT R0, R7, R6, RZ, 0x3c, !PT ;  /* 0x0000000607007212 */ /* 0x000fc800078e3cff */
[----:B------:R-:W-:Y:S01]  /*03e0*/  ISETP.GE.AND P2, PT, R0, RZ, PT ;  /* 0x000000ff0000720c */ /* 0x000fe20003f46270 */
[----:B------:R-:W-:-:S06]  /*03f0*/  VIADD R0, R2, 0xff ;  /* 0x000000ff02007836 */ /* 0x000fcc0000000000 */
[----:B------:R-:W-:-:S04]  /*0400*/  @P0 VIADD R5, R5, 0x1 ;  /* 0x0000000105050836 */ /* 0x000fc80000000000 */
[----:B------:R-:W-:Y:S01]  /*0410*/  IMAD.MOV.U32 R4, RZ, RZ, R5 ;  /* 0x000000ffff047224 */ /* 0x000fe200078e0005 */
[----:B------:R-:W-:-:S03]  /*0420*/  SHF.R.S32.HI R5, RZ, 0x1f, R0 ;  /* 0x0000001fff057819 */ /* 0x000fc60000011400 */
[----:B------:R-:W-:Y:S01]  /*0430*/  @!P2 IMAD.MOV R4, RZ, RZ, -R4 ;  /* 0x000000ffff04a224 */ /* 0x000fe200078e0a04 */
[----:B------:R-:W-:Y:S02]  /*0440*/  @!P1 LOP3.LUT R4, RZ, R6, RZ, 0x33, !PT ;  /* 0x00000006ff049212 */ /* 0x000fe400078e33ff */
[----:B------:R-:W-:-:S03]  /*0450*/  LEA.HI R5, R5, R0, RZ, 0x8 ;  /* 0x0000000005057211 */ /* 0x000fc600078f40ff */
[----:B------:R-:W-:Y:S02]  /*0460*/  IMAD.SHL.U32 R31, R4, 0x8, RZ ;  /* 0x00000008041f7824 */ /* 0x000fe400078e00ff */
[----:B------:R-:W-:-:S03]  /*0470*/  IMAD.MOV R4, RZ, RZ, -R4 ;  /* 0x000000ffff047224 */ /* 0x000fc600078e0a04 */
[----:B------:R-:W-:Y:S01]  /*0480*/  LEA.HI.SX32 R5, R5, -R31, 0x18 ;  /* 0x8000001f05057211 */ /* 0x000fe200078fc2ff */
[----:B------:R-:W-:-:S03]  /*0490*/  IMAD R8, R6, R4, R7 ;  /* 0x0000000406087224 */ /* 0x000fc600078e0207 */
[----:B------:R-:W-:Y:S02]  /*04a0*/  VIMNMX R13, R5, 0x8, PT ;  /* 0x00000008050d7848 */ /* 0x000fe40003fe0100 */
[----:B------:R-:W-:Y:S02]  /*04b0*/  IABS R11, R8 ;  /* 0x00000008000b7213 */ /* 0x000fe40000000000 */
[-C--:B------:R-:W-:Y:S02]  /*04c0*/  IABS R9, R13.reuse ;  /* 0x0000000d00097213 */ /* 0x080fe40000000000 */
[----:B------:R-:W-:Y:S02]  /*04d0*/  IABS R6, R13 ;  /* 0x0000000d00067213 */ /* 0x000fe40000000000 */
[----:B------:R-:W0:Y:S08]  /*04e0*/  I2F.RP R0, R9 ;  /* 0x0000000900007306 */ /* 0x000e300000209400 */
[----:B0-----:R-:W0:Y:S02]  /*04f0*/  MUFU.RCP R0, R0 ;  /* 0x0000000000007308 */ /* 0x001e240000001000 */
[----:B0-----:R-:W-:-:S02]  /*0500*/  VIADD R5, R0, 0xffffffe ;  /* 0x0ffffffe00057836 */ /* 0x001fc40000000000 */
[----:B------:R-:W-:Y:S02]  /*0510*/  IMAD.MOV R0, RZ, RZ, -R6 ;  /* 0x000000ffff007224 */ /* 0x000fe400078e0a06 */
[----:B------:R-:W0:Y:S02]  /*0520*/  S2R R6, SR_CgaCtaId ;  /* 0x0000000000067919 */ /* 0x000e240000008800 */
[----:B------:R-:W1:Y:S02]  /*0530*/  F2I.FTZ.U32.TRUNC.NTZ R5, R5 ;  /* 0x0000000500057305 */ /* 0x000e64000021f000 */
[----:B-1----:R-:W-:-:S04]  /*0540*/  IMAD.MOV R10, RZ, RZ, -R5 ;  /* 0x000000ffff0a7224 */ /* 0x002fc800078e0a05 */
[----:B------:R-:W-:-:S04]  /*0550*/  IMAD.MOV.U32 R4, RZ, RZ, R10 ;  /* 0x000000ffff047224 */ /* 0x000fc800078e000a */
[----:B------:R-:W-:Y:S02]  /*0560*/  IMAD R7, R4, R9, RZ ;  /* 0x0000000904077224 */ /* 0x000fe400078e02ff */
[----:B------:R-:W-:-:S04]  /*0570*/  IMAD.MOV.U32 R4, RZ, RZ, RZ ;  /* 0x000000ffff047224 */ /* 0x000fc800078e00ff */
[----:B------:R-:W-:Y:S01]  /*0580*/  IMAD.HI.U32 R4, R5, R7, R4 ;  /* 0x0000000705047227 */ /* 0x000fe200078e0004 */
[----:B------:R-:W-:-:S04]  /*0590*/  MOV R5, 0x400 ;  /* 0x0000040000057802 */ /* 0x000fc80000000f00 */
[----:B0-----:R-:W-:Y:S01]  /*05a0*/  LEA R153, R6, R5, 0x18 ;  /* 0x0000000506997211 */ /* 0x001fe200078ec0ff */
[----:B------:R-:W-:Y:S01]  /*05b0*/  IMAD.HI.U32 R4, R4, R11, RZ ;  /* 0x0000000b04047227 */ /* 0x000fe200078e00ff */
[----:B------:R-:W-:-:S03]  /*05c0*/  CS2R R6, SRZ ;  /* 0x0000000000067805 */ /* 0x000fc6000001ff00 */
[----:B------:R-:W-:Y:S01]  /*05d0*/  IMAD R0, R4, R0, R11 ;  /* 0x0000000004007224 */ /* 0x000fe200078e020b */
[----:B------:R0:W-:Y:S01]  /*05e0*/  STL [R1+0x1a74], R153 ;  /* 0x001a749901007387 */ /* 0x0001e20000100800 */
[----:B------:R-:W-:-:S03]  /*05f0*/  CS2R R10, SRZ ;  /* 0x00000000000a7805 */ /* 0x000fc6000001ff00 */
[----:B------:R-:W-:-:S13]  /*0600*/  ISETP.GT.U32.AND P1, PT, R9, R0, PT ;  /* 0x000000000900720c */ /* 0x000fda0003f24070 */
[----:B------:R-:W-:Y:S02]  /*0610*/  @!P1 IMAD.IADD R0, R0, 0x1, -R9 ;  /* 0x0000000100009824 */ /* 0x000fe400078e0a09 */
[----:B------:R-:W-:Y:S01]  /*0620*/  @!P1 VIADD R4, R4, 0x1 ;  /* 0x0000000104049836 */ /* 0x000fe20000000000 */
[----:B------:R-:W-:Y:S02]  /*0630*/  ISETP.NE.AND P1, PT, R13, RZ, PT ;  /* 0x000000ff0d00720c */ /* 0x000fe40003f25270 */
[----:B------:R-:W-:Y:S02]  /*0640*/  ISETP.GE.U32.AND P0, PT, R0, R9, PT ;  /* 0x000000090000720c */ /* 0x000fe40003f06070 */
[----:B------:R-:W-:-:S04]  /*0650*/  LOP3.LUT R0, R8, R13, RZ, 0x3c, !PT ;  /* 0x0000000d08007212 */ /* 0x000fc800078e3cff */
[----:B------:R-:W-:-:S07]  /*0660*/  ISETP.GE.AND P2, PT, R0, RZ, PT ;  /* 0x000000ff0000720c */ /* 0x000fce0003f46270 */
[----:B------:R-:W-:Y:S01]  /*0670*/  @P0 VIADD R4, R4, 0x1 ;  /* 0x0000000104040836 */ /* 0x000fe20000000000 */
[----:B------:R-:W-:-:S03]  /*0680*/  ISETP.GE.AND P0, PT, R24, 0x100, PT ;  /* 0x000001001800780c */ /* 0x000fc60003f06270 */
[----:B------:R-:W-:-:S04]  /*0690*/  IMAD.MOV.U32 R0, RZ, RZ, R4 ;  /* 0x000000ffff007224 */ /* 0x000fc800078e0004 */
[----:B------:R-:W-:Y:S01]  /*06a0*/  @!P2 IMAD.MOV R0, RZ, RZ, -R0 ;  /* 0x000000ffff00a224 */ /* 0x000fe200078e0a00 */
[----:B------:R-:W-:-:S05]  /*06b0*/  @!P1 LOP3.LUT R0, RZ, R13, RZ, 0x33, !PT ;  /* 0x0000000dff009212 */ /* 0x000fca00078e33ff */
[----:B------:R-:W-:Y:S02]  /*06c0*/  IMAD.MOV R4, RZ, RZ, -R0 ;  /* 0x000000ffff047224 */ /* 0x000fe400078e0a00 */
[----:B------:R-:W-:Y:S02]  /*06d0*/  IMAD.SHL.U32 R0, R0, 0x40, RZ ;  /* 0x0000004000007824 */ /* 0x000fe400078e00ff */
[----:B------:R-:W-:Y:S01]  /*06e0*/  IMAD R4, R13, R4, R8 ;  /* 0x000000040d047224 */ /* 0x000fe200078e0208 */
[----:B------:R-:W-:Y:S02]  /*06f0*/  CS2R R12, SRZ ;  /* 0x00000000000c7805 */ /* 0x000fe4000001ff00 */
[----:B------:R-:W-:Y:S01]  /*0700*/  CS2R R8, SRZ ;  /* 0x0000000000087805 */ /* 0x000fe2000001ff00 */
[C---:B------:R-:W-:Y:S02]  /*0710*/  VIADD R68, R0.reuse, 0x1 ;  /* 0x0000000100447836 */ /* 0x040fe40000000000 */
[----:B------:R-:W-:Y:S01]  /*0720*/  IMAD.IADD R31, R31, 0x1, R4 ;  /* 0x000000011f1f7824 */ /* 0x000fe200078e0204 */
[----:B------:R-:W-:Y:S01]  /*0730*/  CS2R R4, SRZ ;  /* 0x0000000000047805 */ /* 0x000fe2000001ff00 */
[----:B------:R-:W-:-:S02]  /*0740*/  VIADD R90, R0, 0x2 ;  /* 0x00000002005a7836 */ /* 0x000fc40000000000 */
[----:B------:R-:W-:Y:S01]  /*0750*/  IMAD.SHL.U32 R56, R31, 0x100, RZ ;  /* 0x000001001f387824 */ /* 0x000fe200078e00ff */
[----:B------:R-:W-:Y:S01]  /*0760*/  PRMT R155, R152, 0x6540, R31 ;  /* 0x00006540989b7816 */ /* 0x000fe2000000001f */
[C---:B------:R-:W-:Y:S02]  /*0770*/  VIADD R89, R0.reuse, 0x3 ;  /* 0x0000000300597836 */ /* 0x040fe40000000000 */
[----:B------:R-:W-:Y:S01]  /*0780*/  VIADD R88, R0, 0x4 ;  /* 0x0000000400587836 */ /* 0x000fe20000000000 */
[----:B------:R-:W-:Y:S01]  /*0790*/  LOP3.LUT R154, R56, 0x80, R152, 0xfe, !PT ;  /* 0x00000080389a7812 */ /* 0x000fe200078efe98 */
[C---:B------:R-:W-:Y:S02]  /*07a0*/  VIADD R87, R0.reuse, 0x5 ;  /* 0x0000000500577836 */ /* 0x040fe40000000000 */
[C---:B------:R-:W-:Y:S02]  /*07b0*/  VIADD R86, R0.reuse, 0x6 ;  /* 0x0000000600567836 */ /* 0x040fe40000000000 */
[----:B------:R0:W-:Y:S01]  /*07c0*/  STL [R1+0x58], R154 ;  /* 0x0000589a01007387 */ /* 0x0001e20000100800 */
[----:B------:R-:W-:-:S02]  /*07d0*/  VIADD R85, R0, 0x7 ;  /* 0x0000000700557836 */ /* 0x000fc40000000000 */
[C---:B------:R-:W-:Y:S01]  /*07e0*/  VIADD R84, R0.reuse, 0x8 ;  /* 0x0000000800547836 */ /* 0x040fe20000000000 */
[----:B------:R0:W-:Y:S01]  /*07f0*/  STL [R1+0x5c], R155 ;  /* 0x00005c9b01007387 */ /* 0x0001e20000100800 */
[C---:B------:R-:W-:Y:S02]  /*0800*/  VIADD R71, R0.reuse, 0x9 ;  /* 0x0000000900477836 */ /* 0x040fe40000000000 */
[C---:B------:R-:W-:Y:S02]  /*0810*/  VIADD R28, R0.reuse, 0xa ;  /* 0x0000000a001c7836 */ /* 0x040fe40000000000 */
[C---:B------:R-:W-:Y:S02]  /*0820*/  VIADD R27, R0.reuse, 0xb ;  /* 0x0000000b001b7836 */ /* 0x040fe40000000000 */
[C---:B------:R-:W-:Y:S02]  /*0830*/  VIADD R26, R0.reuse, 0xc ;  /* 0x0000000c001a7836 */ /* 0x040fe40000000000 */
[----:B------:R-:W-:-:S02]  /*0840*/  VIADD R70, R0, 0xd ;  /* 0x0000000d00467836 */ /* 0x000fc40000000000 */
[C---:B------:R-:W-:Y:S02]  /*0850*/  VIADD R69, R0.reuse, 0xe ;  /* 0x0000000e00457836 */ /* 0x040fe40000000000 */
        /* <DEDUP_REMOVED lines=48> */
[----:B------:R-:W-:Y:S01]  /*0b60*/  VIADD R134, R0, 0x3f ;  /* 0x0000003f00867836 */ /* 0x000fe20000000000 */
[----:B0-----:R-:W-:Y:S06]  /*0b70*/  @!P0 BRA `(.L_x_0) ;  /* 0x00000380003c8947 */ /* 0x001fec0003800000 */
[----:B------:R-:W-:Y:S01]  /*0b80*/  IABS R17, R2 ;  /* 0x0000000200117213 */ /* 0x000fe20000000000 */
[----:B------:R-:W0:Y:S01]  /*0b90*/  LDC.64 R190, c[0x0][0x210] ;  /* 0x00008400ffbe7b82 */ /* 0x000e220000000a00 */
[----:B------:R-:W-:Y:S01]  /*0ba0*/  IABS R4, R3 ;  /* 0x0000000300047213 */ /* 0x000fe20000000000 */
[----:B------:R-:W-:Y:S01]  /*0bb0*/  IMAD.MOV.U32 R78, RZ, RZ, RZ ;  /* 0x000000ffff4e7224 */ /* 0x000fe200078e00ff */
[----:B------:R-:W1:Y:S01]  /*0bc0*/  I2F.RP R5, R17 ;  /* 0x0000001100057306 */ /* 0x000e620000209400 */
[----:B------:R-:W-:Y:S02]  /*0bd0*/  IABS R14, R133 ;  /* 0x00000085000e7213 */ /* 0x000fe40000000000 */
[----:B------:R-:W-:Y:S02]  /*0be0*/  IABS R15, R117 ;  /* 0x00000075000f7213 */ /* 0x000fe40000000000 */
[----:B------:R-:W-:Y:S02]  /*0bf0*/  IABS R16, R131 ;  /* 0x0000008300107213 */ /* 0x000fe40000000000 */
[----:B------:R-:W-:Y:S01]  /*0c00*/  ISETP.GE.AND P4, PT, R155, RZ, PT ;  /* 0x000000ff9b00720c */ /* 0x000fe20003f86270 */
[----:B------:R-:W2:Y:S01]  /*0c10*/  I2F.RP R10, R4 ;  /* 0x00000004000a7306 */ /* 0x000ea20000209400 */
[----:B------:R-:W-:-:S02]  /*0c20*/  IABS R18, R130 ;  /* 0x0000008200127213 */ /* 0x000fc40000000000 */
[----:B------:R-:W-:Y:S02]  /*0c30*/  ISETP.GE.AND P3, PT, R134, RZ, PT ;  /* 0x000000ff8600720c */ /* 0x000fe40003f66270 */
[----:B------:R-:W-:Y:S02]  /*0c40*/  ISETP.GE.AND P5, PT, R133, RZ, PT ;  /* 0x000000ff8500720c */ /* 0x000fe40003fa6270 */
[----:B------:R-:W-:Y:S01]  /*0c50*/  ISETP.GE.AND P2, PT, R117, RZ, PT ;  /* 0x000000ff7500720c */ /* 0x000fe20003f46270 */
[----:B-1----:R-:W1:Y:S01]  /*0c60*/  MUFU.RCP R5, R5 ;  /* 0x0000000500057308 */ /* 0x002e620000001000 */
[----:B------:R-:W-:Y:S02]  /*0c70*/  IABS R20, R124 ;  /* 0x0000007c00147213 */ /* 0x000fe40000000000 */
[----:B------:R-:W-:Y:S02]  /*0c80*/  IABS R32, R122 ;  /* 0x0000007a00207213 */ /* 0x000fe40000000000 */
[----:B------:R-:W-:-:S02]  /*0c90*/  IABS R33, R121 ;  /* 0x0000007900217213 */ /* 0x000fc40000000000 */
[----:B------:R-:W-:Y:S01]  /*0ca0*/  IABS R34, R119 ;  /* 0x0000007700227213 */ /* 0x000fe20000000000 */
[----:B--2---:R-:W2:Y:S01]  /*0cb0*/  MUFU.RCP R10, R10 ;  /* 0x0000000a000a7308 */ /* 0x004ea20000001000 */
[----:B------:R-:W-:Y:S02]  /*0cc0*/  IABS R35, R118 ;  /* 0x0000007600237213 */ /* 0x000fe40000000000 */
[----:B------:R-:W-:Y:S02]  /*0cd0*/  IABS R36, R115 ;  /* 0x0000007300247213 */ /* 0x000fe40000000000 */
[----:B------:R-:W-:Y:S02]  /*0ce0*/  IABS R38, R113 ;  /* 0x0000007100267213 */ /* 0x000fe40000000000 */
[----:B------:R-:W-:Y:S01]  /*0cf0*/  IABS R40, R111 ;  /* 0x0000006f00287213 */ /* 0x000fe20000000000 */
[----:B-1----:R-:W-:Y:S01]  /*0d00*/  VIADD R6, R5, 0xffffffe ;  /* 0x0ffffffe05067836 */ /* 0x002fe20000000000 */
[----:B------:R-:W-:-:S02]  /*0d10*/  IABS R41, R110 ;  /* 0x0000006e00297213 */ /* 0x000fc40000000000 */
[----:B------:R-:W-:Y:S01]  /*0d20*/  IABS R45, R109 ;  /* 0x0000006d002d7213 */ /* 0x000fe20000000000 */
[----:B------:R1:W3:Y:S01]  /*0d30*/  F2I.FTZ.U32.TRUNC.NTZ R7, R6 ;  /* 0x0000000600077305 */ /* 0x0002e2000021f000 */
[----:B------:R-:W-:Y:S02]  /*0d40*/  IABS R43, R107 ;  /* 0x0000006b002b7213 */ /* 0x000fe40000000000 */
[----:B------:R-:W-:Y:S01]  /*0d50*/  IABS R44, R104 ;  /* 0x00000068002c7213 */ /* 0x000fe20000000000 */
[----:B--2---:R-:W-:Y:S01]  /*0d60*/  VIADD R8, R10, 0xffffffe ;  /* 0x0ffffffe0a087836 */ /* 0x004fe20000000000 */
[----:B------:R-:W-:Y:S02]  /*0d70*/  IABS R46, R106 ;  /* 0x0000006a002e7213 */ /* 0x000fe40000000000 */
[----:B------:R-:W-:Y:S01]  /*0d80*/  IABS R48, R105 ;  /* 0x0000006900307213 */ /* 0x000fe20000000000 */
[----:B------:R2:W4:Y:S01]  /*0d90*/  F2I.FTZ.U32.TRUNC.NTZ R9, R8 ;  /* 0x0000000800097305 */ /* 0x000522000021f000 */
[----:B-1----:R-:W-:Y:S01]  /*0da0*/  IMAD.MOV.U32 R6, RZ, RZ, RZ ;  /* 0x000000ffff067224 */ /* 0x002fe200078e00ff */
[----:B------:R-:W-:-:S02]  /*0db0*/  IABS R49, R103 ;  /* 0x0000006700317213 */ /* 0x000fc40000000000 */
[----:B------:R-:W-:Y:S02]  /*0dc0*/  IABS R50, R99 ;  /* 0x0000006300327213 */ /* 0x000fe40000000000 */
[----:B------:R-:W-:Y:S01]  /*0dd0*/  IABS R52, R100 ;  /* 0x0000006400347213 */ /* 0x000fe20000000000 */
[----:B---3--:R-:W-:Y:S01]  /*0de0*/  IMAD.MOV R12, RZ, RZ, -R7 ;  /* 0x000000ffff0c7224 */ /* 0x008fe200078e0a07 */
[----:B------:R-:W-:Y:S01]  /*0df0*/  IABS R53, R57 ;  /* 0x0000003900357213 */ /* 0x000fe20000000000 */
[----:B--2---:R-:W-:Y:S01]  /*0e00*/  IMAD.MOV.U32 R8, RZ, RZ, RZ ;  /* 0x000000ffff087224 */ /* 0x004fe200078e00ff */
[----:B------:R-:W-:Y:S01]  /*0e10*/  IABS R54, R30 ;  /* 0x0000001e00367213 */ /* 0x000fe20000000000 */
[----:B------:R-:W-:Y:S01]  /*0e20*/  IMAD R11, R12, R17, RZ ;  /* 0x000000110c0b7224 */ /* 0x000fe200078e02ff */
[----:B------:R-:W-:Y:S02]  /*0e30*/  IABS R12, R155 ;  /* 0x0000009b000c7213 */ /* 0x000fe40000000000 */
[----:B------:R-:W-:Y:S01]  /*0e40*/  IABS R56, R29 ;  /* 0x0000001d00387213 */ /* 0x000fe20000000000 */
[----:B----4-:R-:W-:Y:S01]  /*0e50*/  IMAD.MOV R13, RZ, RZ, -R9 ;  /* 0x000000ffff0d7224 */ /* 0x010fe200078e0a09 */
[----:B------:R-:W-:Y:S01]  /*0e60*/  IABS R60, R59 ;  /* 0x0000003b003c7213 */ /* 0x000fe20000000000 */
[----:B------:R-:W-:Y:S01]  /*0e70*/  IMAD.HI.U32 R6, R7, R11, R6 ;  /* 0x0000000b07067227 */ /* 0x000fe200078e0006 */
[----:B------:R-:W-:-:S02]  /*0e80*/  IABS R11, R154 ;  /* 0x0000009a000b7213 */ /* 0x000fc40000000000 */
[----:B------:R-:W-:Y:S01]  /*0e90*/  IABS R61, R96 ;  /* 0x00000060003d7213 */ /* 0x000fe20000000000 */
[----:B------:R-:W-:Y:S01]  /*0ea0*/  IMAD R5, R13, R4, RZ ;  /* 0x000000040d057224 */ /* 0x000fe200078e02ff */
[----:B------:R-:W-:Y:S02]  /*0eb0*/  IABS R13, R134 ;  /* 0x00000086000d7213 */ /* 0x000fe40000000000 */
[----:B------:R-:W-:Y:S01]  /*0ec0*/  IABS R63, R92 ;  /* 0x0000005c003f7213 */ /* 0x000fe20000000000 */
[----:B------:R-:W-:Y:S01]  /*0ed0*/  IMAD.HI.U32 R5, R9, R5, R8 ;  /* 0x0000000509057227 */ /* 0x000fe200078e0008 */
[----:B------:R-:W-:Y:S02]  /*0ee0*/  IABS R65, R93 ;  /* 0x0000005d00417213 */ /* 0x000fe40000000000 */
[----:B------:R-:W-:Y:S01]  /*0ef0*/  IABS R62, R70 ;  /* 0x00000046003e7213 */ /* 0x000fe20000000000 */
[----:B------:R-:W-:Y:S01]  /*0f00*/  IMAD.MOV.U32 R9, RZ, RZ, R12 ;  /* 0x000000ffff097224 */ /* 0x000fe200078e000c */
[----:B------:R-:W-:Y:S01]  /*0f10*/  IABS R66, R28 ;  /* 0x0000001c00427213 */ /* 0x000fe20000000000 */
[----:B------:R-:W-:Y:S01]  /*0f20*/  IMAD.HI.U32 R8, R5, R13, RZ ;  /* 0x0000000d05087227 */ /* 0x000fe200078e00ff */
[----:B------:R-:W-:-:S02]  /*0f30*/  IABS R64, R27 ;  /* 0x0000001b00407213 */ /* 0x000fc40000000000 */
[----:B------:R-:W-:Y:S01]  /*0f40*/  IABS R72, R84 ;  /* 0x0000005400487213 */ /* 0x000fe20000000000 */
[C---:B------:R-:W-:Y:S01]  /*0f50*/  IMAD.HI.U32 R7, R6.reuse, R9, RZ ;  /* 0x0000000906077227 */ /* 0x040fe200078e00ff */
[----:B------:R-:W-:Y:S02]  /*0f60*/  IABS R74, R88 ;  /* 0x00000058004a7213 */ /* 0x000fe40000000000 */
[----:B------:R-:W-:Y:S01]  /*0f70*/  IABS R77, R90 ;  /* 0x0000005a004d7213 */ /* 0x000fe20000000000 */
[----:B------:R-:W-:-:S04]  /*0f80*/  IMAD.HI.U32 R6, R6, R11, RZ ;  /* 0x0000000b06067227 */ /* 0x000fc800078e00ff */
[----:B------:R-:W-:Y:S02]  /*0f90*/  IMAD.MOV R10, RZ, RZ, -R7 ;  /* 0x000000ffff0a7224 */ /* 0x000fe400078e0a07 */
[----:B------:R-:W-:Y:S02]  /*0fa0*/  IMAD.MOV R12, RZ, RZ, -R6 ;  /* 0x000000ffff0c7224 */ /* 0x000fe400078e0a06 */
[C---:B------:R-:W-:Y:S01]  /*0fb0*/  IMAD R6, R17.reuse, R10, R9 ;  /* 0x0000000a11067224 */ /* 0x040fe200078e0209 */
[----:B------:R-:W-:Y:S01]  /*0fc0*/  IABS R10, R132 ;  /* 0x00000084000a7213 */ /* 0x000fe20000000000 */
[----:B------:R-:W-:Y:S02]  /*0fd0*/  IMAD.MOV R7, RZ, RZ, -R8 ;  /* 0x000000ffff077224 */ /* 0x000fe400078e0a08 */
[C---:B------:R-:W-:Y:S01]  /*0fe0*/  IMAD R8, R17.reuse, R12, R11 ;  /* 0x0000000c11087224 */ /* 0x040fe200078e020b */
[----:B------:R-:W-:Y:S01]  /*0ff0*/  ISETP.GT.U32.AND P0, PT, R17, R6, PT ;  /* 0x000000061100720c */ /* 0x000fe20003f04070 */
[----:B------:R-:W-:-:S02]  /*1000*/  IMAD R9, R4, R7, R13 ;  /* 0x0000000704097224 */ /* 0x000fc400078e020d */
[----:B------:R-:W-:Y:S01]  /*1010*/  IMAD.HI.U32 R7, R5, R14, RZ ;  /* 0x0000000e05077227 */ /* 0x000fe200078e00ff */
[----:B------:R-:W-:-:S03]  /*1020*/  ISETP.GT.U32.AND P1, PT, R17, R8, PT ;  /* 0x000000081100720c */ /* 0x000fc60003f24070 */
[----:B------:R-:W-:Y:S02]  /*1030*/  IMAD.MOV R7, RZ, RZ, -R7 ;  /* 0x000000ffff077224 */ /* 0x000fe400078e0a07 */
[----:B------:R-:W-:-:S04]  /*1040*/  IMAD.HI.U32 R12, R5, R16, RZ ;  /* 0x00000010050c7227 */ /* 0x000fc800078e00ff */
[--C-:B------:R-:W-:Y:S02]  /*1050*/  @!P0 IMAD.IADD R6, R6, 0x1, -R17.reuse ;  /* 0x0000000106068824 */ /* 0x100fe400078e0a11 */
[----:B------:R-:W-:Y:S02]  /*1060*/  IMAD R11, R4, R7, R14 ;  /* 0x00000007040b7224 */ /* 0x000fe400078e020e */
[----:B------:R-:W-:Y:S01]  /*1070*/  @!P1 IMAD.IADD R8, R8, 0x1, -R17 ;  /* 0x0000000108089824 */ /* 0x000fe200078e0a11 */
[----:B------:R-:W-:Y:S01]  /*1080*/  ISETP.GT.U32.AND P6, PT, R17, R6, PT ;  /* 0x000000061100720c */ /* 0x000fe20003fc4070 */
[----:B------:R-:W-:Y:S01]  /*1090*/  IMAD.MOV.U32 R14, RZ, RZ, R10 ;  /* 0x000000ffff0e7224 */ /* 0x000fe200078e000a */
[----:B------:R-:W-:Y:S01]  /*10a0*/  ISETP.GT.U32.AND P1, PT, R4, R9, PT ;  /* 0x000000090400720c */ /* 0x000fe20003f24070 */
[----:B------:R-:W-:Y:S01]  /*10b0*/  IMAD.HI.U32 R7, R5, R15, RZ ;  /* 0x0000000f05077227 */ /* 0x000fe200078e00ff */
[----:B------:R-:W-:-:S03]  /*10c0*/  ISETP.GT.U32.AND P0, PT, R17, R8, PT ;  /* 0x000000081100720c */ /* 0x000fc60003f04070 */
[----:B------:R-:W-:-:S04]  /*10d0*/  IMAD.HI.U32 R10, R5, R14, RZ ;  /* 0x0000000e050a7227 */ /* 0x000fc800078e00ff */
[----:B------:R-:W-:Y:S02]  /*10e0*/  IMAD.MOV R7, RZ, RZ, -R7 ;  /* 0x000000ffff077224 */ /* 0x000fe400078e0a07 */
[--C-:B------:R-:W-:Y:S01]  /*10f0*/  @!P6 IMAD.IADD R6, R6, 0x1, -R17.reuse ;  /* 0x000000010606e824 */ /* 0x100fe200078e0a11 */
[----:B------:R-:W-:Y:S01]  /*1100*/  ISETP.GE.AND P6, PT, R154, RZ, PT ;  /* 0x000000ff9a00720c */ /* 0x000fe20003fc6270 */
[----:B------:R-:W-:Y:S02]  /*1110*/  @!P1 IMAD.IADD R9, R9, 0x1, -R4 ;  /* 0x0000000109099824 */ /* 0x000fe400078e0a04 */
[----:B------:R-:W-:Y:S01]  /*1120*/  @!P0 IMAD.IADD R8, R8, 0x1, -R17 ;  /* 0x0000000108088824 */ /* 0x000fe200078e0a11 */
[----:B------:R-:W-:Y:S01]  /*1130*/  ISETP.NE.AND P0, PT, R2, RZ, PT ;  /* 0x000000ff0200720c */ /* 0x000fe20003f05270 */
[----:B------:R-:W-:Y:S01]  /*1140*/  IMAD.HI.U32 R13, R5, R18, RZ ;  /* 0x00000012050d7227 */ /* 0x000fe200078e00ff */
[----:B------:R-:W-:Y:S02]  /*1150*/  ISETP.GT.U32.AND P1, PT, R4, R9, PT ;  /* 0x000000090400720c */ /* 0x000fe40003f24070 */
[----:B------:R-:W-:Y:S01]  /*1160*/  IABS R17, R129 ;  /* 0x0000008100117213 */ /* 0x000fe20000000000 */
[----:B------:R-:W-:-:S02]  /*1170*/  IMAD.MOV R19, RZ, RZ, -R10 ;  /* 0x000000ffff137224 */ /* 0x000fc400078e0a0a */
[----:B------:R-:W-:Y:S02]  /*1180*/  IMAD.MOV R21, RZ, RZ, -R12 ;  /* 0x000000ffff157224 */ /* 0x000fe400078e0a0c */
[----:B------:R-:W-:Y:S01]  /*1190*/  @!P6 IMAD.MOV R8, RZ, RZ, -R8 ;  /* 0x000000ffff08e224 */ /* 0x000fe200078e0a08 */
[C---:B------:R-:W-:Y:S01]  /*11a0*/  ISETP.GT.U32.AND P6, PT, R4.reuse, R11, PT ;  /* 0x0000000b0400720c */ /* 0x040fe20003fc4070 */
[C---:B------:R-:W-:Y:S01]  /*11b0*/  IMAD R10, R4.reuse, R7, R15 ;  /* 0x00000007040a7224 */ /* 0x040fe200078e020f */
[----:B------:R-:W-:Y:S01]  /*11c0*/  LOP3.LUT R7, RZ, R2, RZ, 0x33, !PT ;  /* 0x00000002ff077212 */ /* 0x000fe200078e33ff */
[----:B------:R-:W-:Y:S02]  /*11d0*/  IMAD.MOV R23, RZ, RZ, -R13 ;  /* 0x000000ffff177224 */ /* 0x000fe400078e0a0d */
[C---:B------:R-:W-:Y:S01]  /*11e0*/  IMAD R15, R4.reuse, R21, R16 ;  /* 0x00000015040f7224 */ /* 0x040fe200078e0210 */
[----:B------:R-:W-:Y:S01]  /*11f0*/  IABS R16, R128 ;  /* 0x0000008000107213 */ /* 0x000fe20000000000 */
[----:B------:R-:W-:Y:S01]  /*1200*/  @!P4 IMAD.MOV R6, RZ, RZ, -R6 ;  /* 0x000000ffff06c224 */ /* 0x000fe200078e0a06 */
[C---:B------:R-:W-:Y:S01]  /*1210*/  ISETP.GT.U32.AND P4, PT, R4.reuse, R10, PT ;  /* 0x0000000a0400720c */ /* 0x040fe20003f84070 */
[C---:B------:R-:W-:Y:S01]  /*1220*/  IMAD R12, R4.reuse, R23, R18 ;  /* 0x00000017040c7224 */ /* 0x040fe200078e0212 */
[----:B------:R-:W-:Y:S01]  /*1230*/  IABS R18, R127 ;  /* 0x0000007f00127213 */ /* 0x000fe20000000000 */
[----:B------:R-:W-:Y:S01]  /*1240*/  @!P1 IMAD.IADD R9, R9, 0x1, -R4 ;  /* 0x0000000109099824 */ /* 0x000fe200078e0a04 */
[C---:B------:R-:W-:Y:S01]  /*1250*/  ISETP.GT.U32.AND P1, PT, R4.reuse, R15, PT ;  /* 0x0000000f0400720c */ /* 0x040fe20003f24070 */
[C---:B------:R-:W-:Y:S01]  /*1260*/  IMAD R13, R4.reuse, R19, R14 ;  /* 0x00000013040d7224 */ /* 0x040fe200078e020e */
[----:B------:R-:W-:Y:S01]  /*1270*/  SEL R6, R7, R6, !P0 ;  /* 0x0000000607067207 */ /* 0x000fe20004000000 */
[----:B------:R-:W-:Y:S01]  /*1280*/  @!P6 IMAD.IADD R11, R11, 0x1, -R4 ;  /* 0x000000010b0be824 */ /* 0x000fe200078e0a04 */
[----:B------:R-:W-:Y:S01]  /*1290*/  ISETP.GT.U32.AND P6, PT, R4, R12, PT ;  /* 0x0000000c0400720c */ /* 0x000fe20003fc4070 */
[----:B------:R-:W-:Y:S01]  /*12a0*/  IMAD.HI.U32 R2, R5, R17, RZ ;  /* 0x0000001105027227 */ /* 0x000fe200078e00ff */
[----:B------:R-:W-:-:S02]  /*12b0*/  SEL R7, R7, R8, !P0 ;  /* 0x0000000807077207 */ /* 0x000fc40004000000 */
[----:B------:R-:W-:Y:S01]  /*12c0*/  ISETP.GT.U32.AND P0, PT, R4, R13, PT ;  /* 0x0000000d0400720c */ /* 0x000fe20003f04070 */
[----:B------:R-:W-:Y:S01]  /*12d0*/  @!P4 IMAD.IADD R10, R10, 0x1, -R4 ;  /* 0x000000010a0ac824 */ /* 0x000fe200078e0a04 */
[C---:B------:R-:W-:Y:S01]  /*12e0*/  ISETP.GT.U32.AND P4, PT, R4.reuse, R11, PT ;  /* 0x0000000b0400720c */ /* 0x040fe20003f84070 */
[----:B------:R-:W-:Y:S01]  /*12f0*/  IMAD.MOV R2, RZ, RZ, -R2 ;  /* 0x000000ffff027224 */ /* 0x000fe200078e0a02 */
[----:B------:R-:W-:Y:S01]  /*1300*/  IABS R23, R123 ;  /* 0x0000007b00177213 */ /* 0x000fe20000000000 */
[----:B------:R-:W-:Y:S01]  /*1310*/  @!P1 IMAD.IADD R15, R15, 0x1, -R4 ;  /* 0x000000010f0f9824 */ /* 0x000fe200078e0a04 */
[----:B------:R-:W-:Y:S01]  /*1320*/  ISETP.GT.U32.AND P1, PT, R4, R10, PT ;  /* 0x0000000a0400720c */ /* 0x000fe20003f24070 */
[----:B------:R-:W-:-:S04]  /*1330*/  IMAD.HI.U32 R8, R5, R16, RZ ;  /* 0x0000001005087227 */ /* 0x000fc800078e00ff */
[----:B------:R-:W-:Y:S02]  /*1340*/  IMAD R17, R4, R2, R17 ;  /* 0x0000000204117224 */ /* 0x000fe400078e0211 */
[----:B------:R-:W-:Y:S01]  /*1350*/  @!P6 IMAD.IADD R12, R12, 0x1, -R4 ;  /* 0x000000010c0ce824 */ /* 0x000fe200078e0a04 */
[----:B------:R-:W-:Y:S01]  /*1360*/  ISETP.GT.U32.AND P6, PT, R4, R15, PT ;  /* 0x0000000f0400720c */ /* 0x000fe20003fc4070 */
[----:B------:R-:W-:Y:S02]  /*1370*/  IMAD.MOV.U32 R2, RZ, RZ, R9 ;  /* 0x000000ffff027224 */ /* 0x000fe400078e0009 */
[----:B------:R-:W-:-:S04]  /*1380*/  IMAD.HI.U32 R14, R5, R18, RZ ;  /* 0x00000012050e7227 */ /* 0x000fc800078e00ff */
[----:B------:R-:W-:Y:S02]  /*1390*/  @!P0 IMAD.IADD R13, R13, 0x1, -R4 ;  /* 0x000000010d0d8824 */ /* 0x000fe400078e0a04 */
[----:B------:R-:W-:Y:S02]  /*13a0*/  IMAD.MOV R19, RZ, RZ, -R8 ;  /* 0x000000ffff137224 */ /* 0x000fe400078e0a08 */
[----:B------:R-:W-:Y:S01]  /*13b0*/  @!P3 IMAD.MOV R2, RZ, RZ, -R2 ;  /* 0x000000ffff02b224 */ /* 0x000fe200078e0a02 */
[C---:B------:R-:W-:Y:S01]  /*13c0*/  ISETP.GT.U32.AND P3, PT, R4.reuse, R12, PT ;  /* 0x0000000c0400720c */ /* 0x040fe20003f64070 */
[----:B------:R-:W-:Y:S01]  /*13d0*/  IMAD.MOV R21, RZ, RZ, -R14 ;  /* 0x000000ffff157224 */ /* 0x000fe200078e0a0e */
[C---:B------:R-:W-:Y:S01]  /*13e0*/  ISETP.GT.U32.AND P0, PT, R4.reuse, R13, PT ;  /* 0x0000000d0400720c */ /* 0x040fe20003f04070 */
[C---:B------:R-:W-:Y:S01]  /*13f0*/  IMAD R14, R4.reuse, R19, R16 ;  /* 0x00000013040e7224 */ /* 0x040fe200078e0210 */
[----:B------:R-:W-:Y:S01]  /*1400*/  IABS R16, R125 ;  /* 0x0000007d00107213 */ /* 0x000fe20000000000 */
[C---:B------:R-:W-:Y:S01]  /*1410*/  IMAD R19, R4.reuse, R21, R18 ;  /* 0x0000001504137224 */ /* 0x040fe200078e0212 */
[----:B------:R-:W-:Y:S01]  /*1420*/  IABS R18, R126 ;  /* 0x0000007e00127213 */ /* 0x000fe20000000000 */
[--C-:B------:R-:W-:Y:S01]  /*1430*/  @!P4 IMAD.IADD R11, R11, 0x1, -R4.reuse ;  /* 0x000000010b0bc824 */ /* 0x100fe200078e0a04 */
[----:B------:R-:W-:Y:S01]  /*1440*/  ISETP.GT.U32.AND P4, PT, R4, R17, PT ;  /* 0x000000110400720c */ /* 0x000fe20003f84070 */
[--C-:B------:R-:W-:Y:S01]  /*1450*/  @!P1 IMAD.IADD R10, R10, 0x1, -R4.reuse ;  /* 0x000000010a0a9824 */ /* 0x100fe200078e0a04 */
[C---:B------:R-:W-:Y:S01]  /*1460*/  ISETP.GT.U32.AND P1, PT, R4.reuse, R14, PT ;  /* 0x0000000e0400720c */ /* 0x040fe20003f24070 */
[--C-:B------:R-:W-:Y:S01]  /*1470*/  @!P6 IMAD.IADD R15, R15, 0x1, -R4.reuse ;  /* 0x000000010f0fe824 */ /* 0x100fe200078e0a04 */
[----:B------:R-:W-:Y:S01]  /*1480*/  ISETP.GT.U32.AND P6, PT, R4, R19, PT ;  /* 0x000000130400720c */ /* 0x000fe20003fc4070 */
[--C-:B------:R-:W-:Y:S01]  /*1490*/  @!P3 IMAD.IADD R12, R12, 0x1, -R4.reuse ;  /* 0x000000010c0cb824 */ /* 0x100fe200078e0a04 */
[----:B------:R-:W-:Y:S01]  /*14a0*/  ISETP.GE.AND P3, PT, R131, RZ, PT ;  /* 0x000000ff8300720c */ /* 0x000fe20003f66270 */
[----:B------:R-:W-:Y:S01]  /*14b0*/  @!P0 IMAD.IADD R13, R13, 0x1, -R4 ;  /* 0x000000010d0d8824 */ /* 0x000fe200078e0a04 */
[----:B------:R-:W-:Y:S01]  /*14c0*/  ISETP.GE.AND P0, PT, R132, RZ, PT ;  /* 0x000000ff8400720c */ /* 0x000fe20003f06270 */
[----:B------:R-:W-:-:S04]  /*14d0*/  IMAD.HI.U32 R8, R5, R18, RZ ;  /* 0x0000001205087227 */ /* 0x000fc800078e00ff */
[----:B------:R-:W-:-:S04]  /*14e0*/  IMAD.HI.U32 R9, R5, R16, RZ ;  /* 0x0000001005097227 */ /* 0x000fc800078e00ff */
[----:B------:R-:W-:Y:S01]  /*14f0*/  @!P4 IMAD.IADD R17, R17, 0x1, -R4 ;  /* 0x000000011111c824 */ /* 0x000fe200078e0a04 */
[----:B------:R-:W-:Y:S01]  /*1500*/  ISETP.GE.AND P4, PT, R130, RZ, PT ;  /* 0x000000ff8200720c */ /* 0x000fe20003f86270 */
[----:B------:R-:W-:Y:S02]  /*1510*/  IMAD.MOV R21, RZ, RZ, -R8 ;  /* 0x000000ffff157224 */ /* 0x000fe400078e0a08 */
[----:B------:R-:W-:Y:S02]  /*1520*/  IMAD.MOV R9, RZ, RZ, -R9 ;  /* 0x000000ffff097224 */ /* 0x000fe400078e0a09 */
[----:B------:R-:W-:Y:S01]  /*1530*/  @!P1 IMAD.IADD R14, R14, 0x1, -R4 ;  /* 0x000000010e0e9824 */ /* 0x000fe200078e0a04 */
[----:B------:R-:W-:Y:S01]  /*1540*/  ISETP.GE.AND P1, PT, R129, RZ, PT ;  /* 0x000000ff8100720c */ /* 0x000fe20003f26270 */
[----:B------:R-:W-:Y:S02]  /*1550*/  IMAD.MOV.U32 R8, RZ, RZ, R11 ;  /* 0x000000ffff087224 */ /* 0x000fe400078e000b */
[----:B------:R-:W-:-:S02]  /*1560*/  IMAD R18, R4, R21, R18 ;  /* 0x0000001504127224 */ /* 0x000fc400078e0212 */
[----:B------:R-:W-:Y:S01]  /*1570*/  @!P6 IMAD.IADD R19, R19, 0x1, -R4 ;  /* 0x000000011313e824 */ /* 0x000fe200078e0a04 */
[C---:B------:R-:W-:Y:S01]  /*1580*/  ISETP.GT.U32.AND P6, PT, R4.reuse, R17, PT ;  /* 0x000000110400720c */ /* 0x040fe20003fc4070 */
[C---:B------:R-:W-:Y:S02]  /*1590*/  IMAD R21, R4.reuse, R9, R16 ;  /* 0x0000000904157224 */ /* 0x040fe400078e0210 */
[----:B------:R-:W-:Y:S01]  /*15a0*/  @!P5 IMAD.MOV R8, RZ, RZ, -R8 ;  /* 0x000000ffff08d224 */ /* 0x000fe200078e0a08 */
[----:B------:R-:W-:Y:S01]  /*15b0*/  ISETP.GT.U32.AND P5, PT, R4, R14, PT ;  /* 0x0000000e0400720c */ /* 0x000fe20003fa4070 */
[----:B------:R-:W-:Y:S02]  /*15c0*/  IMAD.MOV.U32 R11, RZ, RZ, R15 ;  /* 0x000000ffff0b7224 */ /* 0x000fe400078e000f */
[----:B------:R-:W-:Y:S02]  /*15d0*/  IMAD.MOV.U32 R9, RZ, RZ, R13 ;  /* 0x000000ffff097224 */ /* 0x000fe400078e000d */
[----:B------:R-:W-:Y:S01]  /*15e0*/  @!P3 IMAD.MOV R11, RZ, RZ, -R11 ;  /* 0x000000ffff0bb224 */ /* 0x000fe200078e0a0b */
[----:B------:R-:W-:Y:S01]  /*15f0*/  ISETP.GE.AND P3, PT, R128, RZ, PT ;  /* 0x000000ff8000720c */ /* 0x000fe20003f66270 */
[----:B------:R-:W-:Y:S01]  /*1600*/  @!P2 IMAD.MOV R10, RZ, RZ, -R10 ;  /* 0x000000ffff0aa224 */ /* 0x000fe200078e0a0a */
[C---:B------:R-:W-:Y:S01]  /*1610*/  ISETP.GT.U32.AND P2, PT, R4.reuse, R19, PT ;  /* 0x000000130400720c */ /* 0x040fe20003f44070 */
[----:B------:R-:W-:Y:S01]  /*1620*/  @!P0 IMAD.MOV R9, RZ, RZ, -R9 ;  /* 0x000000ffff098224 */ /* 0x000fe200078e0a09 */
[C---:B------:R-:W-:Y:S01]  /*1630*/  ISETP.GT.U32.AND P0, PT, R4.reuse, R18, PT ;  /* 0x000000120400720c */ /* 0x040fe20003f04070 */
[----:B------:R-:W-:Y:S01]  /*1640*/  @!P4 IMAD.MOV R12, RZ, RZ, -R12 ;  /* 0x000000ffff0cc224 */ /* 0x000fe200078e0a0c */
[----:B------:R-:W-:Y:S01]  /*1650*/  ISETP.GT.U32.AND P4, PT, R4, R21, PT ;  /* 0x000000150400720c */ /* 0x000fe20003f84070 */
[----:B------:R-:W-:Y:S01]  /*1660*/  @!P6 IMAD.IADD R17, R17, 0x1, -R4 ;  /* 0x000000011111e824 */ /* 0x000fe200078e0a04 */
[----:B------:R-:W-:Y:S01]  /*1670*/  ISETP.GE.AND P6, PT, R127, RZ, PT ;  /* 0x000000ff7f00720c */ /* 0x000fe20003fc6270 */
[----:B------:R-:W-:-:S04]  /*1680*/  IMAD.HI.U32 R13, R5, R20, RZ ;  /* 0x00000014050d7227 */ /* 0x000fc800078e00ff */
[----:B------:R-:W-:Y:S01]  /*1690*/  @!P5 IMAD.IADD R14, R14, 0x1, -R4 ;  /* 0x000000010e0ed824 */ /* 0x000fe200078e0a04 */
[----:B------:R-:W-:Y:S01]  /*16a0*/  ISETP.GE.AND P5, PT, R126, RZ, PT ;  /* 0x000000ff7e00720c */ /* 0x000fe20003fa6270 */
[----:B------:R-:W-:Y:S02]  /*16b0*/  IMAD.MOV R15, RZ, RZ, -R13 ;  /* 0x000000ffff0f7224 */ /* 0x000fe400078e0a0d */
[----:B------:R-:W-:Y:S01]  /*16c0*/  @!P3 IMAD.MOV R14, RZ, RZ, -R14 ;  /* 0x000000ffff0eb224 */ /* 0x000fe200078e0a0e */
[----:B------:R-:W-:Y:S01]  /*16d0*/  ISETP.GE.AND P3, PT, R114, RZ, PT ;  /* 0x000000ff7200720c */ /* 0x000fe20003f66270 */
[--C-:B------:R-:W-:Y:S01]  /*16e0*/  @!P2 IMAD.IADD R19, R19, 0x1, -R4.reuse ;  /* 0x000000011313a824 */ /* 0x100fe200078e0a04 */
[----:B------:R-:W-:Y:S01]  /*16f0*/  IABS R114, R114 ;  /* 0x0000007200727213 */ /* 0x000fe20000000000 */
[----:B------:R-:W-:Y:S01]  /*1700*/  @!P0 IMAD.IADD R18, R18, 0x1, -R4 ;  /* 0x0000000112128824 */ /* 0x000fe200078e0a04 */
[----:B------:R-:W-:Y:S01]  /*1710*/  ISETP.GE.AND P2, PT, R125, RZ, PT ;  /* 0x000000ff7d00720c */ /* 0x000fe20003f46270 */
[----:B------:R-:W-:Y:S01]  /*1720*/  IMAD.MOV.U32 R13, RZ, RZ, R17 ;  /* 0x000000ffff0d7224 */ /* 0x000fe200078e0011 */
[----:B------:R-:W-:Y:S01]  /*1730*/  ISETP.GE.AND P0, PT, R124, RZ, PT ;  /* 0x000000ff7c00720c */ /* 0x000fe20003f06270 */
[----:B------:R-:W-:-:S02]  /*1740*/  IMAD R20, R4, R15, R20 ;  /* 0x0000000f04147224 */ /* 0x000fc400078e0214 */
[----:B------:R-:W-:Y:S01]  /*1750*/  @!P1 IMAD.MOV R13, RZ, RZ, -R13 ;  /* 0x000000ffff0d9224 */ /* 0x000fe200078e0a0d */
[C---:B------:R-:W-:Y:S01]  /*1760*/  ISETP.GT.U32.AND P1, PT, R4.reuse, R18, PT ;  /* 0x000000120400720c */ /* 0x040fe20003f24070 */
[----:B------:R-:W-:Y:S02]  /*1770*/  IMAD.MOV.U32 R15, RZ, RZ, R19 ;  /* 0x000000ffff0f7224 */ /* 0x000fe400078e0013 */
[----:B------:R-:W-:Y:S02]  /*1780*/  @!P4 IMAD.IADD R21, R21, 0x1, -R4 ;  /* 0x000000011515c824 */ /* 0x000fe400078e0a04 */
[----:B------:R-:W-:Y:S02]  /*1790*/  IMAD.MOV.U32 R19, RZ, RZ, R114 ;  /* 0x000000ffff137224 */ /* 0x000fe400078e0072 */
[----:B------:R-:W-:Y:S01]  /*17a0*/  @!P6 IMAD.MOV R15, RZ, RZ, -R15 ;  /* 0x000000ffff0fe224 */ /* 0x000fe200078e0a0f */
[C---:B------:R-:W-:Y:S01]  /*17b0*/  ISETP.GT.U32.AND P6, PT, R4.reuse, R20, PT ;  /* 0x000000140400720c */ /* 0x040fe20003fc4070 */
[----:B------:R-:W-:Y:S01]  /*17c0*/  IMAD.HI.U32 R16, R5, R19, RZ ;  /* 0x0000001305107227 */ /* 0x000fe200078e00ff */
[----:B------:R-:W-:-:S03]  /*17d0*/  ISETP.GT.U32.AND P4, PT, R4, R21, PT ;  /* 0x000000150400720c */ /* 0x000fc60003f84070 */
[----:B------:R-:W-:-:S04]  /*17e0*/  IMAD.HI.U32 R17, R5, R23, RZ ;  /* 0x0000001705117227 */ /* 0x000fc800078e00ff */
[----:B------:R-:W-:Y:S02]  /*17f0*/  IMAD.MOV R22, RZ, RZ, -R16 ;  /* 0x000000ffff167224 */ /* 0x000fe400078e0a10 */
[----:B------:R-:W-:Y:S02]  /*1800*/  IMAD.MOV R31, RZ, RZ, -R17 ;  /* 0x000000ffff1f7224 */ /* 0x000fe400078e0a11 */
[----:B------:R-:W-:Y:S01]  /*1810*/  @!P1 IMAD.IADD R18, R18, 0x1, -R4 ;  /* 0x0000000112129824 */ /* 0x000fe200078e0a04 */
[----:B------:R-:W-:Y:S01]  /*1820*/  ISETP.GE.AND P1, PT, R123, RZ, PT ;  /* 0x000000ff7b00720c */ /* 0x000fe20003f26270 */
[----:B------:R-:W-:Y:S02]  /*1830*/  IMAD R17, R4, R22, R19 ;  /* 0x0000001604117224 */ /* 0x000fe400078e0213 */
[----:B------:R-:W-:-:S04]  /*1840*/  IMAD.HI.U32 R16, R5, R32, RZ ;  /* 0x0000002005107227 */ /* 0x000fc800078e00ff */
[----:B------:R-:W-:Y:S02]  /*1850*/  @!P6 IMAD.IADD R20, R20, 0x1, -R4 ;  /* 0x000000011414e824 */ /* 0x000fe400078e0a04 */
[----:B------:R-:W-:Y:S01]  /*1860*/  @!P5 IMAD.MOV R18, RZ, RZ, -R18 ;  /* 0x000000ffff12d224 */ /* 0x000fe200078e0a12 */
[C---:B------:R-:W-:Y:S01]  /*1870*/  ISETP.GT.U32.AND P5, PT, R4.reuse, R17, PT ;  /* 0x000000110400720c */ /* 0x040fe20003fa4070 */
[----:B------:R-:W-:Y:S01]  /*1880*/  IMAD.MOV R19, RZ, RZ, -R16 ;  /* 0x000000ffff137224 */ /* 0x000fe200078e0a10 */
[----:B------:R-:W-:Y:S01]  /*1890*/  ISETP.GT.U32.AND P6, PT, R4, R20, PT ;  /* 0x000000140400720c */ /* 0x000fe20003fc4070 */
[----:B------:R-:W-:Y:S01]  /*18a0*/  @!P4 IMAD.IADD R21, R21, 0x1, -R4 ;  /* 0x000000011515c824 */ /* 0x000fe200078e0a04 */
[----:B------:R-:W-:Y:S01]  /*18b0*/  ISETP.GE.AND P4, PT, R122, RZ, PT ;  /* 0x000000ff7a00720c */ /* 0x000fe20003f86270 */
[----:B------:R-:W-:-:S04]  /*18c0*/  IMAD.HI.U32 R16, R5, R33, RZ ;  /* 0x0000002105107227 */ /* 0x000fc800078e00ff */
[C---:B------:R-:W-:Y:S02]  /*18d0*/  IMAD R22, R4.reuse, R31, R23 ;  /* 0x0000001f04167224 */ /* 0x040fe400078e0217 */
[C---:B------:R-:W-:Y:S01]  /*18e0*/  IMAD R23, R4.reuse, R19, R32 ;  /* 0x0000001304177224 */ /* 0x040fe200078e0220 */
[----:B------:R-:W-:Y:S01]  /*18f0*/  IABS R32, R120 ;  /* 0x0000007800207213 */ /* 0x000fe20000000000 */
[----:B------:R-:W-:Y:S02]  /*1900*/  IMAD.MOV.U32 R19, RZ, RZ, R21 ;  /* 0x000000ffff137224 */ /* 0x000fe400078e0015 */
[----:B------:R-:W-:Y:S02]  /*1910*/  IMAD.MOV R16, RZ, RZ, -R16 ;  /* 0x000000ffff107224 */ /* 0x000fe400078e0a10 */
[----:B------:R-:W-:Y:S01]  /*1920*/  @!P2 IMAD.MOV R19, RZ, RZ, -R19 ;  /* 0x000000ffff13a224 */ /* 0x000fe200078e0a13 */
[C---:B------:R-:W-:Y:S01]  /*1930*/  ISETP.GT.U32.AND P2, PT, R4.reuse, R22, PT ;  /* 0x000000160400720c */ /* 0x040fe20003f44070 */
[----:B------:R-:W-:-:S02]  /*1940*/  IMAD R31, R4, R16, R33 ;  /* 0x00000010041f7224 */ /* 0x000fc400078e0221 */
[--C-:B------:R-:W-:Y:S02]  /*1950*/  @!P5 IMAD.IADD R17, R17, 0x1, -R4.reuse ;  /* 0x000000011111d824 */ /* 0x100fe400078e0a04 */
[----:B------:R-:W-:Y:S01]  /*1960*/  @!P6 IMAD.IADD R20, R20, 0x1, -R4 ;  /* 0x000000011414e824 */ /* 0x000fe200078e0a04 */
[C---:B------:R-:W-:Y:S01]  /*1970*/  ISETP.GT.U32.AND P5, PT, R4.reuse, R31, PT ;  /* 0x0000001f0400720c */ /* 0x040fe20003fa4070 */
[----:B------:R-:W-:Y:S01]  /*1980*/  IMAD.HI.U32 R16, R5, R32, RZ ;  /* 0x0000002005107227 */ /* 0x000fe200078e00ff */
[----:B------:R-:W-:-:S03]  /*1990*/  ISETP.GT.U32.AND P6, PT, R4, R23, PT ;  /* 0x000000170400720c */ /* 0x000fc60003fc4070 */
[----:B------:R-:W-:Y:S02]  /*19a0*/  @!P0 IMAD.MOV R20, RZ, RZ, -R20 ;  /* 0x000000ffff148224 */ /* 0x000fe400078e0a14 */
[----:B------:R-:W-:Y:S01]  /*19b0*/  @!P2 IMAD.IADD R22, R22, 0x1, -R4 ;  /* 0x000000011616a824 */ /* 0x000fe200078e0a04 */
[----:B------:R-:W-:Y:S01]  /*19c0*/  ISETP.GT.U32.AND P2, PT, R4, R17, PT ;  /* 0x000000110400720c */ /* 0x000fe20003f44070 */
[----:B------:R-:W-:-:S03]  /*19d0*/  IMAD.HI.U32 R21, R5, R34, RZ ;  /* 0x0000002205157227 */ /* 0x000fc600078e00ff */
[C---:B------:R-:W-:Y:S01]  /*19e0*/  ISETP.GT.U32.AND P0, PT, R4.reuse, R22, PT ;  /* 0x000000160400720c */ /* 0x040fe20003f04070 */
[--C-:B------:R-:W-:Y:S02]  /*19f0*/  @!P5 IMAD.IADD R31, R31, 0x1, -R4.reuse ;  /* 0x000000011f1fd824 */ /* 0x100fe400078e0a04 */
[----:B------:R-:W-:Y:S02]  /*1a00*/  @!P6 IMAD.IADD R23, R23, 0x1, -R4 ;  /* 0x000000011717e824 */ /* 0x000fe400078e0a04 */
[----:B------:R-:W-:Y:S01]  /*1a10*/  IMAD.MOV R33, RZ, RZ, -R16 ;  /* 0x000000ffff217224 */ /* 0x000fe200078e0a10 */
[C---:B------:R-:W-:Y:S01]  /*1a20*/  ISETP.GT.U32.AND P5, PT, R4.reuse, R31, PT ;  /* 0x0000001f0400720c */ /* 0x040fe20003fa4070 */
[----:B------:R-:W-:Y:S01]  /*1a30*/  IMAD.MOV R21, RZ, RZ, -R21 ;  /* 0x000000ffff157224 */ /* 0x000fe200078e0a15 */
[----:B------:R-:W-:Y:S01]  /*1a40*/  ISETP.GT.U32.AND P6, PT, R4, R23, PT ;  /* 0x000000170400720c */ /* 0x000fe20003fc4070 */
[----:B------:R-:W-:-:S04]  /*1a50*/  IMAD.HI.U32 R16, R5, R35, RZ ;  /* 0x0000002305107227 */ /* 0x000fc800078e00ff */
[C---:B------:R-:W-:Y:S02]  /*1a60*/  IMAD R32, R4.reuse, R33, R32 ;  /* 0x0000002104207224 */ /* 0x040fe400078e0220 */
[----:B------:R-:W-:Y:S01]  /*1a70*/  IMAD R33, R4, R21, R34 ;  /* 0x0000001504217224 */ /* 0x000fe200078e0222 */
[----:B------:R-:W-:Y:S01]  /*1a80*/  IABS R21, R116 ;  /* 0x0000007400157213 */ /* 0x000fe20000000000 */
[----:B------:R-:W-:Y:S02]  /*1a90*/  IMAD.MOV R16, RZ, RZ, -R16 ;  /* 0x000000ffff107224 */ /* 0x000fe400078e0a10 */
[--C-:B------:R-:W-:Y:S01]  /*1aa0*/  @!P0 IMAD.IADD R22, R22, 0x1, -R4.reuse ;  /* 0x0000000116168824 */ /* 0x100fe200078e0a04 */
[C---:B------:R-:W-:Y:S01]  /*1ab0*/  ISETP.GT.U32.AND P0, PT, R4.reuse, R33, PT ;  /* 0x000000210400720c */ /* 0x040fe20003f04070 */
[----:B------:R-:W-:Y:S02]  /*1ac0*/  IMAD R34, R4, R16, R35 ;  /* 0x0000001004227224 */ /* 0x000fe400078e0223 */
[----:B------:R-:W-:-:S02]  /*1ad0*/  @!P5 IMAD.IADD R31, R31, 0x1, -R4 ;  /* 0x000000011f1fd824 */ /* 0x000fc400078e0a04 */
[----:B------:R-:W-:Y:S01]  /*1ae0*/  @!P6 IMAD.IADD R23, R23, 0x1, -R4 ;  /* 0x000000011717e824 */ /* 0x000fe200078e0a04 */
[----:B------:R-:W-:Y:S01]  /*1af0*/  ISETP.GT.U32.AND P5, PT, R4, R34, PT ;  /* 0x000000220400720c */ /* 0x000fe20003fa4070 */
[----:B------:R-:W-:Y:S01]  /*1b00*/  IMAD.HI.U32 R16, R5, R21, RZ ;  /* 0x0000001505107227 */ /* 0x000fe200078e00ff */
[----:B------:R-:W-:-:S03]  /*1b10*/  ISETP.GE.AND P6, PT, R121, RZ, PT ;  /* 0x000000ff7900720c */ /* 0x000fc60003fc6270 */
[----:B------:R-:W-:Y:S02]  /*1b20*/  IMAD.MOV R16, RZ, RZ, -R16 ;  /* 0x000000ffff107224 */ /* 0x000fe400078e0a10 */
[--C-:B------:R-:W-:Y:S01]  /*1b30*/  @!P0 IMAD.IADD R33, R33, 0x1, -R4.reuse ;  /* 0x0000000121218824 */ /* 0x100fe200078e0a04 */
[----:B------:R-:W-:Y:S01]  /*1b40*/  ISETP.GE.AND P0, PT, R119, RZ, PT ;  /* 0x000000ff7700720c */ /* 0x000fe20003f06270 */
[C---:B------:R-:W-:Y:S02]  /*1b50*/  IMAD R35, R4.reuse, R16, R21 ;  /* 0x0000001004237224 */ /* 0x040fe400078e0215 */
[--C-:B------:R-:W-:Y:S01]  /*1b60*/  @!P2 IMAD.IADD R17, R17, 0x1, -R4.reuse ;  /* 0x000000011111a824 */ /* 0x100fe200078e0a04 */
[----:B------:R-:W-:Y:S01]  /*1b70*/  ISETP.GT.U32.AND P2, PT, R4, R32, PT ;  /* 0x000000200400720c */ /* 0x000fe20003f44070 */
[----:B------:R-:W-:Y:S01]  /*1b80*/  @!P5 IMAD.IADD R34, R34, 0x1, -R4 ;  /* 0x000000012222d824 */ /* 0x000fe200078e0a04 */
[----:B------:R-:W-:Y:S01]  /*1b90*/  ISETP.GT.U32.AND P5, PT, R4, R33, PT ;  /* 0x000000210400720c */ /* 0x000fe20003fa4070 */
[----:B------:R-:W-:-:S04]  /*1ba0*/  IMAD.HI.U32 R16, R5, R36, RZ ;  /* 0x0000002405107227 */ /* 0x000fc800078e00ff */
[----:B------:R-:W-:Y:S01]  /*1bb0*/  @!P6 IMAD.MOV R31, RZ, RZ, -R31 ;  /* 0x000000ffff1fe224 */ /* 0x000fe200078e0a1f */
[----:B------:R-:W-:Y:S01]  /*1bc0*/  ISETP.GT.U32.AND P6, PT, R4, R35, PT ;  /* 0x000000230400720c */ /* 0x000fe20003fc4070 */
[----:B------:R-:W-:Y:S02]  /*1bd0*/  IMAD.MOV.U32 R21, RZ, RZ, R17 ;  /* 0x000000ffff157224 */ /* 0x000fe400078e0011 */
[----:B------:R-:W-:-:S04]  /*1be0*/  IMAD.HI.U32 R17, R5, R38, RZ ;  /* 0x0000002605117227 */ /* 0x000fc800078e00ff */
[----:B------:R-:W-:Y:S02]  /*1bf0*/  IMAD.MOV R37, RZ, RZ, -R16 ;  /* 0x000000ffff257224 */ /* 0x000fe400078e0a10 */
[----:B------:R-:W-:Y:S02]  /*1c00*/  IMAD.MOV R17, RZ, RZ, -R17 ;  /* 0x000000ffff117224 */ /* 0x000fe400078e0a11 */
[C---:B------:R-:W-:Y:S02]  /*1c10*/  IMAD R36, R4.reuse, R37, R36 ;  /* 0x0000002504247224 */ /* 0x040fe400078e0224 */
[C---:B------:R-:W-:Y:S01]  /*1c20*/  IMAD R37, R4.reuse, R17, R38 ;  /* 0x0000001104257224 */ /* 0x040fe200078e0226 */
[----:B------:R-:W-:Y:S01]  /*1c30*/  IABS R38, R112 ;  /* 0x0000007000267213 */ /* 0x000fe20000000000 */
[--C-:B------:R-:W-:Y:S01]  /*1c40*/  @!P5 IMAD.IADD R33, R33, 0x1, -R4.reuse ;  /* 0x000000012121d824 */ /* 0x100fe200078e0a04 */
[C---:B------:R-:W-:Y:S01]  /*1c50*/  ISETP.GT.U32.AND P5, PT, R4.reuse, R36, PT ;  /* 0x000000240400720c */ /* 0x040fe20003fa4070 */
[----:B------:R-:W-:Y:S01]  /*1c60*/  @!P6 IMAD.IADD R35, R35, 0x1, -R4 ;  /* 0x000000012323e824 */ /* 0x000fe200078e0a04 */
[----:B------:R-:W-:Y:S01]  /*1c70*/  ISETP.GT.U32.AND P6, PT, R4, R37, PT ;  /* 0x000000250400720c */ /* 0x000fe20003fc4070 */
[----:B------:R-:W-:-:S04]  /*1c80*/  IMAD.HI.U32 R16, R5, R38, RZ ;  /* 0x0000002605107227 */ /* 0x000fc800078e00ff */
[----:B------:R-:W-:-:S04]  /*1c90*/  IMAD.HI.U32 R17, R5, R40, RZ ;  /* 0x0000002805117227 */ /* 0x000fc800078e00ff */
[----:B------:R-:W-:Y:S02]  /*1ca0*/  IMAD.MOV R39, RZ, RZ, -R16 ;  /* 0x000000ffff277224 */ /* 0x000fe400078e0a10 */
[--C-:B------:R-:W-:Y:S01]  /*1cb0*/  @!P5 IMAD.IADD R36, R36, 0x1, -R4.reuse ;  /* 0x000000012424d824 */ /* 0x100fe200078e0a04 */
[----:B------:R-:W-:Y:S01]  /*1cc0*/  ISETP.GE.AND P5, PT, R113, RZ, PT ;  /* 0x000000ff7100720c */ /* 0x000fe20003fa6270 */
[----:B------:R-:W-:Y:S02]  /*1cd0*/  @!P6 IMAD.IADD R37, R37, 0x1, -R4 ;  /* 0x000000012525e824 */ /* 0x000fe400078e0a04 */
[----:B------:R-:W-:Y:S01]  /*1ce0*/  IMAD.MOV R17, RZ, RZ, -R17 ;  /* 0x000000ffff117224 */ /* 0x000fe200078e0a11 */
[C---:B------:R-:W-:Y:S01]  /*1cf0*/  ISETP.GT.U32.AND P6, PT, R4.reuse, R36, PT ;  /* 0x000000240400720c */ /* 0x040fe20003fc4070 */
[C---:B------:R-:W-:Y:S02]  /*1d00*/  IMAD R38, R4.reuse, R39, R38 ;  /* 0x0000002704267224 */ /* 0x040fe400078e0226 */
[----:B------:R-:W-:-:S02]  /*1d10*/  IMAD R39, R4, R17, R40 ;  /* 0x0000001104277224 */ /* 0x000fc400078e0228 */
[----:B------:R-:W-:-:S04]  /*1d20*/  IMAD.HI.U32 R16, R5, R41, RZ ;  /* 0x0000002905107227 */ /* 0x000fc800078e00ff */
[----:B------:R-:W-:Y:S01]  /*1d30*/  @!P0 IMAD.MOV R33, RZ, RZ, -R33 ;  /* 0x000000ffff218224 */ /* 0x000fe200078e0a21 */
[----:B------:R-:W-:Y:S01]  /*1d40*/  ISETP.GT.U32.AND P0, PT, R4, R37, PT ;  /* 0x000000250400720c */ /* 0x000fe20003f04070 */
[--C-:B------:R-:W-:Y:S01]  /*1d50*/  @!P2 IMAD.IADD R32, R32, 0x1, -R4.reuse ;  /* 0x000000012020a824 */ /* 0x100fe200078e0a04 */
[----:B------:R-:W-:Y:S01]  /*1d60*/  ISETP.GE.AND P2, PT, R120, RZ, PT ;  /* 0x000000ff7800720c */ /* 0x000fe20003f46270 */
[----:B------:R-:W-:Y:S01]  /*1d70*/  @!P6 IMAD.IADD R36, R36, 0x1, -R4 ;  /* 0x000000012424e824 */ /* 0x000fe200078e0a04 */
[C---:B------:R-:W-:Y:S01]  /*1d80*/  ISETP.GT.U32.AND P6, PT, R4.reuse, R39, PT ;  /* 0x000000270400720c */ /* 0x040fe20003fc4070 */
[----:B------:R-:W-:Y:S02]  /*1d90*/  IMAD.MOV R16, RZ, RZ, -R16 ;  /* 0x000000ffff107224 */ /* 0x000fe400078e0a10 */
[----:B------:R-:W-:Y:S01]  /*1da0*/  @!P3 IMAD.MOV R21, RZ, RZ, -R21 ;  /* 0x000000ffff15b224 */ /* 0x000fe200078e0a15 */
[C---:B------:R-:W-:Y:S01]  /*1db0*/  ISETP.GT.U32.AND P3, PT, R4.reuse, R32, PT ;  /* 0x000000200400720c */ /* 0x040fe20003f64070 */
[----:B------:R-:W-:Y:S01]  /*1dc0*/  IMAD R40, R4, R16, R41 ;  /* 0x0000001004287224 */ /* 0x000fe200078e0229 */
[----:B------:R-:W-:Y:S01]  /*1dd0*/  IABS R41, R108 ;  /* 0x0000006c00297213 */ /* 0x000fe20000000000 */
[----:B------:R-:W-:-:S04]  /*1de0*/  IMAD.HI.U32 R16, R5, R45, RZ ;  /* 0x0000002d05107227 */ /* 0x000fc800078e00ff */
[----:B------:R-:W-:Y:S02]  /*1df0*/  IMAD.MOV R17, RZ, RZ, -R16 ;  /* 0x000000ffff117224 */ /* 0x000fe400078e0a10 */
[--C-:B------:R-:W-:Y:S02]  /*1e00*/  @!P6 IMAD.IADD R39, R39, 0x1, -R4.reuse ;  /* 0x000000012727e824 */ /* 0x100fe400078e0a04 */
[----:B------:R-:W-:Y:S01]  /*1e10*/  @!P0 IMAD.IADD R37, R37, 0x1, -R4 ;  /* 0x0000000125258824 */ /* 0x000fe200078e0a04 */
[C---:B------:R-:W-:Y:S01]  /*1e20*/  ISETP.GT.U32.AND P0, PT, R4.reuse, R40, PT ;  /* 0x000000280400720c */ /* 0x040fe20003f04070 */
[C---:B------:R-:W-:Y:S01]  /*1e30*/  IMAD R45, R4.reuse, R17, R45 ;  /* 0x00000011042d7224 */ /* 0x040fe200078e022d */
[----:B------:R-:W-:Y:S01]  /*1e40*/  ISETP.GT.U32.AND P6, PT, R4, R39, PT ;  /* 0x000000270400720c */ /* 0x000fe20003fc4070 */
[----:B------:R-:W-:-:S04]  /*1e50*/  IMAD.HI.U32 R16, R5, R41, RZ ;  /* 0x0000002905107227 */ /* 0x000fc800078e00ff */
[----:B------:R-:W-:Y:S01]  /*1e60*/  @!P3 IMAD.IADD R32, R32, 0x1, -R4 ;  /* 0x000000012020b824 */ /* 0x000fe200078e0a04 */
[----:B------:R-:W-:Y:S01]  /*1e70*/  ISETP.GE.AND P3, PT, R116, RZ, PT ;  /* 0x000000ff7400720c */ /* 0x000fe20003f66270 */
[----:B------:R-:W-:Y:S02]  /*1e80*/  IMAD.MOV R42, RZ, RZ, -R16 ;  /* 0x000000ffff2a7224 */ /* 0x000fe400078e0a10 */
[----:B------:R-:W-:-:S04]  /*1e90*/  IMAD.HI.U32 R16, R5, R43, RZ ;  /* 0x0000002b05107227 */ /* 0x000fc800078e00ff */
[----:B------:R-:W-:Y:S01]  /*1ea0*/  @!P6 IMAD.IADD R39, R39, 0x1, -R4 ;  /* 0x000000012727e824 */ /* 0x000fe200078e0a04 */
[C---:B------:R-:W-:Y:S01]  /*1eb0*/  ISETP.GT.U32.AND P6, PT, R4.reuse, R45, PT ;  /* 0x0000002d0400720c */ /* 0x040fe20003fc4070 */
[----:B------:R-:W-:Y:S01]  /*1ec0*/  @!P2 IMAD.MOV R32, RZ, RZ, -R32 ;  /* 0x000000ffff20a224 */ /* 0x000fe200078e0a20 */
[----:B------:R-:W-:Y:S01]  /*1ed0*/  ISETP.GT.U32.AND P2, PT, R4, R35, PT ;  /* 0x000000230400720c */ /* 0x000fe20003f44070 */
[----:B------:R-:W-:Y:S02]  /*1ee0*/  IMAD.MOV R16, RZ, RZ, -R16 ;  /* 0x000000ffff107224 */ /* 0x000fe400078e0a10 */
[----:B------:R-:W-:Y:S02]  /*1ef0*/  @!P0 IMAD.IADD R40, R40, 0x1, -R4 ;  /* 0x0000000128288824 */ /* 0x000fe400078e0a04 */
[C---:B------:R-:W-:Y:S02]  /*1f00*/  IMAD R41, R4.reuse, R42, R41 ;  /* 0x0000002a04297224 */ /* 0x040fe400078e0229 */
[C---:B------:R-:W-:Y:S01]  /*1f10*/  IMAD R42, R4.reuse, R16, R43 ;  /* 0x00000010042a7224 */ /* 0x040fe200078e022b */
[----:B------:R-:W-:Y:S01]  /*1f20*/  ISETP.GT.U32.AND P0, PT, R4, R40, PT ;  /* 0x000000280400720c */ /* 0x000fe20003f04070 */
[----:B------:R-:W-:-:S04]  /*1f30*/  IMAD.HI.U32 R17, R5, R44, RZ ;  /* 0x0000002c05117227 */ /* 0x000fc800078e00ff */
[----:B------:R-:W-:Y:S01]  /*1f40*/  @!P6 IMAD.IADD R45, R45, 0x1, -R4 ;  /* 0x000000012d2de824 */ /* 0x000fe200078e0a04 */
[----:B------:R-:W-:Y:S01]  /*1f50*/  ISETP.GT.U32.AND P6, PT, R4, R42, PT ;  /* 0x0000002a0400720c */ /* 0x000fe20003fc4070 */
[----:B------:R-:W-:Y:S02]  /*1f60*/  IMAD.MOV R17, RZ, RZ, -R17 ;  /* 0x000000ffff117224 */ /* 0x000fe400078e0a11 */
[----:B------:R-:W-:-:S04]  /*1f70*/  IMAD.HI.U32 R16, R5, R46, RZ ;  /* 0x0000002e05107227 */ /* 0x000fc800078e00ff */
[----:B------:R-:W-:Y:S01]  /*1f80*/  @!P1 IMAD.MOV R22, RZ, RZ, -R22 ;  /* 0x000000ffff169224 */ /* 0x000fe200078e0a16 */
[C---:B------:R-:W-:Y:S01]  /*1f90*/  ISETP.GT.U32.AND P1, PT, R4.reuse, R34, PT ;  /* 0x000000220400720c */ /* 0x040fe20003f24070 */
[----:B------:R-:W-:Y:S01]  /*1fa0*/  @!P2 IMAD.IADD R35, R35, 0x1, -R4 ;  /* 0x000000012323a824 */ /* 0x000fe200078e0a04 */
[C---:B------:R-:W-:Y:S01]  /*1fb0*/  ISETP.GT.U32.AND P2, PT, R4.reuse, R38, PT ;  /* 0x000000260400720c */ /* 0x040fe20003f44070 */
[----:B------:R-:W-:Y:S02]  /*1fc0*/  IMAD R43, R4, R17, R44 ;  /* 0x00000011042b7224 */ /* 0x000fe400078e022c */
[----:B------:R-:W-:Y:S02]  /*1fd0*/  IMAD.MOV R17, RZ, RZ, -R16 ;  /* 0x000000ffff117224 */ /* 0x000fe400078e0a10 */
[----:B------:R-:W-:Y:S01]  /*1fe0*/  @!P4 IMAD.MOV R23, RZ, RZ, -R23 ;  /* 0x000000ffff17c224 */ /* 0x000fe200078e0a17 */
[----:B------:R-:W-:Y:S01]  /*1ff0*/  ISETP.GE.AND P4, PT, R118, RZ, PT ;  /* 0x000000ff7600720c */ /* 0x000fe20003f86270 */
[----:B------:R-:W-:-:S02]  /*2000*/  IMAD R44, R4, R17, R46 ;  /* 0x00000011042c7224 */ /* 0x000fc400078e022e */
[--C-:B------:R-:W-:Y:S01]  /*2010*/  @!P0 IMAD.IADD R40, R40, 0x1, -R4.reuse ;  /* 0x0000000128288824 */ /* 0x100fe200078e0a04 */
[----:B------:R-:W-:Y:S01]  /*2020*/  ISETP.GT.U32.AND P0, PT, R4, R41, PT ;  /* 0x000000290400720c */ /* 0x000fe20003f04070 */
[--C-:B------:R-:W-:Y:S01]  /*2030*/  @!P6 IMAD.IADD R42, R42, 0x1, -R4.reuse ;  /* 0x000000012a2ae824 */ /* 0x100fe200078e0a04 */
[----:B------:R-:W-:Y:S01]  /*2040*/  ISETP.GT.U32.AND P6, PT, R4, R44, PT ;  /* 0x0000002c0400720c */ /* 0x000fe20003fc4070 */
[--C-:B------:R-:W-:Y:S01]  /*2050*/  @!P1 IMAD.IADD R34, R34, 0x1, -R4.reuse ;  /* 0x0000000122229824 */ /* 0x100fe200078e0a04 */
[----:B------:R-:W-:Y:S01]  /*2060*/  ISETP.GE.AND P1, PT, R115, RZ, PT ;  /* 0x000000ff7300720c */ /* 0x000fe20003f26270 */
[----:B------:R-:W-:Y:S02]  /*2070*/  @!P2 IMAD.IADD R38, R38, 0x1, -R4 ;  /* 0x000000012626a824 */ /* 0x000fe400078e0a04 */
[----:B------:R-:W-:-:S03]  /*2080*/  IMAD.HI.U32 R16, R5, R48, RZ ;  /* 0x0000003005107227 */ /* 0x000fc600078e00ff */
[----:B------:R-:W-:Y:S01]  /*2090*/  ISETP.GT.U32.AND P2, PT, R4, R38, PT ;  /* 0x000000260400720c */ /* 0x000fe20003f44070 */
[----:B------:R-:W-:Y:S01]  /*20a0*/  @!P4 IMAD.MOV R34, RZ, RZ, -R34 ;  /* 0x000000ffff22c224 */ /* 0x000fe200078e0a22 */
[----:B------:R-:W-:Y:S01]  /*20b0*/  ISETP.GE.AND P4, PT, R112, RZ, PT ;  /* 0x000000ff7000720c */ /* 0x000fe20003f86270 */
[--C-:B------:R-:W-:Y:S01]  /*20c0*/  @!P0 IMAD.IADD R41, R41, 0x1, -R4.reuse ;  /* 0x0000000129298824 */ /* 0x100fe200078e0a04 */
[----:B------:R-:W-:Y:S01]  /*20d0*/  ISETP.GT.U32.AND P0, PT, R4, R43, PT ;  /* 0x0000002b0400720c */ /* 0x000fe20003f04070 */
[----:B------:R-:W-:Y:S01]  /*20e0*/  @!P6 IMAD.IADD R44, R44, 0x1, -R4 ;  /* 0x000000012c2ce824 */ /* 0x000fe200078e0a04 */
[----:B------:R-:W-:Y:S01]  /*20f0*/  ISETP.GT.U32.AND P6, PT, R4, R45, PT ;  /* 0x0000002d0400720c */ /* 0x000fe20003fc4070 */
[----:B------:R-:W-:Y:S01]  /*2100*/  @!P1 IMAD.MOV R36, RZ, RZ, -R36 ;  /* 0x000000ffff249224 */ /* 0x000fe200078e0a24 */
[----:B------:R-:W-:Y:S01]  /*2110*/  ISETP.GE.AND P1, PT, R110, RZ, PT ;  /* 0x000000ff6e00720c */ /* 0x000fe20003f26270 */
[----:B------:R-:W-:Y:S01]  /*2120*/  @!P5 IMAD.MOV R37, RZ, RZ, -R37 ;  /* 0x000000ffff25d224 */ /* 0x000fe200078e0a25 */
[----:B------:R-:W-:Y:S01]  /*2130*/  ISETP.GT.U32.AND P5, PT, R4, R41, PT ;  /* 0x000000290400720c */ /* 0x000fe20003fa4070 */
[----:B------:R-:W-:-:S04]  /*2140*/  IMAD.HI.U32 R17, R5, R49, RZ ;  /* 0x0000003105117227 */ /* 0x000fc800078e00ff */
[----:B------:R-:W-:Y:S02]  /*2150*/  IMAD.MOV R47, RZ, RZ, -R16 ;  /* 0x000000ffff2f7224 */ /* 0x000fe400078e0a10 */
[----:B------:R-:W-:Y:S01]  /*2160*/  @!P3 IMAD.MOV R35, RZ, RZ, -R35 ;  /* 0x000000ffff23b224 */ /* 0x000fe200078e0a23 */
[----:B------:R-:W-:Y:S01]  /*2170*/  ISETP.GE.AND P3, PT, R111, RZ, PT ;  /* 0x000000ff6f00720c */ /* 0x000fe20003f66270 */
[----:B------:R-:W-:-:S04]  /*2180*/  IMAD.HI.U32 R46, R5, R50, RZ ;  /* 0x00000032052e7227 */ /* 0x000fc800078e00ff */
[----:B------:R-:W-:Y:S01]  /*2190*/  @!P2 IMAD.IADD R38, R38, 0x1, -R4 ;  /* 0x000000012626a824 */ /* 0x000fe200078e0a04 */
[----:B------:R-:W-:Y:S01]  /*21a0*/  ISETP.GE.AND P2, PT, R109, RZ, PT ;  /* 0x000000ff6d00720c */ /* 0x000fe20003f46270 */
[----:B------:R-:W-:Y:S02]  /*21b0*/  IMAD.MOV R17, RZ, RZ, -R17 ;  /* 0x000000ffff117224 */ /* 0x000fe400078e0a11 */
[----:B------:R-:W-:Y:S02]  /*21c0*/  IMAD R48, R4, R47, R48 ;  /* 0x0000002f04307224 */ /* 0x000fe400078e0230 */
[----:B------:R-:W-:Y:S02]  /*21d0*/  IMAD.MOV R51, RZ, RZ, -R46 ;  /* 0x000000ffff337224 */ /* 0x000fe400078e0a2e */
[----:B------:R-:W-:Y:S01]  /*21e0*/  @!P0 IMAD.IADD R43, R43, 0x1, -R4 ;  /* 0x000000012b2b8824 */ /* 0x000fe200078e0a04 */
[----:B------:R-:W-:Y:S01]  /*21f0*/  ISETP.GE.AND P0, PT, R108, RZ, PT ;  /* 0x000000ff6c00720c */ /* 0x000fe20003f06270 */
[----:B------:R-:W-:-:S02]  /*2200*/  IMAD R46, R4, R17, R49 ;  /* 0x00000011042e7224 */ /* 0x000fc400078e0231 */
[----:B------:R-:W-:Y:S01]  /*2210*/  @!P4 IMAD.MOV R38, RZ, RZ, -R38 ;  /* 0x000000ffff26c224 */ /* 0x000fe200078e0a26 */
[C---:B------:R-:W-:Y:S01]  /*2220*/  ISETP.GT.U32.AND P4, PT, R4.reuse, R42, PT ;  /* 0x0000002a0400720c */ /* 0x040fe20003f84070 */
[----:B------:R-:W-:Y:S01]  /*2230*/  @!P6 IMAD.IADD R45, R45, 0x1, -R4 ;  /* 0x000000012d2de824 */ /* 0x000fe200078e0a04 */
[C---:B------:R-:W-:Y:S01]  /*2240*/  ISETP.GT.U32.AND P6, PT, R4.reuse, R48, PT ;  /* 0x000000300400720c */ /* 0x040fe20003fc4070 */
[----:B------:R-:W-:Y:S01]  /*2250*/  @!P1 IMAD.MOV R40, RZ, RZ, -R40 ;  /* 0x000000ffff289224 */ /* 0x000fe200078e0a28 */
[C---:B------:R-:W-:Y:S01]  /*2260*/  ISETP.GT.U32.AND P1, PT, R4.reuse, R43, PT ;  /* 0x0000002b0400720c */ /* 0x040fe20003f24070 */
[----:B------:R-:W-:Y:S01]  /*2270*/  @!P5 IMAD.IADD R41, R41, 0x1, -R4 ;  /* 0x000000012929d824 */ /* 0x000fe200078e0a04 */
[----:B------:R-:W-:Y:S01]  /*2280*/  ISETP.GT.U32.AND P5, PT, R4, R46, PT ;  /* 0x0000002e0400720c */ /* 0x000fe20003fa4070 */
[----:B------:R-:W-:-:S04]  /*2290*/  IMAD.HI.U32 R16, R5, R52, RZ ;  /* 0x0000003405107227 */ /* 0x000fc800078e00ff */
[----:B------:R-:W-:Y:S01]  /*22a0*/  @!P3 IMAD.MOV R39, RZ, RZ, -R39 ;  /* 0x000000ffff27b224 */ /* 0x000fe200078e0a27 */
[C---:B------:R-:W-:Y:S01]  /*22b0*/  ISETP.GT.U32.AND P3, PT, R4.reuse, R44, PT ;  /* 0x0000002c0400720c */ /* 0x040fe20003f64070 */
[----:B------:R-:W-:Y:S01]  /*22c0*/  IMAD R47, R4, R51, R50 ;  /* 0x00000033042f7224 */ /* 0x000fe200078e0232 */
[----:B------:R-:W-:Y:S01]  /*22d0*/  IABS R50, R101 ;  /* 0x0000006500327213 */ /* 0x000fe20000000000 */
[----:B------:R-:W-:Y:S02]  /*22e0*/  IMAD.MOV R49, RZ, RZ, -R16 ;  /* 0x000000ffff317224 */ /* 0x000fe400078e0a10 */
[----:B------:R-:W-:Y:S01]  /*22f0*/  @!P4 IMAD.IADD R42, R42, 0x1, -R4 ;  /* 0x000000012a2ac824 */ /* 0x000fe200078e0a04 */
[C---:B------:R-:W-:Y:S01]  /*2300*/  ISETP.GT.U32.AND P4, PT, R4.reuse, R47, PT ;  /* 0x0000002f0400720c */ /* 0x040fe20003f84070 */
[----:B------:R-:W-:Y:S01]  /*2310*/  IMAD R49, R4, R49, R52 ;  /* 0x0000003104317224 */ /* 0x000fe200078e0234 */
[----:B------:R-:W-:Y:S01]  /*2320*/  IABS R52, R102 ;  /* 0x0000006600347213 */ /* 0x000fe20000000000 */
[--C-:B------:R-:W-:Y:S01]  /*2330*/  @!P6 IMAD.IADD R48, R48, 0x1, -R4.reuse ;  /* 0x000000013030e824 */ /* 0x100fe200078e0a04 */
[----:B------:R-:W-:Y:S01]  /*2340*/  ISETP.GE.AND P6, PT, R104, RZ, PT ;  /* 0x000000ff6800720c */ /* 0x000fe20003fc6270 */
[--C-:B------:R-:W-:Y:S01]  /*2350*/  @!P1 IMAD.IADD R43, R43, 0x1, -R4.reuse ;  /* 0x000000012b2b9824 */ /* 0x100fe200078e0a04 */
[----:B------:R-:W-:Y:S01]  /*2360*/  ISETP.GE.AND P1, PT, R107, RZ, PT ;  /* 0x000000ff6b00720c */ /* 0x000fe20003f26270 */
[----:B------:R-:W-:Y:S01]  /*2370*/  @!P5 IMAD.IADD R46, R46, 0x1, -R4 ;  /* 0x000000012e2ed824 */ /* 0x000fe200078e0a04 */
[----:B------:R-:W-:Y:S01]  /*2380*/  ISETP.GE.AND P5, PT, R106, RZ, PT ;  /* 0x000000ff6a00720c */ /* 0x000fe20003fa6270 */
[----:B------:R-:W-:Y:S01]  /*2390*/  @!P2 IMAD.MOV R45, RZ, RZ, -R45 ;  /* 0x000000ffff2da224 */ /* 0x000fe200078e0a2d */
[----:B------:R-:W-:Y:S01]  /*23a0*/  ISETP.GT.U32.AND P2, PT, R4, R48, PT ;  /* 0x000000300400720c */ /* 0x000fe20003f44070 */
[----:B------:R-:W-:-:S04]  /*23b0*/  IMAD.HI.U32 R16, R5, R50, RZ ;  /* 0x0000003205107227 */ /* 0x000fc800078e00ff */
[----:B------:R-:W-:-:S04]  /*23c0*/  IMAD.HI.U32 R17, R5, R52, RZ ;  /* 0x0000003405117227 */ /* 0x000fc800078e00ff */
[----:B------:R-:W-:Y:S01]  /*23d0*/  @!P3 IMAD.IADD R44, R44, 0x1, -R4 ;  /* 0x000000012c2cb824 */ /* 0x000fe200078e0a04 */
[C---:B------:R-:W-:Y:S01]  /*23e0*/  ISETP.GT.U32.AND P3, PT, R4.reuse, R49, PT ;  /* 0x000000310400720c */ /* 0x040fe20003f64070 */
[----:B------:R-:W-:Y:S01]  /*23f0*/  @!P0 IMAD.MOV R41, RZ, RZ, -R41 ;  /* 0x000000ffff298224 */ /* 0x000fe200078e0a29 */
[C---:B------:R-:W-:Y:S01]  /*2400*/  ISETP.GT.U32.AND P0, PT, R4.reuse, R46, PT ;  /* 0x0000002e0400720c */ /* 0x040fe20003f04070 */
[----:B------:R-:W-:Y:S02]  /*2410*/  IMAD.MOV R51, RZ, RZ, -R16 ;  /* 0x000000ffff337224 */ /* 0x000fe400078e0a10 */
[----:B------:R-:W-:Y:S02]  /*2420*/  IMAD.MOV R17, RZ, RZ, -R17 ;  /* 0x000000ffff117224 */ /* 0x000fe400078e0a11 */
[----:B------:R-:W-:Y:S01]  /*2430*/  @!P4 IMAD.IADD R47, R47, 0x1, -R4 ;  /* 0x000000012f2fc824 */ /* 0x000fe200078e0a04 */
[----:B------:R-:W-:Y:S01]  /*2440*/  ISETP.GE.AND P4, PT, R105, RZ, PT ;  /* 0x000000ff6900720c */ /* 0x000fe20003f86270 */
[C---:B------:R-:W-:Y:S01]  /*2450*/  IMAD R50, R4.reuse, R51, R50 ;  /* 0x0000003304327224 */ /* 0x040fe200078e0232 */
[----:B------:R-:W-:Y:S01]  /*2460*/  IABS R51, R98 ;  /* 0x0000006200337213 */ /* 0x000fe20000000000 */
[C---:B------:R-:W-:Y:S01]  /*2470*/  IMAD R17, R4.reuse, R17, R52 ;  /* 0x0000001104117224 */ /* 0x040fe200078e0234 */
[----:B------:R-:W-:Y:S01]  /*2480*/  IABS R52, R97 ;  /* 0x0000006100347213 */ /* 0x000fe20000000000 */
[----:B------:R-:W-:Y:S01]  /*2490*/  @!P1 IMAD.MOV R42, RZ, RZ, -R42 ;  /* 0x000000ffff2a9224 */ /* 0x000fe200078e0a2a */
[C---:B------:R-:W-:Y:S01]  /*24a0*/  ISETP.GT.U32.AND P1, PT, R4.reuse, R47, PT ;  /* 0x0000002f0400720c */ /* 0x040fe20003f24070 */
[----:B------:R-:W-:Y:S01]  /*24b0*/  @!P6 IMAD.MOV R43, RZ, RZ, -R43 ;  /* 0x000000ffff2be224 */ /* 0x000fe200078e0a2b */
[----:B------:R-:W-:Y:S01]  /*24c0*/  ISETP.GT.U32.AND P6, PT, R4, R50, PT ;  /* 0x000000320400720c */ /* 0x000fe20003fc4070 */
[--C-:B------:R-:W-:Y:S01]  /*24d0*/  @!P2 IMAD.IADD R48, R48, 0x1, -R4.reuse ;  /* 0x000000013030a824 */ /* 0x100fe200078e0a04 */
[----:B------:R-:W-:Y:S01]  /*24e0*/  ISETP.GT.U32.AND P2, PT, R4, R17, PT ;  /* 0x000000110400720c */ /* 0x000fe20003f44070 */
[----:B------:R-:W-:-:S02]  /*24f0*/  @!P3 IMAD.IADD R49, R49, 0x1, -R4 ;  /* 0x000000013131b824 */ /* 0x000fc400078e0a04 */
[----:B------:R-:W-:Y:S01]  /*2500*/  @!P0 IMAD.IADD R46, R46, 0x1, -R4 ;  /* 0x000000012e2e8824 */ /* 0x000fe200078e0a04 */
[----:B------:R-:W-:Y:S01]  /*2510*/  ISETP.GE.AND P0, PT, R99, RZ, PT ;  /* 0x000000ff6300720c */ /* 0x000fe20003f06270 */
[----:B------:R-:W-:Y:S01]  /*2520*/  @!P5 IMAD.MOV R44, RZ, RZ, -R44 ;  /* 0x000000ffff2cd224 */ /* 0x000fe200078e0a2c */
[----:B------:R-:W-:Y:S01]  /*2530*/  ISETP.GE.AND P5, PT, R103, RZ, PT ;  /* 0x000000ff6700720c */ /* 0x000fe20003fa6270 */
[----:B------:R-:W-:Y:S01]  /*2540*/  IMAD.HI.U32 R16, R5, R51, RZ ;  /* 0x0000003305107227 */ /* 0x000fe200078e00ff */
[----:B------:R-:W-:-:S03]  /*2550*/  ISETP.GT.U32.AND P3, PT, R4, R49, PT ;  /* 0x000000310400720c */ /* 0x000fc60003f64070 */
[----:B------:R-:W-:Y:S02]  /*2560*/  IMAD.MOV R16, RZ, RZ, -R16 ;  /* 0x000000ffff107224 */ /* 0x000fe400078e0a10 */
[--C-:B------:R-:W-:Y:S01]  /*2570*/  @!P1 IMAD.IADD R47, R47, 0x1, -R4.reuse ;  /* 0x000000012f2f9824 */ /* 0x100fe200078e0a04 */
[----:B------:R-:W-:Y:S01]  /*2580*/  ISETP.GE.AND P1, PT, R100, RZ, PT ;  /* 0x000000ff6400720c */ /* 0x000fe20003f26270 */
[--C-:B------:R-:W-:Y:S01]  /*2590*/  @!P6 IMAD.IADD R50, R50, 0x1, -R4.reuse ;  /* 0x000000013232e824 */ /* 0x100fe200078e0a04 */
[----:B------:R-:W-:Y:S01]  /*25a0*/  ISETP.GE.AND P6, PT, R102, RZ, PT ;  /* 0x000000ff6600720c */ /* 0x000fe20003fc6270 */
[C---:B------:R-:W-:Y:S02]  /*25b0*/  IMAD R51, R4.reuse, R16, R51 ;  /* 0x0000001004337224 */ /* 0x040fe400078e0233 */
[----:B------:R-:W-:Y:S01]  /*25c0*/  @!P2 IMAD.IADD R17, R17, 0x1, -R4 ;  /* 0x000000011111a824 */ /* 0x000fe200078e0a04 */
        /* <DEDUP_REMOVED lines=8> */
[----:B------:R-:W-:Y:S02]  /*2650*/  IMAD.MOV R16, RZ, RZ, -R16 ;  /* 0x000000ffff107224 */ /* 0x000fe400078e0a10 */
[--C-:B------:R-:W-:Y:S01]  /*2660*/  @!P2 IMAD.IADD R50, R50, 0x1, -R4.reuse ;  /* 0x000000013232a824 */ /* 0x100fe200078e0a04 */
[----:B------:R-:W-:Y:S01]  /*2670*/  ISETP.GE.AND P2, PT, R97, RZ, PT ;  /* 0x000000ff6100720c */ /* 0x000fe20003f46270 */
[--C-:B------:R-:W-:Y:S01]  /*2680*/  @!P0 IMAD.IADD R51, R51, 0x1, -R4.reuse ;  /* 0x0000000133338824 */ /* 0x100fe200078e0a04 */
[----:B------:R-:W-:Y:S01]  /*2690*/  ISETP.GE.AND P0, PT, R29, RZ, PT ;  /* 0x000000ff1d00720c */ /* 0x000fe20003f06270 */
[----:B------:R-:W-:Y:S01]  /*26a0*/  @!P5 IMAD.IADD R17, R17, 0x1, -R4 ;  /* 0x000000011111d824 */ /* 0x000fe200078e0a04 */
[----:B------:R-:W-:Y:S01]  /*26b0*/  ISETP.GE.AND P5, PT, R30, RZ, PT ;  /* 0x000000ff1e00720c */ /* 0x000fe20003fa6270 */
[----:B------:R-:W-:Y:S01]  /*26c0*/  @!P3 IMAD.MOV R50, RZ, RZ, -R50 ;  /* 0x000000ffff32b224 */ /* 0x000fe200078e0a32 */
[C---:B------:R-:W-:Y:S01]  /*26d0*/  ISETP.GT.U32.AND P3, PT, R4.reuse, R51, PT ;  /* 0x000000330400720c */ /* 0x040fe20003f64070 */
[----:B------:R-:W-:-:S02]  /*26e0*/  IMAD R53, R4, R16, R53 ;  /* 0x0000001004357224 */ /* 0x000fc400078e0235 */
[----:B------:R-:W-:Y:S02]  /*26f0*/  IMAD.MOV.U32 R30, RZ, RZ, R17 ;  /* 0x000000ffff1e7224 */ /* 0x000fe400078e0011 */
[----:B------:R-:W-:-:S04]  /*2700*/  IMAD.HI.U32 R16, R5, R52, RZ ;  /* 0x0000003405107227 */ /* 0x000fc800078e00ff */
[----:B------:R-:W-:Y:S01]  /*2710*/  @!P6 IMAD.MOV R30, RZ, RZ, -R30 ;  /* 0x000000ffff1ee224 */ /* 0x000fe200078e0a1e */
[C---:B------:R-:W-:Y:S01]  /*2720*/  ISETP.GT.U32.AND P6, PT, R4.reuse, R53, PT ;  /* 0x000000350400720c */ /* 0x040fe20003fc4070 */
[----:B------:R-:W-:Y:S02]  /*2730*/  IMAD.MOV R17, RZ, RZ, -R16 ;  /* 0x000000ffff117224 */ /* 0x000fe400078e0a10 */
[----:B------:R-:W-:Y:S02]  /*2740*/  @!P3 IMAD.IADD R51, R51, 0x1, -R4 ;  /* 0x000000013333b824 */ /* 0x000fe400078e0a04 */
[----:B------:R-:W-:Y:S02]  /*2750*/  IMAD R52, R4, R17, R52 ;  /* 0x0000001104347224 */ /* 0x000fe400078e0234 */
[----:B------:R-:W-:-:S03]  /*2760*/  IMAD.HI.U32 R16, R5, R54, RZ ;  /* 0x0000003605107227 */ /* 0x000fc600078e00ff */
[----:B------:R-:W-:Y:S01]  /*2770*/  ISETP.GT.U32.AND P3, PT, R4, R52, PT ;  /* 0x000000340400720c */ /* 0x000fe20003f64070 */
[----:B------:R-:W-:Y:S01]  /*2780*/  @!P4 IMAD.MOV R48, RZ, RZ, -R48 ;  /* 0x000000ffff30c224 */ /* 0x000fe200078e0a30 */
[----:B------:R-:W-:Y:S01]  /*2790*/  ISETP.GE.AND P4, PT, R98, RZ, PT ;  /* 0x000000ff6200720c */ /* 0x000fe20003f86270 */
[----:B------:R-:W-:Y:S02]  /*27a0*/  @!P6 IMAD.IADD R53, R53, 0x1, -R4 ;  /* 0x000000013535e824 */ /* 0x000fe400078e0a04 */
[----:B------:R-:W-:-:S03]  /*27b0*/  IMAD.HI.U32 R17, R5, R56, RZ ;  /* 0x0000003805117227 */ /* 0x000fc600078e00ff */
[----:B------:R-:W-:Y:S01]  /*27c0*/  ISETP.GT.U32.AND P6, PT, R4, R53, PT ;  /* 0x000000350400720c */ /* 0x000fe20003fc4070 */
[----:B------:R-:W-:-:S04]  /*27d0*/  IMAD.HI.U32 R29, R5, R60, RZ ;  /* 0x0000003c051d7227 */ /* 0x000fc800078e00ff */
[----:B------:R-:W-:Y:S02]  /*27e0*/  @!P3 IMAD.IADD R52, R52, 0x1, -R4 ;  /* 0x000000013434b824 */ /* 0x000fe400078e0a04 */
[----:B------:R-:W-:Y:S01]  /*27f0*/  @!P1 IMAD.MOV R49, RZ, RZ, -R49 ;  /* 0x000000ffff319224 */ /* 0x000fe200078e0a31 */
[----:B------:R-:W-:Y:S01]  /*2800*/  ISETP.GE.AND P1, PT, R57, RZ, PT ;  /* 0x000000ff3900720c */ /* 0x000fe20003f26270 */
[----:B------:R-:W-:Y:S01]  /*2810*/  IMAD.MOV R55, RZ, RZ, -R16 ;  /* 0x000000ffff377224 */ /* 0x000fe200078e0a10 */
[----:B------:R-:W-:Y:S01]  /*2820*/  ISETP.GT.U32.AND P3, PT, R4, R52, PT ;  /* 0x000000340400720c */ /* 0x000fe20003f64070 */
[----:B------:R-:W-:Y:S02]  /*2830*/  IMAD.MOV R57, RZ, RZ, -R17 ;  /* 0x000000ffff397224 */ /* 0x000fe400078e0a11 */
[----:B------:R-:W-:Y:S02]  /*2840*/  IMAD.MOV R29, RZ, RZ, -R29 ;  /* 0x000000ffff1d7224 */ /* 0x000fe400078e0a1d */
[----:B------:R-:W-:-:S04]  /*2850*/  IMAD.HI.U32 R16, R5, R61, RZ ;  /* 0x0000003d05107227 */ /* 0x000fc800078e00ff */
[C---:B------:R-:W-:Y:S02]  /*2860*/  IMAD R17, R4.reuse, R55, R54 ;  /* 0x0000003704117224 */ /* 0x040fe400078e0236 */
[C---:B------:R-:W-:Y:S01]  /*2870*/  IMAD R55, R4.reuse, R57, R56 ;  /* 0x0000003904377224 */ /* 0x040fe200078e0238 */
[----:B------:R-:W-:Y:S01]  /*2880*/  IABS R56, R95 ;  /* 0x0000005f00387213 */ /* 0x000fe20000000000 */
[C---:B------:R-:W-:Y:S01]  /*2890*/  IMAD R57, R4.reuse, R29, R60 ;  /* 0x0000001d04397224 */ /* 0x040fe200078e023c */
[----:B------:R-:W-:Y:S01]  /*28a0*/  IABS R60, R94 ;  /* 0x0000005e003c7213 */ /* 0x000fe20000000000 */
[----:B------:R-:W-:Y:S01]  /*28b0*/  @!P6 IMAD.IADD R53, R53, 0x1, -R4 ;  /* 0x000000013535e824 */ /* 0x000fe200078e0a04 */
[----:B------:R-:W-:Y:S01]  /*28c0*/  ISETP.GT.U32.AND P6, PT, R4, R55, PT ;  /* 0x000000370400720c */ /* 0x000fe20003fc4070 */
[----:B------:R-:W-:Y:S02]  /*28d0*/  IMAD.MOV.U32 R29, RZ, RZ, R51 ;  /* 0x000000ffff1d7224 */ /* 0x000fe400078e0033 */
[----:B------:R-:W-:-:S02]  /*28e0*/  IMAD.MOV R54, RZ, RZ, -R16 ;  /* 0x000000ffff367224 */ /* 0x000fc400078e0a10 */
[----:B------:R-:W-:Y:S02]  /*28f0*/  IMAD.MOV.U32 R51, RZ, RZ, R53 ;  /* 0x000000ffff337224 */ /* 0x000fe400078e0035 */
[----:B------:R-:W-:Y:S01]  /*2900*/  @!P4 IMAD.MOV R29, RZ, RZ, -R29 ;  /* 0x000000ffff1dc224 */ /* 0x000fe200078e0a1d */
[C---:B------:R-:W-:Y:S01]  /*2910*/  ISETP.GT.U32.AND P4, PT, R4.reuse, R17, PT ;  /* 0x000000110400720c */ /* 0x040fe20003f84070 */
[----:B------:R-:W-:Y:S02]  /*2920*/  IMAD R53, R4, R54, R61 ;  /* 0x0000003604357224 */ /* 0x000fe400078e023d */
[----:B------:R-:W-:Y:S02]  /*2930*/  @!P3 IMAD.IADD R52, R52, 0x1, -R4 ;  /* 0x000000013434b824 */ /* 0x000fe400078e0a04 */
[----:B------:R-:W-:Y:S01]  /*2940*/  IMAD.HI.U32 R16, R5, R56, RZ ;  /* 0x0000003805107227 */ /* 0x000fe200078e00ff */
[----:B------:R-:W-:-:S03]  /*2950*/  ISETP.GT.U32.AND P3, PT, R4, R53, PT ;  /* 0x000000350400720c */ /* 0x000fc60003f64070 */
[----:B------:R-:W-:Y:S01]  /*2960*/  IMAD.MOV.U32 R54, RZ, RZ, R60 ;  /* 0x000000ffff367224 */ /* 0x000fe200078e003c */
[----:B------:R-:W-:Y:S01]  /*2970*/  IABS R60, R91 ;  /* 0x0000005b003c7213 */ /* 0x000fe20000000000 */
[----:B------:R-:W-:Y:S01]  /*2980*/  @!P1 IMAD.MOV R51, RZ, RZ, -R51 ;  /* 0x000000ffff339224 */ /* 0x000fe200078e0a33 */
[C---:B------:R-:W-:Y:S01]  /*2990*/  ISETP.GT.U32.AND P1, PT, R4.reuse, R57, PT ;  /* 0x000000390400720c */ /* 0x040fe20003f24070 */
[----:B------:R-:W-:Y:S01]  /*29a0*/  @!P4 IMAD.IADD R17, R17, 0x1, -R4 ;  /* 0x000000011111c824 */ /* 0x000fe200078e0a04 */
[----:B------:R-:W-:Y:S01]  /*29b0*/  ISETP.GE.AND P4, PT, R59, RZ, PT ;  /* 0x000000ff3b00720c */ /* 0x000fe20003f86270 */
[----:B------:R-:W-:Y:S02]  /*29c0*/  IMAD.MOV R61, RZ, RZ, -R16 ;  /* 0x000000ffff3d7224 */ /* 0x000fe400078e0a10 */
[--C-:B------:R-:W-:Y:S01]  /*29d0*/  @!P6 IMAD.IADD R55, R55, 0x1, -R4.reuse ;  /* 0x000000013737e824 */ /* 0x100fe200078e0a04 */
[----:B------:R-:W-:Y:S01]  /*29e0*/  ISETP.GT.U32.AND P6, PT, R4, R17, PT ;  /* 0x000000110400720c */ /* 0x000fe20003fc4070 */
[----:B------:R-:W-:-:S02]  /*29f0*/  @!P3 IMAD.IADD R53, R53, 0x1, -R4 ;  /* 0x000000013535b824 */ /* 0x000fc400078e0a04 */
[----:B------:R-:W-:-:S04]  /*2a00*/  IMAD.HI.U32 R16, R5, R54, RZ ;  /* 0x0000003605107227 */ /* 0x000fc800078e00ff */
[C---:B------:R-:W-:Y:S01]  /*2a10*/  IMAD R59, R4.reuse, R61, R56 ;  /* 0x0000003d043b7224 */ /* 0x040fe200078e0238 */
[----:B------:R-:W-:Y:S01]  /*2a20*/  IABS R56, R58 ;  /* 0x0000003a00387213 */ /* 0x000fe20000000000 */
[----:B------:R-:W-:Y:S01]  /*2a30*/  @!P2 IMAD.MOV R52, RZ, RZ, -R52 ;  /* 0x000000ffff34a224 */ /* 0x000fe200078e0a34 */
[----:B------:R-:W-:Y:S01]  /*2a40*/  ISETP.GT.U32.AND P2, PT, R4, R53, PT ;  /* 0x000000350400720c */ /* 0x000fe20003f44070 */
[----:B------:R-:W-:Y:S02]  /*2a50*/  IMAD.MOV R61, RZ, RZ, -R16 ;  /* 0x000000ffff3d7224 */ /* 0x000fe400078e0a10 */
[----:B------:R-:W-:-:S04]  /*2a60*/  IMAD.HI.U32 R16, R5, R63, RZ ;  /* 0x0000003f05107227 */ /* 0x000fc800078e00ff */
[----:B------:R-:W-:Y:S02]  /*2a70*/  IMAD.MOV R16, RZ, RZ, -R16 ;  /* 0x000000ffff107224 */ /* 0x000fe400078e0a10 */
[--C-:B------:R-:W-:Y:S01]  /*2a80*/  @!P1 IMAD.IADD R57, R57, 0x1, -R4.reuse ;  /* 0x0000000139399824 */ /* 0x100fe200078e0a04 */
[C---:B------:R-:W-:Y:S01]  /*2a90*/  ISETP.GT.U32.AND P1, PT, R4.reuse, R55, PT ;  /* 0x000000370400720c */ /* 0x040fe20003f24070 */
[----:B------:R-:W-:Y:S01]  /*2aa0*/  @!P6 IMAD.IADD R17, R17, 0x1, -R4 ;  /* 0x000000011111e824 */ /* 0x000fe200078e0a04 */
[C---:B------:R-:W-:Y:S01]  /*2ab0*/  ISETP.GT.U32.AND P6, PT, R4.reuse, R59, PT ;  /* 0x0000003b0400720c */ /* 0x040fe20003fc4070 */
[C---:B------:R-:W-:Y:S01]  /*2ac0*/  IMAD R63, R4.reuse, R16, R63 ;  /* 0x00000010043f7224 */ /* 0x040fe200078e023f */
[----:B------:R-:W-:Y:S01]  /*2ad0*/  ISETP.GT.U32.AND P3, PT, R4, R57, PT ;  /* 0x000000390400720c */ /* 0x000fe20003f64070 */
[----:B------:R-:W-:-:S04]  /*2ae0*/  IMAD.HI.U32 R16, R5, R65, RZ ;  /* 0x0000004105107227 */ /* 0x000fc800078e00ff */
[----:B------:R-:W-:Y:S01]  /*2af0*/  @!P2 IMAD.IADD R53, R53, 0x1, -R4 ;  /* 0x000000013535a824 */ /* 0x000fe200078e0a04 */
[C---:B------:R-:W-:Y:S01]  /*2b00*/  ISETP.GT.U32.AND P2, PT, R4.reuse, R63, PT ;  /* 0x0000003f0400720c */ /* 0x040fe20003f44070 */
[----:B------:R-:W-:Y:S02]  /*2b10*/  IMAD R61, R4, R61, R54 ;  /* 0x0000003d043d7224 */ /* 0x000fe400078e0236 */
[----:B------:R-:W-:Y:S02]  /*2b20*/  IMAD.MOV R54, RZ, RZ, -R16 ;  /* 0x000000ffff367224 */ /* 0x000fe400078e0a10 */
[----:B------:R-:W-:-:S04]  /*2b30*/  IMAD.HI.U32 R16, R5, R56, RZ ;  /* 0x0000003805107227 */ /* 0x000fc800078e00ff */
[----:B------:R-:W-:Y:S02]  /*2b40*/  IMAD R65, R4, R54, R65 ;  /* 0x0000003604417224 */ /* 0x000fe400078e0241 */
[----:B------:R-:W-:Y:S02]  /*2b50*/  IMAD.MOV.U32 R54, RZ, RZ, R17 ;  /* 0x000000ffff367224 */ /* 0x000fe400078e0011 */
[----:B------:R-:W-:Y:S01]  /*2b60*/  @!P6 IMAD.IADD R59, R59, 0x1, -R4 ;  /* 0x000000013b3be824 */ /* 0x000fe200078e0a04 */
[----:B------:R-:W-:Y:S01]  /*2b70*/  ISETP.GE.AND P6, PT, R95, RZ, PT ;  /* 0x000000ff5f00720c */ /* 0x000fe20003fc6270 */
[----:B------:R-:W-:Y:S02]  /*2b80*/  IMAD.MOV R17, RZ, RZ, -R16 ;  /* 0x000000ffff117224 */ /* 0x000fe400078e0a10 */
[--C-:B------:R-:W-:Y:S01]  /*2b90*/  @!P3 IMAD.IADD R57, R57, 0x1, -R4.reuse ;  /* 0x000000013939b824 */ /* 0x100fe200078e0a04 */
[----:B------:R-:W-:Y:S01]  /*2ba0*/  ISETP.GE.AND P3, PT, R96, RZ, PT ;  /* 0x000000ff6000720c */ /* 0x000fe20003f66270 */
[----:B------:R-:W-:Y:S01]  /*2bb0*/  @!P2 IMAD.IADD R63, R63, 0x1, -R4 ;  /* 0x000000013f3fa824 */ /* 0x000fe200078e0a04 */
[C---:B------:R-:W-:Y:S01]  /*2bc0*/  ISETP.GT.U32.AND P2, PT, R4.reuse, R59, PT ;  /* 0x0000003b0400720c */ /* 0x040fe20003f44070 */
[----:B------:R-:W-:-:S02]  /*2bd0*/  IMAD R17, R4, R17, R56 ;  /* 0x0000001104117224 */ /* 0x000fc400078e0238 */
[----:B------:R-:W-:Y:S02]  /*2be0*/  IMAD.MOV.U32 R56, RZ, RZ, R57 ;  /* 0x000000ffff387224 */ /* 0x000fe400078e0039 */
[----:B------:R-:W-:-:S04]  /*2bf0*/  IMAD.HI.U32 R16, R5, R60, RZ ;  /* 0x0000003c05107227 */ /* 0x000fc800078e00ff */
[----:B------:R-:W-:Y:S01]  /*2c00*/  @!P4 IMAD.MOV R56, RZ, RZ, -R56 ;  /* 0x000000ffff38c224 */ /* 0x000fe200078e0a38 */
[C---:B------:R-:W-:Y:S01]  /*2c10*/  ISETP.GT.U32.AND P4, PT, R4.reuse, R65, PT ;  /* 0x000000410400720c */ /* 0x040fe20003f84070 */
[----:B------:R-:W-:Y:S01]  /*2c20*/  @!P1 IMAD.IADD R55, R55, 0x1, -R4 ;  /* 0x0000000137379824 */ /* 0x000fe200078e0a04 */
[C---:B------:R-:W-:Y:S01]  /*2c30*/  ISETP.GT.U32.AND P1, PT, R4.reuse, R61, PT ;  /* 0x0000003d0400720c */ /* 0x040fe20003f24070 */
[----:B------:R-:W-:Y:S01]  /*2c40*/  IMAD.MOV R57, RZ, RZ, -R16 ;  /* 0x000000ffff397224 */ /* 0x000fe200078e0a10 */
[----:B------:R-:W-:Y:S01]  /*2c50*/  IABS R16, R69 ;  /* 0x0000004500107213 */ /* 0x000fe20000000000 */
[----:B------:R-:W-:Y:S01]  /*2c60*/  @!P2 IMAD.IADD R59, R59, 0x1, -R4 ;  /* 0x000000013b3ba824 */ /* 0x000fe200078e0a04 */
[C---:B------:R-:W-:Y:S01]  /*2c70*/  ISETP.GT.U32.AND P2, PT, R4.reuse, R17, PT ;  /* 0x000000110400720c */ /* 0x040fe20003f44070 */
[C---:B------:R-:W-:Y:S02]  /*2c80*/  IMAD R57, R4.reuse, R57, R60 ;  /* 0x0000003904397224 */ /* 0x040fe400078e023c */
[----:B------:R-:W-:Y:S01]  /*2c90*/  @!P0 IMAD.MOV R55, RZ, RZ, -R55 ;  /* 0x000000ffff378224 */ /* 0x000fe200078e0a37 */
[----:B------:R-:W-:Y:S01]  /*2ca0*/  ISETP.GT.U32.AND P0, PT, R4, R63, PT ;  /* 0x0000003f0400720c */ /* 0x000fe20003f04070 */
[----:B------:R-:W-:Y:S01]  /*2cb0*/  @!P3 IMAD.MOV R53, RZ, RZ, -R53 ;  /* 0x000000ffff35b224 */ /* 0x000fe200078e0a35 */
[----:B------:R-:W-:Y:S01]  /*2cc0*/  ISETP.GE.AND P3, PT, R92, RZ, PT ;  /* 0x000000ff5c00720c */ /* 0x000fe20003f66270 */
[--C-:B------:R-:W-:Y:S01]  /*2cd0*/  @!P4 IMAD.IADD R65, R65, 0x1, -R4.reuse ;  /* 0x000000014141c824 */ /* 0x100fe200078e0a04 */
[----:B------:R-:W-:Y:S01]  /*2ce0*/  ISETP.GT.U32.AND P4, PT, R4, R57, PT ;  /* 0x000000390400720c */ /* 0x000fe20003f84070 */
[----:B------:R-:W-:Y:S01]  /*2cf0*/  @!P1 IMAD.IADD R61, R61, 0x1, -R4 ;  /* 0x000000013d3d9824 */ /* 0x000fe200078e0a04 */
[----:B------:R-:W-:Y:S01]  /*2d00*/  ISETP.GE.AND P1, PT, R94, RZ, PT ;  /* 0x000000ff5e00720c */ /* 0x000fe20003f26270 */
[----:B------:R-:W-:-:S02]  /*2d10*/  @!P5 IMAD.MOV R54, RZ, RZ, -R54 ;  /* 0x000000ffff36d224 */ /* 0x000fc400078e0a36 */
[----:B------:R-:W-:Y:S01]  /*2d20*/  @!P2 IMAD.IADD R17, R17, 0x1, -R4 ;  /* 0x000000011111a824 */ /* 0x000fe200078e0a04 */
[C---:B------:R-:W-:Y:S01]  /*2d30*/  ISETP.GT.U32.AND P5, PT, R4.reuse, R61, PT ;  /* 0x0000003d0400720c */ /* 0x040fe20003fa4070 */
[----:B------:R-:W-:Y:S01]  /*2d40*/  IMAD.MOV.U32 R60, RZ, RZ, R16 ;  /* 0x000000ffff3c7224 */ /* 0x000fe200078e0010 */
[----:B------:R-:W-:Y:S01]  /*2d50*/  ISETP.GT.U32.AND P2, PT, R4, R65, PT ;  /* 0x000000410400720c */ /* 0x000fe20003f44070 */
[----:B------:R-:W-:Y:S01]  /*2d60*/  @!P0 IMAD.IADD R63, R63, 0x1, -R4 ;  /* 0x000000013f3f8824 */ /* 0x000fe200078e0a04 */
[----:B------:R-:W-:Y:S01]  /*2d70*/  ISETP.GE.AND P0, PT, R58, RZ, PT ;  /* 0x000000ff3a00720c */ /* 0x000fe20003f06270 */
[----:B------:R-:W-:-:S04]  /*2d80*/  IMAD.HI.U32 R16, R5, R60, RZ ;  /* 0x0000003c05107227 */ /* 0x000fc800078e00ff */
[----:B------:R-:W-:Y:S01]  /*2d90*/  @!P4 IMAD.IADD R57, R57, 0x1, -R4 ;  /* 0x000000013939c824 */ /* 0x000fe200078e0a04 */
[----:B------:R-:W-:Y:S01]  /*2da0*/  ISETP.GE.AND P4, PT, R69, RZ, PT ;  /* 0x000000ff4500720c */ /* 0x000fe20003f86270 */
[----:B------:R-:W-:Y:S02]  /*2db0*/  IMAD.MOV.U32 R58, RZ, RZ, R59 ;  /* 0x000000ffff3a7224 */ /* 0x000fe400078e003b */
[----:B------:R-:W-:Y:S01]  /*2dc0*/  @!P3 IMAD.MOV R63, RZ, RZ, -R63 ;  /* 0x000000ffff3fb224 */ /* 0x000fe200078e0a3f */
[----:B------:R-:W-:Y:S01]  /*2dd0*/  ISETP.GT.U32.AND P3, PT, R4, R57, PT ;  /* 0x000000390400720c */ /* 0x000fe20003f64070 */
[----:B------:R-:W-:Y:S02]  /*2de0*/  IMAD.MOV R59, RZ, RZ, -R16 ;  /* 0x000000ffff3b7224 */ /* 0x000fe400078e0a10 */
[----:B------:R-:W-:-:S04]  /*2df0*/  IMAD.HI.U32 R16, R5, R62, RZ ;  /* 0x0000003e05107227 */ /* 0x000fc800078e00ff */
[--C-:B------:R-:W-:Y:S01]  /*2e00*/  @!P5 IMAD.IADD R61, R61, 0x1, -R4.reuse ;  /* 0x000000013d3dd824 */ /* 0x100fe200078e0a04 */
[----:B------:R-:W-:Y:S01]  /*2e10*/  ISETP.GE.AND P5, PT, R93, RZ, PT ;  /* 0x000000ff5d00720c */ /* 0x000fe20003fa6270 */
[----:B------:R-:W-:Y:S02]  /*2e20*/  @!P2 IMAD.IADD R65, R65, 0x1, -R4 ;  /* 0x000000014141a824 */ /* 0x000fe400078e0a04 */
[C---:B------:R-:W-:Y:S02]  /*2e30*/  IMAD R59, R4.reuse, R59, R60 ;  /* 0x0000003b043b7224 */ /* 0x040fe400078e023c */
[----:B------:R-:W-:Y:S02]  /*2e40*/  IMAD.MOV R67, RZ, RZ, -R16 ;  /* 0x000000ffff437224 */ /* 0x000fe400078e0a10 */
[----:B------:R-:W-:Y:S01]  /*2e50*/  IMAD.MOV.U32 R60, RZ, RZ, R65 ;  /* 0x000000ffff3c7224 */ /* 0x000fe200078e0041 */
[C---:B------:R-:W-:Y:S01]  /*2e60*/  ISETP.GT.U32.AND P2, PT, R4.reuse, R59, PT ;  /* 0x0000003b0400720c */ /* 0x040fe20003f44070 */
[----:B------:R-:W-:-:S02]  /*2e70*/  IMAD R65, R4, R67, R62 ;  /* 0x0000004304417224 */ /* 0x000fc400078e023e */
[----:B------:R-:W-:Y:S01]  /*2e80*/  @!P1 IMAD.MOV R61, RZ, RZ, -R61 ;  /* 0x000000ffff3d9224 */ /* 0x000fe200078e0a3d */
[C---:B------:R-:W-:Y:S01]  /*2e90*/  ISETP.GT.U32.AND P1, PT, R4.reuse, R17, PT ;  /* 0x000000110400720c */ /* 0x040fe20003f24070 */
[----:B------:R-:W-:Y:S01]  /*2ea0*/  @!P3 IMAD.IADD R57, R57, 0x1, -R4 ;  /* 0x000000013939b824 */ /* 0x000fe200078e0a04 */
[----:B------:R-:W-:Y:S01]  /*2eb0*/  ISETP.GT.U32.AND P3, PT, R4, R65, PT ;  /* 0x000000410400720c */ /* 0x000fe20003f64070 */
[----:B------:R-:W-:Y:S01]  /*2ec0*/  @!P6 IMAD.MOV R58, RZ, RZ, -R58 ;  /* 0x000000ffff3ae224 */ /* 0x000fe200078e0a3a */
[----:B------:R-:W-:Y:S01]  /*2ed0*/  ISETP.GE.AND P6, PT, R91, RZ, PT ;  /* 0x000000ff5b00720c */ /* 0x000fe20003fc6270 */
[----:B------:R-:W-:Y:S01]  /*2ee0*/  @!P5 IMAD.MOV R60, RZ, RZ, -R60 ;  /* 0x000000ffff3cd224 */ /* 0x000fe200078e0a3c */
[----:B------:R-:W-:Y:S02]  /*2ef0*/  ISETP.GE.AND P5, PT, R26, RZ, PT ;  /* 0x000000ff1a00720c */ /* 0x000fe40003fa6270 */
[----:B------:R-:W-:Y:S01]  /*2f00*/  IABS R26, R26 ;  /* 0x0000001a001a7213 */ /* 0x000fe20000000000 */
[----:B------:R-:W-:Y:S01]  /*2f10*/  @!P2 IMAD.IADD R59, R59, 0x1, -R4 ;  /* 0x000000013b3ba824 */ /* 0x000fe200078e0a04 */
[----:B------:R-:W-:-:S03]  /*2f20*/  ISETP.GE.AND P2, PT, R28, RZ, PT ;  /* 0x000000ff1c00720c */ /* 0x000fc60003f46270 */
[----:B------:R-:W-:Y:S02]  /*2f30*/  IMAD.MOV.U32 R28, RZ, RZ, R26 ;  /* 0x000000ffff1c7224 */ /* 0x000fe400078e001a */
[--C-:B------:R-:W-:Y:S01]  /*2f40*/  @!P1 IMAD.IADD R17, R17, 0x1, -R4.reuse ;  /* 0x0000000111119824 */ /* 0x100fe200078e0a04 */
[----:B------:R-:W-:Y:S01]  /*2f50*/  ISETP.GE.AND P1, PT, R70, RZ, PT ;  /* 0x000000ff4600720c */ /* 0x000fe20003f26270 */
[----:B------:R-:W-:Y:S01]  /*2f60*/  @!P3 IMAD.IADD R65, R65, 0x1, -R4 ;  /* 0x000000014141b824 */ /* 0x000fe200078e0a04 */
[----:B------:R-:W-:Y:S01]  /*2f70*/  ISETP.GT.U32.AND P3, PT, R4, R59, PT ;  /* 0x0000003b0400720c */ /* 0x000fe20003f64070 */
[----:B------:R-:W-:Y:S01]  /*2f80*/  IMAD.MOV.U32 R26, RZ, RZ, R57 ;  /* 0x000000ffff1a7224 */ /* 0x000fe200078e0039 */
[----:B------:R-:W-:Y:S01]  /*2f90*/  IABS R70, R71 ;  /* 0x0000004700467213 */ /* 0x000fe20000000000 */
[----:B------:R-:W-:-:S04]  /*2fa0*/  IMAD.HI.U32 R16, R5, R28, RZ ;  /* 0x0000001c05107227 */ /* 0x000fc800078e00ff */
[----:B------:R-:W-:Y:S02]  /*2fb0*/  IMAD.MOV.U32 R62, RZ, RZ, R17 ;  /* 0x000000ffff3e7224 */ /* 0x000fe400078e0011 */
[----:B------:R-:W-:-:S04]  /*2fc0*/  IMAD.HI.U32 R17, R5, R64, RZ ;  /* 0x0000004005117227 */ /* 0x000fc800078e00ff */
[----:B------:R-:W-:Y:S01]  /*2fd0*/  @!P6 IMAD.MOV R26, RZ, RZ, -R26 ;  /* 0x000000ffff1ae224 */ /* 0x000fe200078e0a1a */
[----:B------:R-:W-:Y:S01]  /*2fe0*/  ISETP.GT.U32.AND P6, PT, R4, R65, PT ;  /* 0x000000410400720c */ /* 0x000fe20003fc4070 */
[----:B------:R-:W-:Y:S02]  /*2ff0*/  IMAD.MOV R57, RZ, RZ, -R16 ;  /* 0x000000ffff397224 */ /* 0x000fe400078e0a10 */
[----:B------:R-:W-:Y:S01]  /*3000*/  @!P0 IMAD.MOV R62, RZ, RZ, -R62 ;  /* 0x000000ffff3e8224 */ /* 0x000fe200078e0a3e */
[----:B------:R-:W-:Y:S01]  /*3010*/  ISETP.GE.AND P0, PT, R27, RZ, PT ;  /* 0x000000ff1b00720c */ /* 0x000fe20003f06270 */
[----:B------:R-:W-:Y:S02]  /*3020*/  IMAD.MOV R67, RZ, RZ, -R17 ;  /* 0x000000ffff437224 */ /* 0x000fe400078e0a11 */
[----:B------:R-:W-:-:S04]  /*3030*/  IMAD.HI.U32 R27, R5, R66, RZ ;  /* 0x00000042051b7227 */ /* 0x000fc800078e00ff */
[C---:B------:R-:W-:Y:S02]  /*3040*/  IMAD R17, R4.reuse, R57, R28 ;  /* 0x0000003904117224 */ /* 0x040fe400078e021c */
[----:B------:R-:W-:Y:S02]  /*3050*/  IMAD.MOV R69, RZ, RZ, -R27 ;  /* 0x000000ffff457224 */ /* 0x000fe400078e0a1b */
[----:B------:R-:W-:Y:S01]  /*3060*/  @!P3 IMAD.IADD R59, R59, 0x1, -R4 ;  /* 0x000000013b3bb824 */ /* 0x000fe200078e0a04 */
[C---:B------:R-:W-:Y:S01]  /*3070*/  ISETP.GT.U32.AND P3, PT, R4.reuse, R17, PT ;  /* 0x000000110400720c */ /* 0x040fe20003f64070 */
[C---:B------:R-:W-:Y:S02]  /*3080*/  IMAD R27, R4.reuse, R67, R64 ;  /* 0x00000043041b7224 */ /* 0x040fe400078e0240 */
[----:B------:R-:W-:Y:S02]  /*3090*/  @!P6 IMAD.IADD R65, R65, 0x1, -R4 ;  /* 0x000000014141e824 */ /* 0x000fe400078e0a04 */
[----:B------:R-:W-:Y:S01]  /*30a0*/  IMAD.HI.U32 R64, R5, R72, RZ ;  /* 0x0000004805407227 */ /* 0x000fe200078e00ff */
[----:B------:R-:W-:-:S03]  /*30b0*/  ISETP.GT.U32.AND P6, PT, R4, R27, PT ;  /* 0x0000001b0400720c */ /* 0x000fc60003fc4070 */
[----:B------:R-:W-:-:S04]  /*30c0*/  IMAD.HI.U32 R16, R5, R70, RZ ;  /* 0x0000004605107227 */ /* 0x000fc800078e00ff */
[----:B------:R-:W-:Y:S02]  /*30d0*/  @!P3 IMAD.IADD R17, R17, 0x1, -R4 ;  /* 0x000000011111b824 */ /* 0x000fe400078e0a04 */
[C---:B------:R-:W-:Y:S02]  /*30e0*/  IMAD R57, R4.reuse, R69, R66 ;  /* 0x0000004504397224 */ /* 0x040fe400078e0242 */
[----:B------:R-:W-:Y:S01]  /*30f0*/  IMAD.MOV R69, RZ, RZ, -R64 ;  /* 0x000000ffff457224 */ /* 0x000fe200078e0a40 */
[C---:B------:R-:W-:Y:S01]  /*3100*/  ISETP.GT.U32.AND P3, PT, R4.reuse, R17, PT ;  /* 0x000000110400720c */ /* 0x040fe20003f64070 */
[----:B------:R-:W-:Y:S02]  /*3110*/  @!P6 IMAD.IADD R27, R27, 0x1, -R4 ;  /* 0x000000011b1be824 */ /* 0x000fe400078e0a04 */
[----:B------:R-:W-:Y:S02]  /*3120*/  IMAD.MOV.U32 R64, RZ, RZ, R65 ;  /* 0x000000ffff407224 */ /* 0x000fe400078e0041 */
[----:B------:R-:W-:Y:S01]  /*3130*/  IMAD.MOV R67, RZ, RZ, -R16 ;  /* 0x000000ffff437224 */ /* 0x000fe200078e0a10 */
[----:B------:R-:W-:Y:S01]  /*3140*/  ISETP.GT.U32.AND P6, PT, R4, R27, PT ;  /* 0x0000001b0400720c */ /* 0x000fe20003fc4070 */
[----:B------:R-:W-:-:S02]  /*3150*/  IMAD.MOV.U32 R28, RZ, RZ, R59 ;  /* 0x000000ffff1c7224 */ /* 0x000fc400078e003b */
[----:B------:R-:W-:Y:S01]  /*3160*/  @!P1 IMAD.MOV R64, RZ, RZ, -R64 ;  /* 0x000000ffff409224 */ /* 0x000fe200078e0a40 */
[C---:B------:R-:W-:Y:S01]  /*3170*/  ISETP.GT.U32.AND P1, PT, R4.reuse, R57, PT ;  /* 0x000000390400720c */ /* 0x040fe20003f24070 */
[C---:B------:R-:W-:Y:S01]  /*3180*/  IMAD R59, R4.reuse, R67, R70 ;  /* 0x00000043043b7224 */ /* 0x040fe200078e0246 */
[----:B------:R-:W-:Y:S01]  /*3190*/  IABS R67, R85 ;  /* 0x0000005500437213 */ /* 0x000fe20000000000 */
[----:B------:R-:W-:Y:S01]  /*31a0*/  @!P3 IMAD.IADD R17, R17, 0x1, -R4 ;  /* 0x000000011111b824 */ /* 0x000fe200078e0a04 */
[----:B------:R-:W-:Y:S01]  /*31b0*/  IABS R70, R86 ;  /* 0x0000005600467213 */ /* 0x000fe20000000000 */
[C---:B------:R-:W-:Y:S01]  /*31c0*/  IMAD R65, R4.reuse, R69, R72 ;  /* 0x0000004504417224 */ /* 0x040fe200078e0248 */
[----:B------:R-:W-:Y:S01]  /*31d0*/  ISETP.GT.U32.AND P3, PT, R4, R59, PT ;  /* 0x0000003b0400720c */ /* 0x000fe20003f64070 */
[----:B------:R-:W-:Y:S01]  /*31e0*/  IMAD.HI.U32 R16, R5, R67, RZ ;  /* 0x0000004305107227 */ /* 0x000fe200078e00ff */
[----:B------:R-:W-:-:S03]  /*31f0*/  IABS R72, R87 ;  /* 0x0000005700487213 */ /* 0x000fc60000000000 */
[----:B------:R-:W-:Y:S02]  /*3200*/  IMAD.MOV R69, RZ, RZ, -R16 ;  /* 0x000000ffff457224 */ /* 0x000fe400078e0a10 */
[----:B------:R-:W-:Y:S01]  /*3210*/  @!P6 IMAD.IADD R27, R27, 0x1, -R4 ;  /* 0x000000011b1be824 */ /* 0x000fe200078e0a04 */
[----:B------:R-:W-:Y:S01]  /*3220*/  ISETP.GT.U32.AND P6, PT, R4, R65, PT ;  /* 0x000000410400720c */ /* 0x000fe20003fc4070 */
[----:B------:R-:W-:-:S04]  /*3230*/  IMAD.HI.U32 R66, R5, R70, RZ ;  /* 0x0000004605427227 */ /* 0x000fc800078e00ff */
[----:B------:R-:W-:Y:S02]  /*3240*/  @!P1 IMAD.IADD R57, R57, 0x1, -R4 ;  /* 0x0000000139399824 */ /* 0x000fe400078e0a04 */
[----:B------:R-:W-:Y:S01]  /*3250*/  @!P4 IMAD.MOV R28, RZ, RZ, -R28 ;  /* 0x000000ffff1cc224 */ /* 0x000fe200078e0a1c */
[----:B------:R-:W-:Y:S01]  /*3260*/  ISETP.GE.AND P4, PT, R71, RZ, PT ;  /* 0x000000ff4700720c */ /* 0x000fe20003f86270 */
[C---:B------:R-:W-:Y:S01]  /*3270*/  IMAD R67, R4.reuse, R69, R67 ;  /* 0x0000004504437224 */ /* 0x040fe200078e0243 */
[----:B------:R-:W-:Y:S01]  /*3280*/  ISETP.GT.U32.AND P1, PT, R4, R57, PT ;  /* 0x000000390400720c */ /* 0x000fe20003f24070 */
[----:B------:R-:W-:-:S04]  /*3290*/  IMAD.HI.U32 R69, R5, R74, RZ ;  /* 0x0000004a05457227 */ /* 0x000fc800078e00ff */
[----:B------:R-:W-:Y:S02]  /*32a0*/  IMAD.MOV R71, RZ, RZ, -R66 ;  /* 0x000000ffff477224 */ /* 0x000fe400078e0a42 */
[----:B------:R-:W-:Y:S02]  /*32b0*/  IMAD.MOV R75, RZ, RZ, -R69 ;  /* 0x000000ffff4b7224 */ /* 0x000fe400078e0a45 */
[----:B------:R-:W-:Y:S02]  /*32c0*/  @!P3 IMAD.IADD R59, R59, 0x1, -R4 ;  /* 0x000000013b3bb824 */ /* 0x000fe400078e0a04 */
[C---:B------:R-:W-:Y:S01]  /*32d0*/  IMAD R69, R4.reuse, R71, R70 ;  /* 0x0000004704457224 */ /* 0x040fe200078e0246 */
[----:B------:R-:W-:Y:S01]  /*32e0*/  IABS R70, R0 ;  /* 0x0000000000467213 */ /* 0x000fe20000000000 */
[----:B------:R-:W-:Y:S01]  /*32f0*/  IMAD.HI.U32 R16, R5, R72, RZ ;  /* 0x0000004805107227 */ /* 0x000fe200078e00ff */
[----:B------:R-:W-:-:S03]  /*3300*/  ISETP.GT.U32.AND P3, PT, R4, R59, PT ;  /* 0x0000003b0400720c */ /* 0x000fc60003f64070 */
[----:B------:R-:W-:Y:S01]  /*3310*/  @!P6 IMAD.IADD R65, R65, 0x1, -R4 ;  /* 0x000000014141e824 */ /* 0x000fe200078e0a04 */
[C---:B------:R-:W-:Y:S01]  /*3320*/  ISETP.GT.U32.AND P6, PT, R4.reuse, R69, PT ;  /* 0x000000450400720c */ /* 0x040fe20003fc4070 */
[----:B------:R-:W-:Y:S02]  /*3330*/  IMAD.MOV R73, RZ, RZ, -R16 ;  /* 0x000000ffff497224 */ /* 0x000fe400078e0a10 */
[----:B------:R-:W-:Y:S01]  /*3340*/  @!P1 IMAD.IADD R57, R57, 0x1, -R4 ;  /* 0x0000000139399824 */ /* 0x000fe200078e0a04 */
[C---:B------:R-:W-:Y:S01]  /*3350*/  ISETP.GT.U32.AND P1, PT, R4.reuse, R67, PT ;  /* 0x000000430400720c */ /* 0x040fe20003f24070 */
[C---:B------:R-:W-:Y:S01]  /*3360*/  IMAD R71, R4.reuse, R73, R72 ;  /* 0x0000004904477224 */ /* 0x040fe200078e0248 */
[----:B------:R-:W-:Y:S01]  /*3370*/  IABS R72, R68 ;  /* 0x0000004400487213 */ /* 0x000fe20000000000 */
[C---:B------:R-:W-:Y:S01]  /*3380*/  IMAD R73, R4.reuse, R75, R74 ;  /* 0x0000004b04497224 */ /* 0x040fe200078e024a */
[----:B------:R-:W-:Y:S01]  /*3390*/  IABS R75, R89 ;  /* 0x00000059004b7213 */ /* 0x000fe20000000000 */
[----:B------:R-:W-:Y:S01]  /*33a0*/  @!P3 IMAD.IADD R59, R59, 0x1, -R4 ;  /* 0x000000013b3bb824 */ /* 0x000fe200078e0a04 */
[----:B------:R-:W-:Y:S01]  /*33b0*/  ISETP.GT.U32.AND P3, PT, R4, R71, PT ;  /* 0x000000470400720c */ /* 0x000fe20003f64070 */
[----:B------:R-:W-:-:S02]  /*33c0*/  IMAD.MOV.U32 R66, RZ, RZ, R17 ;  /* 0x000000ffff427224 */ /* 0x000fc400078e0011 */
[----:B------:R-:W-:Y:S02]  /*33d0*/  @!P6 IMAD.IADD R69, R69, 0x1, -R4 ;  /* 0x000000014545e824 */ /* 0x000fe400078e0a04 */
[----:B------:R-:W-:-:S03]  /*33e0*/  IMAD.HI.U32 R16, R5, R75, RZ ;  /* 0x0000004b05107227 */ /* 0x000fc600078e00ff */
[----:B------:R-:W-:Y:S01]  /*33f0*/  ISETP.GT.U32.AND P6, PT, R4, R69, PT ;  /* 0x000000450400720c */ /* 0x000fe20003fc4070 */
[----:B------:R-:W-:Y:S02]  /*3400*/  IMAD.MOV R17, RZ, RZ, -R16 ;  /* 0x000000ffff117224 */ /* 0x000fe400078e0a10 */
[----:B------:R-:W-:-:S04]  /*3410*/  IMAD.HI.U32 R16, R5, R77, RZ ;  /* 0x0000004d05107227 */ /* 0x000fc800078e00ff */
[----:B------:R-:W-:Y:S01]  /*3420*/  @!P1 IMAD.IADD R67, R67, 0x1, -R4 ;  /* 0x0000000143439824 */ /* 0x000fe200078e0a04 */
[----:B------:R-:W-:Y:S01]  /*3430*/  ISETP.GT.U32.AND P1, PT, R4, R65, PT ;  /* 0x000000410400720c */ /* 0x000fe20003f24070 */
[----:B------:R-:W-:Y:S02]  /*3440*/  IMAD.MOV R16, RZ, RZ, -R16 ;  /* 0x000000ffff107224 */ /* 0x000fe400078e0a10 */
[----:B------:R-:W-:Y:S01]  /*3450*/  @!P3 IMAD.IADD R71, R71, 0x1, -R4 ;  /* 0x000000014747b824 */ /* 0x000fe200078e0a04 */
[----:B------:R-:W-:Y:S01]  /*3460*/  ISETP.GE.AND P3, PT, R84, RZ, PT ;  /* 0x000000ff5400720c */ /* 0x000fe20003f66270 */
[C---:B------:R-:W-:Y:S02]  /*3470*/  IMAD R77, R4.reuse, R16, R77 ;  /* 0x00000010044d7224 */ /* 0x040fe400078e024d */
[----:B------:R-:W-:Y:S01]  /*3480*/  @!P0 IMAD.MOV R27, RZ, RZ, -R27 ;  /* 0x000000ffff1b8224 */ /* 0x000fe200078e0a1b */
[C---:B------:R-:W-:Y:S01]  /*3490*/  ISETP.GT.U32.AND P0, PT, R4.reuse, R71, PT ;  /* 0x000000470400720c */ /* 0x040fe20003f04070 */
[----:B------:R-:W-:-:S02]  /*34a0*/  IMAD R75, R4, R17, R75 ;  /* 0x00000011044b7224 */ /* 0x000fc400078e024b */
[----:B------:R-:W-:Y:S01]  /*34b0*/  @!P6 IMAD.IADD R69, R69, 0x1, -R4 ;  /* 0x000000014545e824 */ /* 0x000fe200078e0a04 */
[----:B------:R-:W-:Y:S01]  /*34c0*/  ISETP.GT.U32.AND P6, PT, R4, R77, PT ;  /* 0x0000004d0400720c */ /* 0x000fe20003fc4070 */
[----:B------:R-:W-:-:S04]  /*34d0*/  IMAD.HI.U32 R17, R5, R72, RZ ;  /* 0x0000004805117227 */ /* 0x000fc800078e00ff */
[----:B------:R-:W-:Y:S01]  /*34e0*/  @!P1 IMAD.IADD R65, R65, 0x1, -R4 ;  /* 0x0000000141419824 */ /* 0x000fe200078e0a04 */
[C---:B------:R-:W-:Y:S01]  /*34f0*/  ISETP.GT.U32.AND P1, PT, R4.reuse, R73, PT ;  /* 0x000000490400720c */ /* 0x040fe20003f24070 */
[----:B------:R-:W-:Y:S02]  /*3500*/  IMAD.MOV R17, RZ, RZ, -R17 ;  /* 0x000000ffff117224 */ /* 0x000fe400078e0a11 */
[----:B------:R-:W-:Y:S02]  /*3510*/  IMAD.MOV.U32 R16, RZ, RZ, R70 ;  /* 0x000000ffff107224 */ /* 0x000fe400078e0046 */
[----:B------:R-:W-:Y:S02]  /*3520*/  IMAD.MOV.U32 R70, RZ, RZ, R57 ;  /* 0x000000ffff467224 */ /* 0x000fe400078e0039 */
[----:B------:R-:W-:Y:S01]  /*3530*/  @!P5 IMAD.MOV R66, RZ, RZ, -R66 ;  /* 0x000000ffff42d224 */ /* 0x000fe200078e0a42 */
[C---:B------:R-:W-:Y:S01]  /*3540*/  ISETP.GT.U32.AND P5, PT, R4.reuse, R67, PT ;  /* 0x000000430400720c */ /* 0x040fe20003fa4070 */
[----:B------:R-:W-:-:S02]  /*3550*/  IMAD R57, R4, R17, R72 ;  /* 0x0000001104397224 */ /* 0x000fc400078e0248 */
[--C-:B------:R-:W-:Y:S02]  /*3560*/  @!P0 IMAD.IADD R71, R71, 0x1, -R4.reuse ;  /* 0x0000000147478824 */ /* 0x100fe400078e0a04 */
[--C-:B------:R-:W-:Y:S01]  /*3570*/  @!P6 IMAD.IADD R77, R77, 0x1, -R4.reuse ;  /* 0x000000014d4de824 */ /* 0x100fe200078e0a04 */
[C---:B------:R-:W-:Y:S01]  /*3580*/  ISETP.GT.U32.AND P0, PT, R4.reuse, R57, PT ;  /* 0x000000390400720c */ /* 0x040fe20003f04070 */
[----:B------:R-:W-:Y:S01]  /*3590*/  @!P1 IMAD.IADD R73, R73, 0x1, -R4 ;  /* 0x0000000149499824 */ /* 0x000fe200078e0a04 */
[----:B------:R-:W-:Y:S01]  /*35a0*/  ISETP.GE.AND P1, PT, R85, RZ, PT ;  /* 0x000000ff5500720c */ /* 0x000fe20003f26270 */
[----:B------:R-:W-:Y:S01]  /*35b0*/  IMAD.HI.U32 R5, R5, R16, RZ ;  /* 0x0000001005057227 */ /* 0x000fe200078e00ff */
[----:B------:R-:W-:-:S03]  /*35c0*/  ISETP.GT.U32.AND P6, PT, R4, R77, PT ;  /* 0x0000004d0400720c */ /* 0x000fc60003fc4070 */
[--C-:B------:R-:W-:Y:S01]  /*35d0*/  @!P5 IMAD.IADD R67, R67, 0x1, -R4.reuse ;  /* 0x000000014343d824 */ /* 0x100fe200078e0a04 */
[----:B------:R-:W-:Y:S01]  /*35e0*/  ISETP.GT.U32.AND P5, PT, R4, R75, PT ;  /* 0x0000004b0400720c */ /* 0x000fe20003fa4070 */
[----:B------:R-:W-:Y:S02]  /*35f0*/  IMAD.MOV R5, RZ, RZ, -R5 ;  /* 0x000000ffff057224 */ /* 0x000fe400078e0a05 */
[----:B------:R-:W-:Y:S02]  /*3600*/  IMAD.MOV.U32 R72, RZ, RZ, R59 ;  /* 0x000000ffff487224 */ /* 0x000fe400078e003b */
[----:B------:R-:W-:Y:S02]  /*3610*/  IMAD.MOV.U32 R76, RZ, RZ, R67 ;  /* 0x000000ffff4c7224 */ /* 0x000fe400078e0043 */
[----:B------:R-:W-:Y:S01]  /*3620*/  @!P0 IMAD.IADD R57, R57, 0x1, -R4 ;  /* 0x0000000139398824 */ /* 0x000fe200078e0a04 */
[----:B------:R-:W-:Y:S01]  /*3630*/  ISETP.GE.AND P0, PT, R90, RZ, PT ;  /* 0x000000ff5a00720c */ /* 0x000fe20003f06270 */
[C---:B------:R-:W-:Y:S01]  /*3640*/  IMAD R59, R4.reuse, R5, R16 ;  /* 0x00000005043b7224 */ /* 0x040fe200078e0210 */
[----:B------:R-:W-:Y:S01]  /*3650*/  LOP3.LUT R16, R25, 0x40, RZ, 0xc0, !PT ;  /* 0x0000004019107812 */ /* 0x000fe200078ec0ff */
[----:B------:R-:W-:Y:S01]  /*3660*/  @!P1 IMAD.MOV R76, RZ, RZ, -R76 ;  /* 0x000000ffff4c9224 */ /* 0x000fe200078e0a4c */
[C---:B------:R-:W-:Y:S01]  /*3670*/  ISETP.GT.U32.AND P1, PT, R4.reuse, R57, PT ;  /* 0x000000390400720c */ /* 0x040fe20003f24070 */
[----:B------:R-:W-:Y:S01]  /*3680*/  @!P6 IMAD.IADD R77, R77, 0x1, -R4 ;  /* 0x000000014d4de824 */ /* 0x000fe200078e0a04 */
[----:B------:R-:W-:Y:S01]  /*3690*/  ISETP.GT.U32.AND P6, PT, R4, R59, PT ;  /* 0x0000003b0400720c */ /* 0x000fe20003fc4070 */
[----:B------:R-:W-:Y:S01]  /*36a0*/  IMAD.SHL.U32 R5, R25, 0x2, RZ ;  /* 0x0000000219057824 */ /* 0x000fe200078e00ff */
[----:B------:R-:W-:Y:S01]  /*36b0*/  SHF.R.U32.HI R25, RZ, 0x4, R153 ;  /* 0x00000004ff197819 */ /* 0x000fe20000011699 */
[----:B------:R-:W-:-:S02]  /*36c0*/  VIADD R17, R153, 0x20000 ;  /* 0x0002000099117836 */ /* 0x000fc40000000000 */
[----:B------:R-:W-:Y:S01]  /*36d0*/  @!P5 IMAD.IADD R75, R75, 0x1, -R4 ;  /* 0x000000014b4bd824 */ /* 0x000fe200078e0a04 */
[----:B------:R-:W-:Y:S01]  /*36e0*/  SGXT.U32 R154, R25, 0xe ;  /* 0x0000000e199a781a */ /* 0x000fe20000000000 */
[----:B------:R-:W-:Y:S01]  /*36f0*/  @!P2 IMAD.MOV R70, RZ, RZ, -R70 ;  /* 0x000000ffff46a224 */ /* 0x000fe200078e0a46 */
[----:B------:R-:W-:Y:S01]  /*3700*/  SHF.R.U32.HI R17, RZ, 0x4, R17 ;  /* 0x00000004ff117819 */ /* 0x000fe20000011611 */
[----:B------:R-:W-:Y:S01]  /*3710*/  @!P4 IMAD.MOV R72, RZ, RZ, -R72 ;  /* 0x000000ffff48c224 */ /* 0x000fe200078e0a48 */
[----:B------:R-:W1:Y:S01]  /*3720*/  LDC R153, c[0x0][0x23c] ;  /* 0x00008f00ff997b82 */ /* 0x000e620000000800 */
[C---:B------:R-:W-:Y:S01]  /*3730*/  ISETP.GT.U32.AND P5, PT, R4.reuse, R73, PT ;  /* 0x000000490400720c */ /* 0x040fe20003fa4070 */
[----:B------:R-:W-:Y:S01]  /*3740*/  IMAD.MOV.U32 R67, RZ, RZ, RZ ;  /* 0x000000ffff437224 */ /* 0x000fe200078e00ff */
[----:B------:R-:W-:Y:S01]  /*3750*/  ISETP.GT.U32.AND P2, PT, R4, R75, PT ;  /* 0x0000004b0400720c */ /* 0x000fe20003f44070 */
[--C-:B------:R-:W-:Y:S01]  /*3760*/  @!P1 IMAD.IADD R57, R57, 0x1, -R4.reuse ;  /* 0x0000000139399824 */ /* 0x100fe200078e0a04 */
[----:B------:R-:W-:Y:S01]  /*3770*/  ISETP.GE.AND P4, PT, R86, RZ, PT ;  /* 0x000000ff5600720c */ /* 0x000fe20003f86270 */
[----:B------:R-:W-:Y:S01]  /*3780*/  IMAD.MOV.U32 R74, RZ, RZ, R65 ;  /* 0x000000ffff4a7224 */ /* 0x000fe200078e0041 */
[----:B------:R-:W-:Y:S01]  /*3790*/  LOP3.LUT R5, R5, 0x7e, RZ, 0xc0, !PT ;  /* 0x0000007e05057812 */ /* 0x000fe200078ec0ff */
[----:B------:R-:W-:Y:S01]  /*37a0*/  @!P6 IMAD.IADD R59, R59, 0x1, -R4 ;  /* 0x000000013b3be824 */ /* 0x000fe200078e0a04 */
[----:B------:R-:W-:Y:S01]  /*37b0*/  SGXT.U32 R17, R17, 0xe ;  /* 0x0000000e1111781a */ /* 0x000fe20000000000 */
[----:B------:R-:W2:Y:S01]  /*37c0*/  LDC R65, c[0x0][0x234] ;  /* 0x00008d00ff417b82 */ /* 0x000ea20000000800 */
[----:B------:R-:W-:Y:S01]  /*37d0*/  IADD3 R79, P1, R154, 0x80, RZ ;  /* 0x000000809a4f7810 */ /* 0x000fe20007f3e0ff */
[C-C-:B------:R-:W-:Y:S01]  /*37e0*/  IMAD R252, R16.reuse, 0x200, R5.reuse ;  /* 0x0000020010fc7824 */ /* 0x140fe200078e0205 */
[----:B------:R-:W-:Y:S01]  /*37f0*/  IADD3 R80, P6, R17, 0x2, RZ ;  /* 0x0000000211507810 */ /* 0x000fe20007fde0ff */
[----:B------:R-:W-:Y:S01]  /*3800*/  IMAD R5, R16, 0x80, R5 ;  /* 0x0000008010057824 */ /* 0x000fe200078e0205 */
[----:B------:R-:W-:Y:S01]  /*3810*/  IADD3.X R67, R67, 0x40000040, RZ, P1, !PT ;  /* 0x4000004043437810 */ /* 0x000fe20000ffe4ff */
[----:B------:R-:W-:Y:S01]  /*3820*/  @!P3 IMAD.MOV R74, RZ, RZ, -R74 ;  /* 0x000000ffff4ab224 */ /* 0x000fe200078e0a4a */
[----:B------:R-:W-:Y:S01]  /*3830*/  ISETP.GT.U32.AND P1, PT, R4, R59, PT ;  /* 0x0000003b0400720c */ /* 0x000fe20003f24070 */
[--C-:B------:R-:W-:Y:S01]  /*3840*/  @!P5 IMAD.IADD R73, R73, 0x1, -R4.reuse ;  /* 0x000000014949d824 */ /* 0x100fe200078e0a04 */
[----:B------:R-:W-:Y:S01]  /*3850*/  R2UR UR58, R17 ;  /* 0x00000000113a72ca */ /* 0x000fe200000e0000 */
[----:B------:R-:W-:Y:S01]  /*3860*/  @!P2 IMAD.IADD R75, R75, 0x1, -R4 ;  /* 0x000000014b4ba824 */ /* 0x000fe200078e0a04 */
[----:B------:R-:W3:Y:S01]  /*3870*/  LDC.64 R16, c[0x0][0x218] ;  /* 0x00008600ff107b82 */ /* 0x000ee20000000a00 */
[----:B------:R-:W-:Y:S01]  /*3880*/  SHF.R.S32.HI R25, RZ, 0x1f, R24 ;  /* 0x0000001fff197819 */ /* 0x000fe20000011418 */
[----:B------:R-:W-:Y:S01]  /*3890*/  @!P4 IMAD.MOV R69, RZ, RZ, -R69 ;  /* 0x000000ffff45c224 */ /* 0x000fe200078e0a45 */
[----:B------:R-:W-:Y:S01]  /*38a0*/  R2UR UR6, R80 ;  /* 0x00000000500672ca */ /* 0x000fe200000e0000 */
[----:B------:R4:W-:Y:S01]  /*38b0*/  STL [R1+0x1a6c], R154 ;  /* 0x001a6c9a01007387 */ /* 0x0009e20000100800 */
[----:B------:R-:W-:Y:S01]  /*38c0*/  IADD3.X R78, R78, 0x40000040, RZ, P6, !PT ;  /* 0x400000404e4e7810 */ /* 0x000fe200037fe4ff */
[----:B------:R-:W-:Y:S01]  /*38d0*/  @!P0 IMAD.MOV R77, RZ, RZ, -R77 ;  /* 0x000000ffff4d8224 */ /* 0x000fe200078e0a4d */
[----:B------:R-:W-:Y:S01]  /*38e0*/  ISETP.GE.AND P3, PT, R87, RZ, PT ;  /* 0x000000ff5700720c */ /* 0x000fe20003f66270 */
[----:B------:R-:W5:Y:S01]  /*38f0*/  LDC R80, c[0x0][0x240] ;  /* 0x00009000ff507b82 */ /* 0x000f620000000800 */
[----:B------:R-:W-:Y:S01]  /*3900*/  ISETP.GE.AND P5, PT, R88, RZ, PT ;  /* 0x000000ff5800720c */ /* 0x000fe20003fa6270 */
[----:B------:R-:W-:Y:S01]  /*3910*/  @!P1 IMAD.IADD R59, R59, 0x1, -R4 ;  /* 0x000000013b3b9824 */ /* 0x000fe200078e0a04 */
[----:B------:R-:W-:Y:S01]  /*3920*/  ISETP.GE.AND P2, PT, R89, RZ, PT ;  /* 0x000000ff5900720c */ /* 0x000fe20003f46270 */
[----:B------:R-:W-:Y:S01]  /*3930*/  IMAD.MOV.U32 R4, RZ, RZ, R73 ;  /* 0x000000ffff047224 */ /* 0x000fe200078e0049 */
[----:B------:R-:W-:Y:S01]  /*3940*/  ISETP.GE.AND P6, PT, R68, RZ, PT ;  /* 0x000000ff4400720c */ /* 0x000fe20003fc6270 */
[----:B------:R-:W-:Y:S01]  /*3950*/  IMAD.MOV.U32 R68, RZ, RZ, R57 ;  /* 0x000000ffff447224 */ /* 0x000fe200078e0039 */
[----:B------:R-:W-:Y:S01]  /*3960*/  ISETP.GE.AND P4, PT, R0, RZ, PT ;  /* 0x000000ff0000720c */ /* 0x000fe20003f86270 */
[----:B--2---:R-:W-:Y:S01]  /*3970*/  IMAD R6, R6, R65, RZ ;  /* 0x0000004106067224 */ /* 0x004fe200078e02ff */
[----:B----4-:R-:W-:Y:S01]  /*3980*/  LEA.HI R154, R25, R24, RZ, 0x8 ;  /* 0x00000018199a7211 */ /* 0x010fe200078f40ff */
[----:B------:R-:W-:Y:S01]  /*3990*/  IMAD.MOV.U32 R24, RZ, RZ, R75 ;  /* 0x000000ffff187224 */ /* 0x000fe200078e004b */
[----:B------:R-:W-:Y:S01]  /*39a0*/  R2UR UR7, R78 ;  /* 0x000000004e0772ca */ /* 0x000fe200000e0000 */
[----:B------:R-:W-:Y:S01]  /*39b0*/  IMAD.MOV.U32 R78, RZ, RZ, R59 ;  /* 0x000000ffff4e7224 */ /* 0x000fe200078e003b */
[----:B------:R-:W-:Y:S01]  /*39c0*/  ISETP.NE.AND P1, PT, R3, RZ, PT ;  /* 0x000000ff0300720c */ /* 0x000fe20003f25270 */
[----:B------:R-:W-:Y:S01]  /*39d0*/  STL [R1+0x34], R154 ;  /* 0x0000349a01007387 */ /* 0x000fe20000100800 */
[----:B------:R-:W-:Y:S01]  /*39e0*/  @!P3 IMAD.MOV R71, RZ, RZ, -R71 ;  /* 0x000000ffff47b224 */ /* 0x000fe200078e0a47 */
[----:B------:R-:W-:Y:S01]  /*39f0*/  R2UR UR5, R67 ;  /* 0x00000000430572ca */ /* 0x000fe200000e0000 */
[----:B------:R-:W-:Y:S01]  /*3a00*/  @!P5 IMAD.MOV R4, RZ, RZ, -R4 ;  /* 0x000000ffff04d224 */ /* 0x000fe200078e0a04 */
[----:B------:R2:W-:Y:S01]  /*3a10*/  STL [R1+0x30], R5 ;  /* 0x0000300501007387 */ /* 0x0005e20000100800 */
[----:B------:R-:W-:Y:S01]  /*3a20*/  @!P2 IMAD.MOV R24, RZ, RZ, -R24 ;  /* 0x000000ffff18a224 */ /* 0x000fe200078e0a18 */
[C---:B0-----:R-:W-:Y:S01]  /*3a30*/  LEA R188, P0, R6.reuse, R190, 0x1 ;  /* 0x000000be06bc7211 */ /* 0x041fe200078008ff */
[----:B------:R-:W-:Y:S01]  /*3a40*/  @!P6 IMAD.MOV R68, RZ, RZ, -R68 ;  /* 0x000000ffff44e224 */ /* 0x000fe200078e0a44 */
[----:B------:R-:W-:Y:S01]  /*3a50*/  R2UR UR4, R79 ;  /* 0x000000004f0472ca */ /* 0x000fe200000e0000 */
[----:B------:R-:W-:Y:S01]  /*3a60*/  @!P4 IMAD.MOV R78, RZ, RZ, -R78 ;  /* 0x000000ffff4ec224 */ /* 0x000fe200078e0a4e */
[----:B------:R-:W-:Y:S01]  /*3a70*/  LEA.HI.X.SX32 R189, R6, R191, 0x1, P0 ;  /* 0x000000bf06bd7211 */ /* 0x000fe200000f0eff */
[----:B------:R-:W-:Y:S01]  /*3a80*/  IMAD R7, R7, R65, RZ ;  /* 0x0000004107077224 */ /* 0x000fe200078e02ff */
[----:B--2---:R-:W-:Y:S01]  /*3a90*/  LOP3.LUT R5, RZ, R3, RZ, 0x33, !PT ;  /* 0x00000003ff057212 */ /* 0x004fe200078e33ff */
[----:B-1----:R-:W-:-:S02]  /*3aa0*/  IMAD R3, R152, R153, RZ ;  /* 0x0000009998037224 */ /* 0x002fc400078e02ff */
[----:B------:R0:W-:Y:S01]  /*3ab0*/  STL.64 [R1+0x1a78], R188 ;  /* 0x001a78bc01007387 */ /* 0x0001e20000100a00 */
[----:B------:R-:W-:Y:S01]  /*3ac0*/  SEL R239, R5, R2, !P1 ;  /* 0x0000000205ef7207 */ /* 0x000fe20004800000 */
[----:B------:R-:W-:Y:S01]  /*3ad0*/  IMAD R2, R153, 0x80, R3 ;  /* 0x0000008099027824 */ /* 0x000fe200078e0203 */
[C---:B------:R-:W-:Y:S02]  /*3ae0*/  SEL R99, R5.reuse, R33, !P1 ;  /* 0x0000002105637207 */ /* 0x040fe40004800000 */
[----:B------:R-:W-:Y:S01]  /*3af0*/  SEL R215, R5, R9, !P1 ;  /* 0x0000000905d77207 */ /* 0x000fe20004800000 */
[-C--:B-----5:R-:W-:Y:S01]  /*3b00*/  IMAD R239, R239, R80.reuse, RZ ;  /* 0x00000050efef7224 */ /* 0x0a0fe200078e02ff */
[----:B------:R-:W-:Y:S01]  /*3b10*/  SEL R187, R5, R13, !P1 ;  /* 0x0000000d05bb7207 */ /* 0x000fe20004800000 */
[-C--:B------:R-:W-:Y:S01]  /*3b20*/  IMAD R99, R99, R80.reuse, RZ ;  /* 0x0000005063637224 */ /* 0x080fe200078e02ff */
[----:B------:R-:W-:Y:S01]  /*3b30*/  SEL R139, R5, R21, !P1 ;  /* 0x00000015058b7207 */ /* 0x000fe20004800000 */
[-C--:B------:R-:W-:Y:S01]  /*3b40*/  IMAD R215, R215, R80.reuse, RZ ;  /* 0x00000050d7d77224 */ /* 0x080fe200078e02ff */
[----:B------:R-:W-:Y:S01]  /*3b50*/  SEL R83, R5, R35, !P1 ;  /* 0x0000002305537207 */ /* 0x000fe20004800000 */
[-C--:B------:R-:W-:Y:S01]  /*3b60*/  IMAD R187, R187, R80.reuse, RZ ;  /* 0x00000050bbbb7224 */ /* 0x080fe200078e02ff */
[----:B------:R-:W-:Y:S01]  /*3b70*/  SEL R33, R5, R49, !P1 ;  /* 0x0000003105217207 */ /* 0x000fe20004800000 */
[----:B------:R-:W-:Y:S01]  /*3b80*/  IMAD R139, R139, R80, RZ ;  /* 0x000000508b8b7224 */ /* 0x000fe200078e02ff */
[----:B---3--:R-:W-:Y:S01]  /*3b90*/  LEA R244, P2, R3, R16, 0x1 ;  /* 0x0000001003f47211 */ /* 0x008fe200078408ff */
[----:B------:R-:W-:Y:S01]  /*3ba0*/  IMAD R83, R83, R80, RZ ;  /* 0x0000005053537224 */ /* 0x000fe200078e02ff */
[----:B------:R-:W-:Y:S01]  /*3bb0*/  SEL R231, R5, R8, !P1 ;  /* 0x0000000805e77207 */ /* 0x000fe20004800000 */
[----:B------:R-:W-:Y:S01]  /*3bc0*/  IMAD R33, R33, R80, RZ ;  /* 0x0000005021217224 */ /* 0x000fe200078e02ff */
[----:B------:R-:W-:-:S02]  /*3bd0*/  SEL R223, R5, R10, !P1 ;  /* 0x0000000a05df7207 */ /* 0x000fc40004800000 */
[----:B------:R-:W-:Y:S01]  /*3be0*/  SEL R207, R5, R11, !P1 ;  /* 0x0000000b05cf7207 */ /* 0x000fe20004800000 */
[----:B------:R-:W-:Y:S01]  /*3bf0*/  IMAD R231, R231, R80, RZ ;  /* 0x00000050e7e77224 */ /* 0x000fe200078e02ff */
[----:B------:R-:W-:Y:S01]  /*3c00*/  SEL R199, R5, R12, !P1 ;  /* 0x0000000c05c77207 */ /* 0x000fe20004800000 */
[----:B------:R-:W-:Y:S01]  /*3c10*/  IMAD R223, R223, R80, RZ ;  /* 0x00000050dfdf7224 */ /* 0x000fe200078e02ff */
[----:B------:R-:W-:Y:S01]  /*3c20*/  SEL R179, R5, R14, !P1 ;  /* 0x0000000e05b37207 */ /* 0x000fe20004800000 */
[-C--:B------:R-:W-:Y:S01]  /*3c30*/  IMAD R207, R207, R80.reuse, RZ ;  /* 0x00000050cfcf7224 */ /* 0x080fe200078e02ff */
[----:B------:R-:W-:Y:S01]  /*3c40*/  SEL R171, R5, R15, !P1 ;  /* 0x0000000f05ab7207 */ /* 0x000fe20004800000 */
[----:B------:R-:W-:Y:S01]  /*3c50*/  IMAD R199, R199, R80, RZ ;  /* 0x00000050c7c77224 */ /* 0x000fe200078e02ff */
[----:B------:R-:W-:Y:S01]  /*3c60*/  SEL R163, R5, R18, !P1 ;  /* 0x0000001205a37207 */ /* 0x000fe20004800000 */
[-C--:B------:R-:W-:Y:S01]  /*3c70*/  IMAD R179, R179, R80.reuse, RZ ;  /* 0x00000050b3b37224 */ /* 0x080fe200078e02ff */
[----:B------:R-:W-:Y:S01]  /*3c80*/  SEL R155, R5, R19, !P1 ;  /* 0x00000013059b7207 */ /* 0x000fe20004800000 */
[----:B------:R-:W-:Y:S01]  /*3c90*/  IMAD R171, R171, R80, RZ ;  /* 0x00000050abab7224 */ /* 0x000fe200078e02ff */
[----:B------:R-:W-:Y:S01]  /*3ca0*/  SEL R147, R5, R20, !P1 ;  /* 0x0000001405937207 */ /* 0x000fe20004800000 */
[----:B------:R-:W-:Y:S01]  /*3cb0*/  IMAD R163, R163, R80, RZ ;  /* 0x00000050a3a37224 */ /* 0x000fe200078e02ff */
[----:B------:R-:W-:Y:S01]  /*3cc0*/  SEL R131, R5, R22, !P1 ;  /* 0x0000001605837207 */ /* 0x000fe20004800000 */
[-C--:B------:R-:W-:Y:S01]  /*3cd0*/  IMAD R155, R155, R80.reuse, RZ ;  /* 0x000000509b9b7224 */ /* 0x080fe200078e02ff */
[----:B------:R-:W-:Y:S01]  /*3ce0*/  SEL R123, R5, R23, !P1 ;  /* 0x00000017057b7207 */ /* 0x000fe20004800000 */
[-C--:B------:R-:W-:Y:S01]  /*3cf0*/  IMAD R147, R147, R80.reuse, RZ ;  /* 0x0000005093937224 */ /* 0x080fe200078e02ff */
[----:B------:R-:W-:Y:S01]  /*3d00*/  SEL R115, R5, R31, !P1 ;  /* 0x0000001f05737207 */ /* 0x000fe20004800000 */
[----:B------:R-:W-:Y:S01]  /*3d10*/  IMAD R131, R131, R80, RZ ;  /* 0x0000005083837224 */ /* 0x000fe200078e02ff */
        /* <DEDUP_REMOVED lines=14> */
[----:B------:R-:W-:-:S02]  /*3e00*/  SEL R35, R5, R45, !P1 ;  /* 0x0000002d05237207 */ /* 0x000fc40004800000 */
[C---:B------:R-:W-:Y:S02]  /*3e10*/  SEL R41, R5.reuse, R41, !P1 ;  /* 0x0000002905297207 */ /* 0x040fe40004800000 */
[----:B------:R-:W-:Y:S01]  /*3e20*/  SEL R25, R5, R42, !P1 ;  /* 0x0000002a05197207 */ /* 0x000fe20004800000 */
[-C--:B------:R-:W-:Y:S01]  /*3e30*/  IMAD R35, R35, R80.reuse, RZ ;  /* 0x0000005023237224 */ /* 0x080fe200078e02ff */
[C---:B------:R-:W-:Y:S01]  /*3e40*/  SEL R21, R5.reuse, R43, !P1 ;  /* 0x0000002b05157207 */ /* 0x040fe20004800000 */
        /* <DEDUP_REMOVED lines=12> */
[----:B------:R-:W-:Y:S01]  /*3f10*/  SEL R57, R5, R29, !P1 ;  /* 0x0000001d05397207 */ /* 0x000fe20004800000 */
[-C--:B------:R-:W-:Y:S01]  /*3f20*/  IMAD R29, R41, R80.reuse, RZ ;  /* 0x00000050291d7224 */ /* 0x080fe200078e02ff */
[----:B------:R-:W-:Y:S01]  /*3f30*/  SEL R65, R5, R51, !P1 ;  /* 0x0000003305417207 */ /* 0x000fe20004800000 */
[----:B------:R-:W-:Y:S01]  /*3f40*/  IMAD R51, R39, R80, RZ ;  /* 0x0000005027337224 */ /* 0x000fe200078e02ff */
[C---:B------:R-:W-:Y:S01]  /*3f50*/  SEL R73, R5.reuse, R52, !P1 ;  /* 0x0000003405497207 */ /* 0x040fe20004800000 */
        /* <DEDUP_REMOVED lines=20> */
[----:B------:R-:W-:Y:S01]  /*40a0*/  IMAD R121, R121, R80, RZ ;  /* 0x0000005079797224 */ /* 0x000fe200078e02ff */
[C---:B------:R-:W-:Y:S01]  /*40b0*/  SEL R160, R5.reuse, R28, !P1 ;  /* 0x0000001c05a07207 */ /* 0x040fe20004800000 */
[----:B------:R-:W-:Y:S01]  /*40c0*/  IMAD R128, R128, R80, RZ ;  /* 0x0000005080807224 */ /* 0x000fe200078e02ff */
[C---:B------:R-:W-:Y:S01]  /*40d0*/  SEL R168, R5.reuse, R64, !P1 ;  /* 0x0000004005a87207 */ /* 0x040fe20004800000 */
[----:B------:R-:W-:Y:S01]  /*40e0*/  IMAD R136, R136, R80, RZ ;  /* 0x0000005088887224 */ /* 0x000fe200078e02ff */
[C---:B------:R-:W-:Y:S01]  /*40f0*/  SEL R176, R5.reuse, R66, !P1 ;  /* 0x0000004205b07207 */ /* 0x040fe20004800000 */
[-C--:B------:R-:W-:Y:S01]  /*4100*/  IMAD R144, R144, R80.reuse, RZ ;  /* 0x0000005090907224 */ /* 0x080fe200078e02ff */
[C---:B------:R-:W-:Y:S01]  /*4110*/  SEL R184, R5.reuse, R27, !P1 ;  /* 0x0000001b05b87207 */ /* 0x040fe20004800000 */
[----:B------:R-:W-:Y:S01]  /*4120*/  IMAD R152, R152, R80, RZ ;  /* 0x0000005098987224 */ /* 0x000fe200078e02ff */
[C---:B------:R-:W-:Y:S01]  /*4130*/  SEL R196, R5.reuse, R70, !P1 ;  /* 0x0000004605c47207 */ /* 0x040fe20004800000 */
        /* <DEDUP_REMOVED lines=8> */
[-C--:B------:R-:W-:Y:S01]  /*41c0*/  IMAD R196, R196, R80.reuse, RZ ;  /* 0x00000050c4c47224 */ /* 0x080fe200078e02ff */
        /* <DEDUP_REMOVED lines=8> */
[----:B------:R-:W-:Y:S01]  /*4250*/  SEL R247, R5, R68, !P1 ;  /* 0x0000004405f77207 */ /* 0x000fe20004800000 */
[----:B------:R-:W-:Y:S01]  /*4260*/  IMAD R249, R249, R80, RZ ;  /* 0x00000050f9f97224 */ /* 0x000fe200078e02ff */
[----:B------:R-:W-:Y:S01]  /*4270*/  SEL R248, R5, R78, !P1 ;  /* 0x0000004e05f87207 */ /* 0x000fe20004800000 */
[----:B------:R-:W-:Y:S01]  /*4280*/  IMAD R246, R246, R80, RZ ;  /* 0x00000050f6f67224 */ /* 0x000fe200078e02ff */
[----:B------:R-:W-:Y:S01]  /*4290*/  LEA R16, P3, R2, R16, 0x1 ;  /* 0x0000001002107211 */ /* 0x000fe200078608ff */
[----:B------:R-:W-:Y:S01]  /*42a0*/  IMAD R5, R47, R80, RZ ;  /* 0x000000502f057224 */ /* 0x000fe200078e02ff */
[----:B------:R-:W-:Y:S01]  /*42b0*/  LEA R190, P1, R7, R190, 0x1 ;  /* 0x000000be07be7211 */ /* 0x000fe200078208ff */
[-C--:B------:R-:W-:Y:S01]  /*42c0*/  IMAD R236, R236, R80.reuse, RZ ;  /* 0x00000050ecec7224 */ /* 0x080fe200078e02ff */
[-C--:B------:R-:W-:Y:S01]  /*42d0*/  LEA.HI.X.SX32 R245, R3, R17.reuse, 0x1, P2 ;  /* 0x0000001103f57211 */ /* 0x080fe200010f0eff */
[-C--:B------:R-:W-:Y:S01]  /*42e0*/  IMAD R250, R250, R80.reuse, RZ ;  /* 0x00000050fafa7224 */ /* 0x080fe200078e02ff */
[----:B------:R-:W-:Y:S01]  /*42f0*/  LEA.HI.X.SX32 R17, R2, R17, 0x1, P3 ;  /* 0x0000001102117211 */ /* 0x000fe200018f0eff */
[-C--:B------:R-:W-:Y:S01]  /*4300*/  IMAD R247, R247, R80.reuse, RZ ;  /* 0x00000050f7f77224 */ /* 0x080fe200078e02ff */
[----:B------:R-:W-:Y:S01]  /*4310*/  LEA.HI.X.SX32 R191, R7, R191, 0x1, P1 ;  /* 0x000000bf07bf7211 */ /* 0x000fe200008f0eff */
[----:B------:R-:W-:-:S02]  /*4320*/  IMAD R248, R248, R80, RZ ;  /* 0x00000050f8f87224 */ /* 0x000fc400078e02ff */
[--C-:B0-----:R-:W-:Y:S02]  /*4330*/  IMAD.WIDE R188, R249, 0x2, R16.reuse ;  /* 0x00000002f9bc7825 */ /* 0x101fe400078e0210 */
[----:B------:R0:W-:Y:S02]  /*4340*/  STL.64 [R1+0x1a80], R190 ;  /* 0x001a80be01007387 */ /* 0x0001e40000100a00 */
[--C-:B------:R-:W-:Y:S02]  /*4350*/  IMAD.WIDE R242, R239, 0x2, R16.reuse ;  /* 0x00000002eff27825 */ /* 0x100fe400078e0210 */
[----:B------:R1:W-:Y:S02]  /*4360*/  STL.64 [R1+0x8], R188 ;  /* 0x000008bc01007387 */ /* 0x0003e40000100a00 */
[----:B------:R-:W-:-:S04]  /*4370*/  IMAD.WIDE R234, R231, 0x2, R16 ;  /* 0x00000002e7ea7825 */ /* 0x000fc800078e0210 */
[----:B------:R-:W-:-:S04]  /*4380*/  IMAD.WIDE R226, R223, 0x2, R16 ;  /* 0x00000002dfe27825 */ /* 0x000fc800078e0210 */
[----:B0-----:R-:W-:-:S04]  /*4390*/  IMAD.WIDE R190, R246, 0x2, R16 ;  /* 0x00000002f6be7825 */ /* 0x001fc800078e0210 */
[--C-:B------:R-:W-:Y:S01]  /*43a0*/  IMAD.WIDE R218, R215, 0x2, R16.reuse ;  /* 0x00000002d7da7825 */ /* 0x100fe200078e0210 */
[----:B------:R0:W-:Y:S03]  /*43b0*/  STL.64 [R1+0x18], R190 ;  /* 0x000018be01007387 */ /* 0x0001e60000100a00 */
[----:B------:R-:W-:-:S04]  /*43c0*/  IMAD.WIDE R210, R207, 0x2, R16 ;  /* 0x00000002cfd27825 */ /* 0x000fc800078e0210 */
        /* <DEDUP_REMOVED lines=55> */
[----:B-1----:R-:W-:-:S04]  /*4740*/  IMAD.WIDE R188, R247, 0x2, R16 ;  /* 0x00000002f7bc7825 */ /* 0x002fc800078e0210 */
[----:B------:R-:W-:-:S04]  /*4750*/  IMAD.WIDE R16, R248, 0x2, R16 ;  /* 0x00000002f8107825 */ /* 0x000fc800078e0210 */
[--C-:B0-----:R-:W-:Y:S01]  /*4760*/  IMAD.WIDE R190, R249, 0x2, R244.reuse ;  /* 0x00000002f9be7825 */ /* 0x101fe200078e02f4 */
[----:B------:R-:W-:Y:S03]  /*4770*/  STL.64 [R1+0x28], R16 ;  /* 0x0000281001007387 */ /* 0x000fe60000100a00 */
[--C-:B------:R-:W-:Y:S01]  /*4780*/  IMAD.WIDE R238, R239, 0x2, R244.reuse ;  /* 0x00000002efee7825 */ /* 0x100fe200078e02f4 */
[----:B------:R-:W-:Y:S03]  /*4790*/  STL.64 [R1], R190 ;  /* 0x000000be01007387 */ /* 0x000fe60000100a00 */
[--C-:B------:R-:W-:Y:S01]  /*47a0*/  IMAD.WIDE R230, R231, 0x2, R244.reuse ;  /* 0x00000002e7e67825 */ /* 0x100fe200078e02f4 */
[----:B------:R0:W-:Y:S03]  /*47b0*/  STL [R1+0x648], R242 ;  /* 0x000648f201007387 */ /* 0x0001e60000100800 */
[--C-:B------:R-:W-:Y:S01]  /*47c0*/  IMAD.WIDE R222, R223, 0x2, R244.reuse ;  /* 0x00000002dfde7825 */ /* 0x100fe200078e02f4 */
[----:B------:R-:W-:Y:S03]  /*47d0*/  STL [R1+0x644], R243 ;  /* 0x000644f301007387 */ /* 0x000fe60000100800 */
[--C-:B------:R-:W-:Y:S01]  /*47e0*/  IMAD.WIDE R214, R215, 0x2, R244.reuse ;  /* 0x00000002d7d67825 */ /* 0x100fe200078e02f4 */
[----:B------:R-:W-:Y:S03]  /*47f0*/  STL [R1+0x650], R238 ;  /* 0x000650ee01007387 */ /* 0x000fe60000100800 */
[--C-:B------:R-:W-:Y:S01]  /*4800*/  IMAD.WIDE R206, R207, 0x2, R244.reuse ;  /* 0x00000002cfce7825 */ /* 0x100fe200078e02f4 */
[----:B------:R-:W-:Y:S01]  /*4810*/  STL [R1+0x64c], R239 ;  /* 0x00064cef01007387 */ /* 0x000fe20000100800 */
[----:B0-----:R-:W0:Y:S02]  /*4820*/  LDC R242, c[0x0][0x23c] ;  /* 0x00008f00fff27b82 */ /* 0x001e240000000800 */
[--C-:B------:R-:W-:Y:S01]  /*4830*/  IMAD.WIDE R198, R199, 0x2, R244.reuse ;  /* 0x00000002c7c67825 */ /* 0x100fe200078e02f4 */
[----:B------:R-:W-:Y:S03]  /*4840*/  STL [R1+0x658], R234 ;  /* 0x000658ea01007387 */ /* 0x000fe60000100800 */
        /* <DEDUP_REMOVED lines=112> */
[----:B------:R-:W-:Y:S01]  /*4f50*/  IMAD.WIDE R244, R248, 0x2, R244 ;  /* 0x00000002f8f47825 */ /* 0x000fe200078e02f4 */
[----:B------:R-:W-:Y:S04]  /*4f60*/  STL [R1+0x74c], R119 ;  /* 0x00074c7701007387 */ /* 0x000fe80000100800 */
        /* <DEDUP_REMOVED lines=60> */
[----:B------:R1:W-:Y:S04]  /*5330*/  STL [R1+0x1a28], R12 ;  /* 0x001a280c01007387 */ /* 0x0003e80000100800 */
[----:B------:R-:W-:Y:S04]  /*5340*/  STL [R1+0x824], R13 ;  /* 0x0008240d01007387 */ /* 0x000fe80000100800 */
[----:B------:R2:W-:Y:S04]  /*5350*/  STL [R1+0x1a24], R10 ;  /* 0x001a240a01007387 */ /* 0x0005e80000100800 */
[----:B------:R-:W-:Y:S01]  /*5360*/  STL [R1+0x828], R11 ;  /* 0x0008280b01007387 */ /* 0x000fe20000100800 */
[----:B-1----:R-:W1:Y:S03]  /*5370*/  LDC R12, c[0x0][0x238] ;  /* 0x00008e00ff0c7b82 */ /* 0x002e660000000800 */
[----:B------:R3:W-:Y:S04]  /*5380*/  STL [R1+0x1a20], R8 ;  /* 0x001a200801007387 */ /* 0x0007e80000100800 */
[----:B------:R-:W-:Y:S01]  /*5390*/  STL [R1+0x82c], R9 ;  /* 0x00082c0901007387 */ /* 0x000fe20000100800 */
[----:B--2---:R-:W2:Y:S03]  /*53a0*/  LDC R10, c[0x0][0x238] ;  /* 0x00008e00ff0a7b82 */ /* 0x004ea60000000800 */
[----:B------:R-:W-:Y:S04]  /*53b0*/  STL [R1+0x1a1c], R6 ;  /* 0x001a1c0601007387 */ /* 0x000fe80000100800 */
[----:B------:R-:W-:Y:S01]  /*53c0*/  STL [R1+0x830], R7 ;  /* 0x0008300701007387 */ /* 0x000fe20000100800 */
[----:B---3--:R-:W3:Y:S03]  /*53d0*/  LDC R8, c[0x0][0x238] ;  /* 0x00008e00ff087b82 */ /* 0x008ee60000000800 */
[----:B------:R-:W-:Y:S04]  /*53e0*/  STL [R1+0x1a18], R4 ;  /* 0x001a180401007387 */ /* 0x000fe80000100800 */
[----:B------:R-:W-:Y:S01]  /*53f0*/  STL [R1+0x834], R5 ;  /* 0x0008340501007387 */ /* 0x000fe20000100800 */
[----:B------:R-:W4:Y:S03]  /*5400*/  LDC R11, c[0x0][0x238] ;  /* 0x00008e00ff0b7b82 */ /* 0x000f260000000800 */
[----:B------:R5:W-:Y:S04]  /*5410*/  STL [R1+0x1a14], R2 ;  /* 0x001a140201007387 */ /* 0x000be80000100800 */
[----:B------:R-:W-:Y:S01]  /*5420*/  STL [R1+0x838], R3 ;  /* 0x0008380301007387 */ /* 0x000fe20000100800 */
[----:B------:R-:W0:Y:S03]  /*5430*/  LDC R13, c[0x0][0x238] ;  /* 0x00008e00ff0d7b82 */ /* 0x000e260000000800 */
        /* <DEDUP_REMOVED lines=80> */
[----:B------:R-:W4:Y:S04]  /*5940*/  LDL.LU R243, [R1+0x34] ;  /* 0x0000340001f37983 */ /* 0x000f280000300800 */
[----:B------:R-:W2:Y:S04]  /*5950*/  LDL.LU R248, [R1+0x30] ;  /* 0x0000300001f87983 */ /* 0x000ea80000300800 */
[----:B------:R-:W4:Y:S04]  /*5960*/  LDL R249, [R1+0x1a74] ;  /* 0x001a740001f97983 */ /* 0x000f280000100800 */
[----:B------:R-:W-:Y:S04]  /*5970*/  STL [R1+0x980], R196 ;  /* 0x000980c401007387 */ /* 0x000fe80000100800 */
[----:B------:R-:W-:Y:S04]  /*5980*/  STL [R1+0x97c], R197 ;  /* 0x00097cc501007387 */ /* 0x000fe80000100800 */
[----:B------:R-:W-:Y:S04]  /*5990*/  STL [R1+0x988], R200 ;  /* 0x000988c801007387 */ /* 0x000fe80000100800 */
[----:B------:R-:W5:Y:S04]  /*59a0*/  LDL.LU.64 R226, [R1+0x8] ;  /* 0x0000080001e27983 */ /* 0x000f680000300a00 */
[----:B------:R-:W-:Y:S04]  /*59b0*/  STL [R1+0x984], R201 ;  /* 0x000984c901007387 */ /* 0x000fe80000100800 */
[----:B------:R-:W3:Y:S04]  /*59c0*/  LDL.LU.64 R230, [R1] ;  /* 0x0000000001e67983 */ /* 0x000ee80000300a00 */
[----:B------:R-:W-:Y:S04]  /*59d0*/  STL [R1+0x990], R204 ;  /* 0x000990cc01007387 */ /* 0x000fe80000100800 */
[----:B------:R-:W2:Y:S04]  /*59e0*/  LDL.LU.64 R234, [R1+0x18] ;  /* 0x0000180001ea7983 */ /* 0x000ea80000300a00 */
        /* <DEDUP_REMOVED lines=8> */
[----:B------:R-:W4:Y:S04]  /*5a70*/  LDL.LU.64 R238, [R1+0x28] ;  /* 0x0000280001ee7983 */ /* 0x000f280000300a00 */
        /* <DEDUP_REMOVED lines=12> */
[----:B------:R-:W-:Y:S01]  /*5b40*/  STL [R1+0x9dc], R251 ;  /* 0x0009dcfb01007387 */ /* 0x000fe20000100800 */
[----:B-----5:R-:W-:-:S03]  /*5b50*/  IMAD.MOV.U32 R2, RZ, RZ, R227 ;  /* 0x000000ffff027224 */ /* 0x020fc600078e00e3 */
[----:B------:R-:W-:Y:S04]  /*5b60*/  STL [R1+0x9e8], R226 ;  /* 0x0009e8e201007387 */ /* 0x000fe80000100800 */
[----:B---3--:R-:W-:Y:S04]  /*5b70*/  STL [R1+0x9f0], R230 ;  /* 0x0009f0e601007387 */ /* 0x008fe80000100800 */
[----:B------:R3:W-:Y:S04]  /*5b80*/  STL [R1+0x9e4], R2 ;  /* 0x0009e40201007387 */ /* 0x0007e80000100800 */
[----:B--2---:R-:W-:Y:S01]  /*5b90*/  STL [R1+0x9f8], R234 ;  /* 0x0009f8ea01007387 */ /* 0x004fe20000100800 */
[----:B---3--:R-:W-:-:S05]  /*5ba0*/  IMAD.MOV.U32 R2, RZ, RZ, R231 ;  /* 0x000000ffff027224 */ /* 0x008fca00078e00e7 */
[----:B------:R2:W-:Y:S04]  /*5bb0*/  STL [R1+0x9ec], R2 ;  /* 0x0009ec0201007387 */ /* 0x0005e80000100800 */
[----:B------:R-:W-:Y:S01]  /*5bc0*/  STL [R1+0xa00], R190 ;  /* 0x000a00be01007387 */ /* 0x000fe20000100800 */
[----:B--2---:R-:W-:-:S05]  /*5bd0*/  IMAD.MOV.U32 R2, RZ, RZ, R235 ;  /* 0x000000ffff027224 */ /* 0x004fca00078e00eb */
[----:B------:R2:W-:Y:S02]  /*5be0*/  STL [R1+0x9f4], R2 ;  /* 0x0009f40201007387 */ /* 0x0005e40000100800 */
[----:B--2---:R-:W-:Y:S02]  /*5bf0*/  IMAD.MOV.U32 R2, RZ, RZ, R191 ;  /* 0x000000ffff027224 */ /* 0x004fe400078e00bf */
[----:B------:R-:W2:Y:S04]  /*5c00*/  LDL.LU.64 R190, [R1+0x1a80] ;  /* 0x001a800001be7983 */ /* 0x000ea80000300a00 */
[----:B------:R-:W-:Y:S04]  /*5c10*/  STL [R1+0xa08], R188 ;  /* 0x000a08bc01007387 */ /* 0x000fe80000100800 */
[----:B------:R3:W-:Y:S02]  /*5c20*/  STL [R1+0x9fc], R2 ;  /* 0x0009fc0201007387 */ /* 0x0007e40000100800 */
[----:B---3--:R-:W-:-:S02]  /*5c30*/  IMAD.MOV.U32 R2, RZ, RZ, R189 ;  /* 0x000000ffff027224 */ /* 0x008fc400078e00bd */
[----:B------:R-:W3:Y:S01]  /*5c40*/  LDL.LU.64 R188, [R1+0x1a78] ;  /* 0x001a780001bc7983 */ /* 0x000ee20000300a00 */
[C---:B------:R-:W-:Y:S01]  /*5c50*/  IMAD R4, R8.reuse, 0xff, RZ ;  /* 0x000000ff08047824 */ /* 0x040fe200078e02ff */
[----:B------:R-:W-:Y:S01]  /*5c60*/  UIADD3.64 UR10, UR4, 0x100, URZ ;  /* 0x00000100040a7897 */ /* 0x000fe2000fffe03f */
[----:B----4-:R-:W-:Y:S01]  /*5c70*/  IMAD.MOV.U32 R5, RZ, RZ, R239 ;  /* 0x000000ffff057224 */ /* 0x010fe200078e00ef */
[----:B------:R-:W-:Y:S01]  /*5c80*/  STL [R1+0xa10], R246 ;  /* 0x000a10f601007387 */ /* 0x000fe20000100800 */
[C---:B------:R-:W-:Y:S01]  /*5c90*/  IMAD R7, R8.reuse, 0xfe, RZ ;  /* 0x000000fe08077824 */ /* 0x040fe200078e02ff */
[----:B------:R-:W-:Y:S01]  /*5ca0*/  UIADD3.64 UR10, UR4, 0x780, URZ ;  /* 0x00000780040a7897 */ /* 0x000fe2000fffe03f */
[C---:B------:R-:W-:Y:S01]  /*5cb0*/  IMAD R6, R8.reuse, 0xfd, RZ ;  /* 0x000000fd08067824 */ /* 0x040fe200078e02ff */
[----:B------:R2:W-:Y:S01]  /*5cc0*/  STL [R1+0xa04], R2 ;  /* 0x000a040201007387 */ /* 0x0005e20000100800 */
[----:B------:R-:W-:Y:S01]  /*5cd0*/  IMAD R9, R8, 0xfc, RZ ;  /* 0x000000fc08097824 */ /* 0x000fe200078e02ff */
[----:B------:R-:W-:Y:S01]  /*5ce0*/  UIADD3.64 UR14, UR4, 0x800, URZ ;  /* 0x00000800040e7897 */ /* 0x000fe2000fffe03f */
[C---:B------:R-:W-:Y:S01]  /*5cf0*/  LOP3.LUT R14, R248.reuse, 0x10, RZ, 0x3c, !PT ;  /* 0x00000010f80e7812 */ /* 0x040fe200078e3cff */
[----:B------:R-:W-:Y:S01]  /*5d00*/  STL [R1+0xa0c], R247 ;  /* 0x000a0cf701007387 */ /* 0x000fe20000100800 */
[----:B------:R-:W-:Y:S01]  /*5d10*/  UIADD3.64 UR10, UR4, 0x880, URZ ;  /* 0x00000880040a7897 */ /* 0x000fe2000fffe03f */
[C---:B------:R-:W-:Y:S01]  /*5d20*/  LOP3.LUT R15, R248.reuse, 0x20, RZ, 0x3c, !PT ;  /* 0x00000020f80f7812 */ /* 0x040fe200078e3cff */
[----:B------:R-:W-:Y:S01]  /*5d30*/  UIADD3.64 UR14, UR4, 0x900, URZ ;  /* 0x00000900040e7897 */ /* 0x000fe2000fffe03f */
        /* <DEDUP_REMOVED lines=16> */
[----:B------:R-:W-:Y:S01]  /*5e40*/  LOP3.LUT R20, R248, 0x70, RZ, 0x3c, !PT ;  /* 0x00000070f8147812 */ /* 0x000fe200078e3cff */
[----:B------:R-:W-:Y:S01]  /*5e50*/  UIADD3.64 UR14, UR4, 0xd80, URZ ;  /* 0x00000d80040e7897 */ /* 0x000fe2000fffe03f */
[----:B------:R-:W-:Y:S01]  /*5e60*/  CS2R R120, SRZ ;  /* 0x0000000000787805 */ /* 0x000fe2000001ff00 */
        /* <DEDUP_REMOVED lines=43> */
[C---:B------:R-:W-:Y:S01]  /*6120*/  IMAD.IADD R14, R249.reuse, 0x1, R14 ;  /* 0x00000001f90e7824 */ /* 0x040fe200078e020e */
        /* <DEDUP_REMOVED lines=11> */
[----:B------:R-:W-:Y:S01]  /*61e0*/  IMAD.IADD R20, R249, 0x1, R20 ;  /* 0x00000001f9147824 */ /* 0x000fe200078e0214 */
        /* <DEDUP_REMOVED lines=14> */
[----:B------:R-:W-:Y:S01]  /*62d0*/  CS2R R64, SRZ ;  /* 0x0000000000407805 */ /* 0x000fe2000001ff00 */
[----:B------:R-:W-:Y:S01]  /*62e0*/  IMAD.MOV.U32 R66, RZ, RZ, RZ ;  /* 0x000000ffff427224 */ /* 0x000fe200078e00ff */
[----:B------:R-:W-:Y:S01]  /*62f0*/  CS2R R68, SRZ ;  /* 0x0000000000447805 */ /* 0x000fe2000001ff00 */
[----:B------:R-:W-:Y:S01]  /*6300*/  IMAD.MOV.U32 R67, RZ, RZ, RZ ;  /* 0x000000ffff437224 */ /* 0x000fe200078e00ff */
        /* <DEDUP_REMOVED lines=25> */
[----:B------:R-:W-:Y:S02]  /*64a0*/  UIADD3.64 UR10, UR4, 0x1c00, URZ ;  /* 0x00001c00040a7897 */ /* 0x000fe4000fffe03f */
[----:B------:R-:W-:Y:S02]  /*64b0*/  UIADD3.64 UR14, UR4, 0x1c80, URZ ;  /* 0x00001c80040e7897 */ /* 0x000fe4000fffe03f */
[----:B------:R-:W-:-:S02]  /*64c0*/  UIADD3.64 UR18, UR4, 0x1d00, URZ ;  /* 0x00001d0004127897 */ /* 0x000fc4000fffe03f */
[----:B------:R-:W-:Y:S02]  /*64d0*/  UIADD3.64 UR10, UR4, 0x1d80, URZ ;  /* 0x00001d80040a7897 */ /* 0x000fe4000fffe03f */
[----:B------:R-:W-:Y:S02]  /*64e0*/  UIADD3.64 UR14, UR4, 0x1e00, URZ ;  /* 0x00001e00040e7897 */ /* 0x000fe4000fffe03f */
[----:B------:R-:W-:Y:S02]  /*64f0*/  UIADD3.64 UR18, UR4, 0x1e80, URZ ;  /* 0x00001e8004127897 */ /* 0x000fe4000fffe03f */
        /* <DEDUP_REMOVED lines=15> */
[----:B------:R-:W-:Y:S01]  /*65f0*/  UIADD3.64 UR52, UR4, 0x700, URZ ;  /* 0x0000070004347897 */ /* 0x000fe2000fffe03f */
[----:B------:R-:W-:Y:S01]  /*6600*/  UMOV UR59, 0x40000040 ;  /* 0x40000040003b7882 */ /* 0x000fe20000000000 */
        /* <DEDUP_REMOVED lines=12> */
[----:B--2---:R-:W-:-:S05]  /*66d0*/  IMAD.WIDE R2, R4, 0x2, R190 ;  /* 0x0000000204027825 */ /* 0x004fca00078e02be */
[----:B------:R-:W-:Y:S04]  /*66e0*/  STL [R1+0xa28], R2 ;  /* 0x000a280201007387 */ /* 0x000fe80000100800 */
[----:B------:R2:W-:Y:S02]  /*66f0*/  STL [R1+0xa24], R3 ;  /* 0x000a240301007387 */ /* 0x0005e40000100800 */
[----:B--2---:R-:W-:-:S04]  /*6700*/  IMAD.WIDE R2, R7, 0x2, R190 ;  /* 0x0000000207027825 */ /* 0x004fc800078e02be */
[----:B---3--:R-:W-:-:S05]  /*6710*/  IMAD.WIDE R4, R4, 0x2, R188 ;  /* 0x0000000204047825 */ /* 0x008fca00078e02bc */
[----:B------:R-:W-:Y:S04]  /*6720*/  STL [R1+0xa30], R4 ;  /* 0x000a300401007387 */ /* 0x000fe80000100800 */
[----:B------:R2:W-:Y:S04]  /*6730*/  STL [R1+0xa2c], R5 ;  /* 0x000a2c0501007387 */ /* 0x0005e80000100800 */
[----:B------:R-:W-:Y:S04]  /*6740*/  STL [R1+0xa38], R2 ;  /* 0x000a380201007387 */ /* 0x000fe80000100800 */
[----:B------:R3:W-:Y:S01]  /*6750*/  STL [R1+0xa34], R3 ;  /* 0x000a340301007387 */ /* 0x0007e20000100800 */
[----:B--2---:R-:W-:-:S05]  /*6760*/  IMAD.WIDE R4, R7, 0x2, R188 ;  /* 0x0000000207047825 */ /* 0x004fca00078e02bc */
[----:B------:R-:W-:Y:S01]  /*6770*/  STL [R1+0xa40], R4 ;  /* 0x000a400401007387 */ /* 0x000fe20000100800 */
[----:B---3--:R-:W-:-:S03]  /*6780*/  IMAD.WIDE R2, R6, 0x2, R190 ;  /* 0x0000000206027825 */ /* 0x008fc600078e02be */
[----:B------:R2:W-:Y:S01]  /*6790*/  STL [R1+0xa3c], R5 ;  /* 0x000a3c0501007387 */ /* 0x0005e20000100800 */
[----:B------:R-:W-:-:S03]  /*67a0*/  IMAD.WIDE R6, R6, 0x2, R188 ;  /* 0x0000000206067825 */ /* 0x000fc600078e02bc */
[----:B------:R-:W-:Y:S04]  /*67b0*/  STL [R1+0xa48], R2 ;  /* 0x000a480201007387 */ /* 0x000fe80000100800 */
[----:B------:R3:W-:Y:S01]  /*67c0*/  STL [R1+0xa44], R3 ;  /* 0x000a440301007387 */ /* 0x0007e20000100800 */
[----:B--2---:R-:W-:-:S03]  /*67d0*/  IMAD.WIDE R4, R9, 0x2, R188 ;  /* 0x0000000209047825 */ /* 0x004fc600078e02bc */
[----:B------:R2:W-:Y:S04]  /*67e0*/  STL [R1+0xa50], R6 ;  /* 0x000a500601007387 */ /* 0x0005e80000100800 */
[----:B------:R-:W-:Y:S01]  /*67f0*/  STL [R1+0xa4c], R7 ;  /* 0x000a4c0701007387 */ /* 0x000fe20000100800 */
[----:B---3--:R-:W-:-:S04]  /*6800*/  IMAD.WIDE R2, R9, 0x2, R190 ;  /* 0x0000000209027825 */ /* 0x008fc800078e02be */
[C---:B------:R-:W-:Y:S01]  /*6810*/  IMAD R9, R8.reuse, 0xfa, RZ ;  /* 0x000000fa08097824 */ /* 0x040fe200078e02ff */
[----:B------:R-:W-:Y:S01]  /*6820*/  STL [R1+0xa58], R2 ;  /* 0x000a580201007387 */ /* 0x000fe20000100800 */
[----:B--2---:R-:W-:-:S03]  /*6830*/  IMAD R6, R8, 0xfb, RZ ;  /* 0x000000fb08067824 */ /* 0x004fc600078e02ff */
[----:B------:R2:W-:Y:S04]  /*6840*/  STL [R1+0xa54], R3 ;  /* 0x000a540301007387 */ /* 0x0005e80000100800 */
[----:B------:R-:W-:Y:S04]  /*6850*/  STL [R1+0xa60], R4 ;  /* 0x000a600401007387 */ /* 0x000fe80000100800 */
[----:B------:R3:W-:Y:S01]  /*6860*/  STL [R1+0xa5c], R5 ;  /* 0x000a5c0501007387 */ /* 0x0007e20000100800 */
[----:B--2---:R-:W-:-:S04]  /*6870*/  IMAD.WIDE R2, R6, 0x2, R190 ;  /* 0x0000000206027825 */ /* 0x004fc800078e02be */
[--C-:B------:R-:W-:Y:S01]  /*6880*/  IMAD.WIDE R6, R6, 0x2, R188.reuse ;  /* 0x0000000206067825 */ /* 0x100fe200078e02bc */
[----:B------:R-:W-:Y:S03]  /*6890*/  STL [R1+0xa68], R2 ;  /* 0x000a680201007387 */ /* 0x000fe60000100800 */
[C---:B---3--:R-:W-:Y:S01]  /*68a0*/  IMAD.WIDE R4, R9.reuse, 0x2, R188 ;  /* 0x0000000209047825 */ /* 0x048fe200078e02bc */
[----:B------:R2:W-:Y:S04]  /*68b0*/  STL [R1+0xa64], R3 ;  /* 0x000a640301007387 */ /* 0x0005e80000100800 */
[----:B------:R3:W-:Y:S04]  /*68c0*/  STL [R1+0xa70], R6 ;  /* 0x000a700601007387 */ /* 0x0007e80000100800 */
[----:B------:R-:W-:Y:S01]  /*68d0*/  STL [R1+0xa6c], R7 ;  /* 0x000a6c0701007387 */ /* 0x000fe20000100800 */
[----:B--2---:R-:W-:-:S04]  /*68e0*/  IMAD.WIDE R2, R9, 0x2, R190 ;  /* 0x0000000209027825 */ /* 0x004fc800078e02be */
[C---:B------:R-:W-:Y:S01]  /*68f0*/  IMAD R9, R8.reuse, 0xf8, RZ ;  /* 0x000000f808097824 */ /* 0x040fe200078e02ff */
[----:B------:R-:W-:Y:S01]  /*6900*/  STL [R1+0xa78], R2 ;  /* 0x000a780201007387 */ /* 0x000fe20000100800 */
[----:B---3--:R-:W-:-:S03]  /*6910*/  IMAD R6, R8, 0xf9, RZ ;  /* 0x000000f908067824 */ /* 0x008fc600078e02ff */
        /* <DEDUP_REMOVED lines=837> */
[C---:B------:R-:W-:Y:S01]  /*9d70*/  IMAD.SHL.U32 R9, R8.reuse, 0x80, RZ ;  /* 0x0000008008097824 */ /* 0x040fe200078e00ff */
        /* <DEDUP_REMOVED lines=53> */
[----:B------:R4:W-:Y:S01]  /*a0d0*/  STL [R1+0x126c], R7 ;  /* 0x00126c0701007387 */ /* 0x0009e20000100800 */
[----:B--2---:R-:W-:-:S04]  /*a0e0*/  IMAD.WIDE R2, R9, 0x2, R190 ;  /* 0x0000000209027825 */ /* 0x004fc800078e02be */
[C---:B------:R-:W-:Y:S01]  /*a0f0*/  IMAD R9, R8.reuse, 0x77, RZ ;  /* 0x0000007708097824 */ /* 0x040fe200078e02ff */
[----:B------:R-:W-:Y:S01]  /*a100*/  STL [R1+0x1278], R2 ;  /* 0x0012780201007387 */ /* 0x000fe20000100800 */
[C---:B---3--:R-:W-:Y:S02]  /*a110*/  IMAD R6, R8.reuse, 0x78, RZ ;  /* 0x0000007808067824 */ /* 0x048fe400078e02ff */
[----:B----4-:R-:W-:Y:S01]  /*a120*/  IMAD R7, R8, 0x79, RZ ;  /* 0x0000007908077824 */ /* 0x010fe200078e02ff */
[----:B------:R2:W-:Y:S04]  /*a130*/  STL [R1+0x1274], R3 ;  /* 0x0012740301007387 */ /* 0x0005e80000100800 */
[----:B------:R-:W-:Y:S04]  /*a140*/  STL [R1+0x1280], R4 ;  /* 0x0012800401007387 */ /* 0x000fe80000100800 */
[----:B------:R3:W-:Y:S01]  /*a150*/  STL [R1+0x127c], R5 ;  /* 0x00127c0501007387 */ /* 0x0007e20000100800 */
[----:B--2---:R-:W-:-:S05]  /*a160*/  IMAD.WIDE R2, R7, 0x2, R190 ;  /* 0x0000000207027825 */ /* 0x004fca00078e02be */
[----:B------:R-:W-:Y:S01]  /*a170*/  STL [R1+0x1288], R2 ;  /* 0x0012880201007387 */ /* 0x000fe20000100800 */
[----:B---3--:R-:W-:-:S03]  /*a180*/  IMAD.WIDE R4, R6, 0x2, R190 ;  /* 0x0000000206047825 */ /* 0x008fc600078e02be */
[----:B------:R2:W-:Y:S02]  /*a190*/  STL [R1+0x1284], R3 ;  /* 0x0012840301007387 */ /* 0x0005e40000100800 */
[----:B--2---:R-:W-:-:S04]  /*a1a0*/  IMAD.WIDE R2, R7, 0x2, R188 ;  /* 0x0000000207027825 */ /* 0x004fc800078e02bc */
[----:B------:R-:W-:Y:S01]  /*a1b0*/  IMAD.WIDE R6, R6, 0x2, R188 ;  /* 0x0000000206067825 */ /* 0x000fe200078e02bc */
[----:B------:R-:W-:Y:S04]  /*a1c0*/  STL [R1+0x1290], R2 ;  /* 0x0012900201007387 */ /* 0x000fe80000100800 */
[----:B------:R2:W-:Y:S04]  /*a1d0*/  STL [R1+0x128c], R3 ;  /* 0x00128c0301007387 */ /* 0x0005e80000100800 */
[----:B------:R-:W-:Y:S04]  /*a1e0*/  STL [R1+0x1298], R4 ;  /* 0x0012980401007387 */ /* 0x000fe80000100800 */
[----:B------:R-:W-:Y:S01]  /*a1f0*/  STL [R1+0x1294], R5 ;  /* 0x0012940501007387 */ /* 0x000fe20000100800 */
[----:B--2---:R-:W-:-:S03]  /*a200*/  IMAD.WIDE R2, R9, 0x2, R190 ;  /* 0x0000000209027825 */ /* 0x004fc600078e02be */
[----:B------:R2:W-:Y:S04]  /*a210*/  STL [R1+0x12a0], R6 ;  /* 0x0012a00601007387 */ /* 0x0005e80000100800 */
[----:B------:R3:W-:Y:S04]  /*a220*/  STL [R1+0x129c], R7 ;  /* 0x00129c0701007387 */ /* 0x0007e80000100800 */
[----:B------:R-:W-:Y:S01]  /*a230*/  STL [R1+0x12a8], R2 ;  /* 0x0012a80201007387 */ /* 0x000fe20000100800 */
[----:B--2---:R-:W-:-:S03]  /*a240*/  IMAD R6, R10, 0x76, RZ ;  /* 0x000000760a067824 */ /* 0x004fc600078e02ff */
[----:B------:R2:W-:Y:S01]  /*a250*/  STL [R1+0x12a4], R3 ;  /* 0x0012a40301007387 */ /* 0x0005e20000100800 */
[----:B------:R-:W4:Y:S01]  /*a260*/  LDC R10, c[0x0][0x238] ;  /* 0x00008e00ff0a7b82 */ /* 0x000f220000000800 */
[----:B------:R-:W-:-:S04]  /*a270*/  IMAD.WIDE R4, R6, 0x2, R190 ;  /* 0x0000000206047825 */ /* 0x000fc800078e02be */
[----:B---3--:R-:W-:-:S04]  /*a280*/  IMAD.WIDE R6, R6, 0x2, R188 ;  /* 0x0000000206067825 */ /* 0x008fc800078e02bc */
[----:B--2---:R-:W-:-:S04]  /*a290*/  IMAD.WIDE R2, R9, 0x2, R188 ;  /* 0x0000000209027825 */ /* 0x004fc800078e02bc */
[----:B------:R-:W-:Y:S01]  /*a2a0*/  IMAD R9, R11, 0x75, RZ ;  /* 0x000000750b097824 */ /* 0x000fe200078e02ff */
[----:B------:R-:W-:Y:S01]  /*a2b0*/  STL [R1+0x12b0], R2 ;  /* 0x0012b00201007387 */ /* 0x000fe20000100800 */
[----:B------:R-:W2:Y:S03]  /*a2c0*/  LDC R11, c[0x0][0x238] ;  /* 0x00008e00ff0b7b82 */ /* 0x000ea60000000800 */
[----:B------:R3:W-:Y:S04]  /*a2d0*/  STL [R1+0x12ac], R3 ;  /* 0x0012ac0301007387 */ /* 0x0007e80000100800 */
[----:B------:R-:W-:Y:S04]  /*a2e0*/  STL [R1+0x12b8], R4 ;  /* 0x0012b80401007387 */ /* 0x000fe80000100800 */
[----:B------:R5:W-:Y:S01]  /*a2f0*/  STL [R1+0x12b4], R5 ;  /* 0x0012b40501007387 */ /* 0x000be20000100800 */
[----:B---3--:R-:W-:-:S03]  /*a300*/  IMAD.WIDE R2, R9, 0x2, R190 ;  /* 0x0000000209027825 */ /* 0x008fc600078e02be */
[----:B------:R0:W-:Y:S04]  /*a310*/  STL [R1+0x12c0], R6 ;  /* 0x0012c00601007387 */ /* 0x0001e80000100800 */
[----:B------:R1:W-:Y:S01]  /*a320*/  STL [R1+0x12bc], R7 ;  /* 0x0012bc0701007387 */ /* 0x0003e20000100800 */
[----:B-----5:R-:W-:-:S03]  /*a330*/  IMAD.WIDE R4, R9, 0x2, R188 ;  /* 0x0000000209047825 */ /* 0x020fc600078e02bc */
[----:B------:R-:W-:Y:S01]  /*a340*/  STL [R1+0x12c8], R2 ;  /* 0x0012c80201007387 */ /* 0x000fe20000100800 */
[----:B----4-:R-:W-:-:S03]  /*a350*/  IMAD R9, R10, 0x72, RZ ;  /* 0x000000720a097824 */ /* 0x010fc600078e02ff */
[----:B------:R3:W-:Y:S01]  /*a360*/  STL [R1+0x12c4], R3 ;  /* 0x0012c40301007387 */ /* 0x0007e20000100800 */
[----:B0-----:R-:W-:Y:S01]  /*a370*/  IMAD R6, R13, 0x73, RZ ;  /* 0x000000730d067824 */ /* 0x001fe200078e02ff */
[----:B------:R-:W0:Y:S01]  /*a380*/  LDC R10, c[0x0][0x238] ;  /* 0x00008e00ff0a7b82 */ /* 0x000e220000000800 */
[----:B-1----:R-:W-:Y:S01]  /*a390*/  IMAD R7, R12, 0x74, RZ ;  /* 0x000000740c077824 */ /* 0x002fe200078e02ff */
[----:B------:R-:W-:Y:S04]  /*a3a0*/  STL [R1+0x12d0], R4 ;  /* 0x0012d00401007387 */ /* 0x000fe80000100800 */
[----:B------:R1:W-:Y:S01]  /*a3b0*/  STL [R1+0x12cc], R5 ;  /* 0x0012cc0501007387 */ /* 0x0003e20000100800 */
[--C-:B---3--:R-:W-:Y:S01]  /*a3c0*/  IMAD.WIDE R2, R7, 0x2, R190.reuse ;  /* 0x0000000207027825 */ /* 0x108fe200078e02be */
[----:B------:R-:W3:Y:S04]  /*a3d0*/  LDC R12, c[0x0][0x238] ;  /* 0x00008e00ff0c7b82 */ /* 0x000ee80000000800 */
[----:B------:R-:W-:Y:S01]  /*a3e0*/  STL [R1+0x12d8], R2 ;  /* 0x0012d80201007387 */ /* 0x000fe20000100800 */
[----:B-1----:R-:W-:-:S03]  /*a3f0*/  IMAD.WIDE R4, R6, 0x2, R190 ;  /* 0x0000000206047825 */ /* 0x002fc600078e02be */
[----:B------:R1:W-:Y:S01]  /*a400*/  STL [R1+0x12d4], R3 ;  /* 0x0012d40301007387 */ /* 0x0003e20000100800 */
[----:B------:R-:W4:Y:S01]  /*a410*/  LDC R13, c[0x0][0x238] ;  /* 0x00008e00ff0d7b82 */ /* 0x000f220000000800 */
[----:B-1----:R-:W-:-:S04]  /*a420*/  IMAD.WIDE R2, R7, 0x2, R188 ;  /* 0x0000000207027825 */ /* 0x002fc800078e02bc */
[----:B------:R-:W-:Y:S01]  /*a430*/  IMAD.WIDE R6, R6, 0x2, R188 ;  /* 0x0000000206067825 */ /* 0x000fe200078e02bc */
[----:B------:R-:W-:Y:S04]  /*a440*/  STL [R1+0x12e0], R2 ;  /* 0x0012e00201007387 */ /* 0x000fe80000100800 */
[----:B------:R1:W-:Y:S04]  /*a450*/  STL [R1+0x12dc], R3 ;  /* 0x0012dc0301007387 */ /* 0x0003e80000100800 */
[----:B------:R-:W-:Y:S04]  /*a460*/  STL [R1+0x12e8], R4 ;  /* 0x0012e80401007387 */ /* 0x000fe80000100800 */
[----:B------:R-:W-:Y:S01]  /*a470*/  STL [R1+0x12e4], R5 ;  /* 0x0012e40501007387 */ /* 0x000fe20000100800 */
[----:B-1----:R-:W-:-:S03]  /*a480*/  IMAD.WIDE R2, R9, 0x2, R190 ;  /* 0x0000000209027825 */ /* 0x002fc600078e02be */
[----:B------:R2:W-:Y:S04]  /*a490*/  STL [R1+0x12f0], R6 ;  /* 0x0012f00601007387 */ /* 0x0005e80000100800 */
[----:B------:R1:W-:Y:S04]  /*a4a0*/  STL [R1+0x12ec], R7 ;  /* 0x0012ec0701007387 */ /* 0x0003e80000100800 */
[----:B------:R-:W-:Y:S01]  /*a4b0*/  STL [R1+0x12f8], R2 ;  /* 0x0012f80201007387 */ /* 0x000fe20000100800 */
[----:B--2---:R-:W-:-:S03]  /*a4c0*/  IMAD R6, R11, 0x71, RZ ;  /* 0x000000710b067824 */ /* 0x004fc600078e02ff */
[----:B------:R2:W-:Y:S01]  /*a4d0*/  STL [R1+0x12f4], R3 ;  /* 0x0012f40301007387 */ /* 0x0005e20000100800 */
[----:B------:R-:W5:Y:S01]  /*a4e0*/  LDC R11, c[0x0][0x238] ;  /* 0x00008e00ff0b7b82 */ /* 0x000f620000000800 */
[----:B------:R-:W-:-:S04]  /*a4f0*/  IMAD.WIDE R4, R6, 0x2, R190 ;  /* 0x0000000206047825 */ /* 0x000fc800078e02be */
[----:B-1----:R-:W-:-:S04]  /*a500*/  IMAD.WIDE R6, R6, 0x2, R188 ;  /* 0x0000000206067825 */ /* 0x002fc800078e02bc */
[----:B--2---:R-:W-:-:S04]  /*a510*/  IMAD.WIDE R2, R9, 0x2, R188 ;  /* 0x0000000209027825 */ /* 0x004fc800078e02bc */
[----:B---3--:R-:W-:Y:S01]  /*a520*/  IMAD R9, R12, 0x70, RZ ;  /* 0x000000700c097824 */ /* 0x008fe200078e02ff */
[----:B------:R-:W-:Y:S01]  /*a530*/  STL [R1+0x1300], R2 ;  /* 0x0013000201007387 */ /* 0x000fe20000100800 */
[----:B------:R-:W1:Y:S03]  /*a540*/  LDC R12, c[0x0][0x238] ;  /* 0x00008e00ff0c7b82 */ /* 0x000e660000000800 */
[----:B------:R2:W-:Y:S04]  /*a550*/  STL [R1+0x12fc], R3 ;  /* 0x0012fc0301007387 */ /* 0x0005e80000100800 */
[----:B------:R-:W-:Y:S04]  /*a560*/  STL [R1+0x1308], R4 ;  /* 0x0013080401007387 */ /* 0x000fe80000100800 */
[----:B------:R3:W-:Y:S01]  /*a570*/  STL [R1+0x1304], R5 ;  /* 0x0013040501007387 */ /* 0x0007e20000100800 */
[----:B--2---:R-:W-:-:S03]  /*a580*/  IMAD.WIDE R2, R9, 0x2, R190 ;  /* 0x0000000209027825 */ /* 0x004fc600078e02be */
[----:B------:R0:W-:Y:S04]  /*a590*/  STL [R1+0x1310], R6 ;  /* 0x0013100601007387 */ /* 0x0001e80000100800 */
[----:B------:R4:W-:Y:S01]  /*a5a0*/  STL [R1+0x130c], R7 ;  /* 0x00130c0701007387 */ /* 0x0009e20000100800 */
[----:B---3--:R-:W-:-:S03]  /*a5b0*/  IMAD.WIDE R4, R9, 0x2, R188 ;  /* 0x0000000209047825 */ /* 0x008fc600078e02bc */
[----:B------:R-:W-:Y:S01]  /*a5c0*/  STL [R1+0x1318], R2 ;  /* 0x0013180201007387 */ /* 0x000fe20000100800 */
[----:B-----5:R-:W-:-:S03]  /*a5d0*/  IMAD R9, R11, 0x6d, RZ ;  /* 0x0000006d0b097824 */ /* 0x020fc600078e02ff */
[----:B------:R2:W-:Y:S01]  /*a5e0*/  STL [R1+0x1314], R3 ;  /* 0x0013140301007387 */ /* 0x0005e20000100800 */
[----:B0-----:R-:W-:Y:S01]  /*a5f0*/  IMAD R6, R10, 0x6e, RZ ;  /* 0x0000006e0a067824 */ /* 0x001fe200078e02ff */
[----:B------:R-:W0:Y:S01]  /*a600*/  LDC R11, c[0x0][0x238] ;  /* 0x00008e00ff0b7b82 */ /* 0x000e220000000800 */
[----:B----4-:R-:W-:Y:S01]  /*a610*/  IMAD R7, R13, 0x6f, RZ ;  /* 0x0000006f0d077824 */ /* 0x010fe200078e02ff */
[----:B------:R-:W-:Y:S04]  /*a620*/  STL [R1+0x1320], R4 ;  /* 0x0013200401007387 */ /* 0x000fe80000100800 */
[----:B------:R3:W-:Y:S01]  /*a630*/  STL [R1+0x131c], R5 ;  /* 0x00131c0501007387 */ /* 0x0007e20000100800 */
[--C-:B--2---:R-:W-:Y:S01]  /*a640*/  IMAD.WIDE R2, R7, 0x2, R190.reuse ;  /* 0x0000000207027825 */ /* 0x104fe200078e02be */
[----:B------:R-:W2:Y:S04]  /*a650*/  LDC R13, c[0x0][0x238] ;  /* 0x00008e00ff0d7b82 */ /* 0x000ea80000000800 */
[----:B------:R-:W-:Y:S01]  /*a660*/  STL [R1+0x1328], R2 ;  /* 0x0013280201007387 */ /* 0x000fe20000100800 */
[----:B---3--:R-:W-:-:S03]  /*a670*/  IMAD.WIDE R4, R6, 0x2, R190 ;  /* 0x0000000206047825 */ /* 0x008fc600078e02be */
[----:B------:R3:W-:Y:S01]  /*a680*/  STL [R1+0x1324], R3 ;  /* 0x0013240301007387 */ /* 0x0007e20000100800 */
[----:B------:R-:W4:Y:S01]  /*a690*/  LDC R10, c[0x0][0x238] ;  /* 0x00008e00ff0a7b82 */ /* 0x000f220000000800 */
[----:B---3--:R-:W-:-:S04]  /*a6a0*/  IMAD.WIDE R2, R7, 0x2, R188 ;  /* 0x0000000207027825 */ /* 0x008fc800078e02bc */
[----:B------:R-:W-:Y:S01]  /*a6b0*/  IMAD.WIDE R6, R6, 0x2, R188 ;  /* 0x0000000206067825 */ /* 0x000fe200078e02bc */
[----:B------:R-:W-:Y:S04]  /*a6c0*/  STL [R1+0x1330], R2 ;  /* 0x0013300201007387 */ /* 0x000fe80000100800 */
[----:B------:R3:W-:Y:S04]  /*a6d0*/  STL [R1+0x132c], R3 ;  /* 0x00132c0301007387 */ /* 0x0007e80000100800 */
[----:B------:R-:W-:Y:S04]  /*a6e0*/  STL [R1+0x1338], R4 ;  /* 0x0013380401007387 */ /* 0x000fe80000100800 */
[----:B------:R-:W-:Y:S01]  /*a6f0*/  STL [R1+0x1334], R5 ;  /* 0x0013340501007387 */ /* 0x000fe20000100800 */
[----:B---3--:R-:W-:-:S03]  /*a700*/  IMAD.WIDE R2, R9, 0x2, R190 ;  /* 0x0000000209027825 */ /* 0x008fc600078e02be */
[----:B------:R1:W-:Y:S04]  /*a710*/  STL [R1+0x1340], R6 ;  /* 0x0013400601007387 */ /* 0x0003e80000100800 */
[----:B------:R3:W-:Y:S04]  /*a720*/  STL [R1+0x133c], R7 ;  /* 0x00133c0701007387 */ /* 0x0007e80000100800 */
[----:B------:R-:W-:Y:S01]  /*a730*/  STL [R1+0x1348], R2 ;  /* 0x0013480201007387 */ /* 0x000fe20000100800 */
[----:B-1----:R-:W-:-:S03]  /*a740*/  IMAD R6, R12, 0x6c, RZ ;  /* 0x0000006c0c067824 */ /* 0x002fc600078e02ff */
[----:B------:R1:W-:Y:S01]  /*a750*/  STL [R1+0x1344], R3 ;  /* 0x0013440301007387 */ /* 0x0003e20000100800 */
[----:B------:R-:W5:Y:S01]  /*a760*/  LDC R12, c[0x0][0x238] ;  /* 0x00008e00ff0c7b82 */ /* 0x000f620000000800 */
[----:B------:R-:W-:-:S04]  /*a770*/  IMAD.WIDE R4, R6, 0x2, R190 ;  /* 0x0000000206047825 */ /* 0x000fc800078e02be */
[----:B---3--:R-:W-:-:S04]  /*a780*/  IMAD.WIDE R6, R6, 0x2, R188 ;  /* 0x0000000206067825 */ /* 0x008fc800078e02bc */
[----:B-1----:R-:W-:-:S04]  /*a790*/  IMAD.WIDE R2, R9, 0x2, R188 ;  /* 0x0000000209027825 */ /* 0x002fc800078e02bc */
[----:B--2---:R-:W-:Y:S01]  /*a7a0*/  IMAD R9, R13, 0x6b, RZ ;  /* 0x0000006b0d097824 */ /* 0x004fe200078e02ff */
        /* <DEDUP_REMOVED lines=330> */
[----:B-----5:R-:W-:-:S03]  /*bc50*/  IMAD.SHL.U32 R9, R12, 0x40, RZ ;  /* 0x000000400c097824 */ /* 0x020fc600078e00ff */
        /* <DEDUP_REMOVED lines=268> */
[----:B--2---:R-:W-:Y:S01]  /*cd20*/  IMAD.SHL.U32 R9, R12, 0x20, RZ ;  /* 0x000000200c097824 */ /* 0x004fe200078e00ff */
        /* <DEDUP_REMOVED lines=134> */
[----:B----4-:R-:W-:Y:S01]  /*d590*/  IMAD.SHL.U32 R7, R12, 0x10, RZ ;  /* 0x000000100c077824 */ /* 0x010fe200078e00ff */
        /* <DEDUP_REMOVED lines=58> */
[----:B-1----:R-:W-:-:S03]  /*d940*/  IMAD.SHL.U32 R6, R12, 0x8, RZ ;  /* 0x000000080c067824 */ /* 0x002fc600078e00ff */
        /* <DEDUP_REMOVED lines=13> */
[----:B------:R-:W-:Y:S01]  /*da20*/  STL [R1+0x199c], R7 ;  /* 0x00199c0701007387 */ /* 0x000fe20000100800 */
[----:B---3--:R-:W-:-:S03]  /*da30*/  IMAD.WIDE R4, R9, 0x2, R188 ;  /* 0x0000000209047825 */ /* 0x008fc600078e02bc */
[----:B------:R-:W-:Y:S01]  /*da40*/  STL [R1+0x19a8], R2 ;  /* 0x0019a80201007387 */ /* 0x000fe20000100800 */
[----:B------:R-:W2:Y:S01]  /*da50*/  LDC R9, c[0x0][0x238] ;  /* 0x00008e00ff097b82 */ /* 0x000ea20000000800 */
[----:B----4-:R-:W-:Y:S02]  /*da60*/  IMAD R6, R10, 0x6, RZ ;  /* 0x000000060a067824 */ /* 0x010fe400078e02ff */
[----:B------:R3:W-:Y:S04]  /*da70*/  STL [R1+0x19a4], R3 ;  /* 0x0019a40301007387 */ /* 0x0007e80000100800 */
[----:B------:R0:W-:Y:S01]  /*da80*/  STL [R1+0x19b0], R4 ;  /* 0x0019b00401007387 */ /* 0x0001e20000100800 */
[----:B------:R-:W4:Y:S03]  /*da90*/  LDC R10, c[0x0][0x238] ;  /* 0x00008e00ff0a7b82 */ /* 0x000f260000000800 */
[----:B------:R-:W-:Y:S01]  /*daa0*/  STL [R1+0x19ac], R5 ;  /* 0x0019ac0501007387 */ /* 0x000fe20000100800 */
[----:B---3--:R-:W-:-:S04]  /*dab0*/  IMAD.WIDE R2, R6, 0x2, R190 ;  /* 0x0000000206027825 */ /* 0x008fc800078e02be */
[----:B------:R-:W-:Y:S01]  /*dac0*/  IMAD.WIDE R6, R6, 0x2, R188 ;  /* 0x0000000206067825 */ /* 0x000fe200078e02bc */
[----:B------:R-:W-:Y:S03]  /*dad0*/  STL [R1+0x19b8], R2 ;  /* 0x0019b80201007387 */ /* 0x000fe60000100800 */
[----:B0-----:R-:W-:Y:S01]  /*dae0*/  IMAD R4, R11, 0x5, RZ ;  /* 0x000000050b047824 */ /* 0x001fe200078e02ff */
[----:B------:R0:W-:Y:S01]  /*daf0*/  STL [R1+0x19b4], R3 ;  /* 0x0019b40301007387 */ /* 0x0001e20000100800 */
[----:B------:R-:W3:Y:S01]  /*db00*/  LDC R11, c[0x0][0x238] ;  /* 0x00008e00ff0b7b82 */ /* 0x000ee20000000800 */
[----:B--2---:R-:W-:Y:S02]  /*db10*/  IMAD.SHL.U32 R9, R9, 0x2, RZ ;  /* 0x0000000209097824 */ /* 0x004fe400078e00ff */
[----:B------:R5:W-:Y:S04]  /*db20*/  STL [R1+0x19c0], R6 ;  /* 0x0019c00601007387 */ /* 0x000be80000100800 */
[----:B------:R1:W-:Y:S01]  /*db30*/  STL [R1+0x19bc], R7 ;  /* 0x0019bc0701007387 */ /* 0x0003e20000100800 */
[----:B0-----:R-:W-:-:S04]  /*db40*/  IMAD.WIDE R2, R4, 0x2, R190 ;  /* 0x0000000204027825 */ /* 0x001fc800078e02be */
[----:B------:R-:W-:Y:S01]  /*db50*/  IMAD.WIDE R4, R4, 0x2, R188 ;  /* 0x0000000204047825 */ /* 0x000fe200078e02bc */
[----:B------:R-:W-:Y:S03]  /*db60*/  STL [R1+0x19c8], R2 ;  /* 0x0019c80201007387 */ /* 0x000fe60000100800 */
[----:B-----5:R-:W-:Y:S01]  /*db70*/  IMAD.SHL.U32 R6, R12, 0x4, RZ ;  /* 0x000000040c067824 */ /* 0x020fe200078e00ff */
[----:B------:R0:W-:Y:S01]  /*db80*/  STL [R1+0x19c4], R3 ;  /* 0x0019c40301007387 */ /* 0x0001e20000100800 */
[----:B-1----:R-:W-:Y:S01]  /*db90*/  IMAD R7, R13, 0x3, RZ ;  /* 0x000000030d077824 */ /* 0x002fe200078e02ff */
[C---:B------:R-:W-:Y:S02]  /*dba0*/  LOP3.LUT R12, R252.reuse, 0x60, RZ, 0x3c, !PT ;  /* 0x00000060fc0c7812 */ /* 0x040fe400078e3cff */
[----:B------:R-:W-:Y:S01]  /*dbb0*/  STL [R1+0x19d0], R4 ;  /* 0x0019d00401007387 */ /* 0x000fe20000100800 */
[----:B------:R-:W-:-:S02]  /*dbc0*/  LOP3.LUT R13, R252, 0x70, RZ, 0x3c, !PT ;  /* 0x00000070fc0d7812 */ /* 0x000fc400078e3cff */
[----:B------:R-:W-:Y:S01]  /*dbd0*/  IMAD.IADD R12, R249, 0x1, R12 ;  /* 0x00000001f90c7824 */ /* 0x000fe200078e020c */
[----:B------:R1:W-:Y:S01]  /*dbe0*/  STL [R1+0x19cc], R5 ;  /* 0x0019cc0501007387 */ /* 0x0003e20000100800 */
[----:B0-----:R-:W-:-:S04]  /*dbf0*/  IMAD.WIDE R2, R6, 0x2, R190 ;  /* 0x0000000206027825 */ /* 0x001fc800078e02be */
[----:B------:R-:W-:Y:S01]  /*dc00*/  IMAD.IADD R13, R249, 0x1, R13 ;  /* 0x00000001f90d7824 */ /* 0x000fe200078e020d */
[----:B------:R-:W-:Y:S01]  /*dc10*/  STL [R1+0x19d8], R2 ;  /* 0x0019d80201007387 */ /* 0x000fe20000100800 */
[----:B-1----:R-:W-:-:S03]  /*dc20*/  IMAD.WIDE R4, R6, 0x2, R188 ;  /* 0x0000000206047825 */ /* 0x002fc600078e02bc */
[----:B------:R0:W-:Y:S04]  /*dc30*/  STL [R1+0x19d4], R3 ;  /* 0x0019d40301007387 */ /* 0x0001e80000100800 */
[----:B------:R-:W-:Y:S04]  /*dc40*/  STL [R1+0x19e0], R4 ;  /* 0x0019e00401007387 */ /* 0x000fe80000100800 */
[----:B------:R1:W-:Y:S01]  /*dc50*/  STL [R1+0x19dc], R5 ;  /* 0x0019dc0501007387 */ /* 0x0003e20000100800 */
[----:B0-----:R-:W-:-:S04]  /*dc60*/  IMAD.WIDE R2, R7, 0x2, R190 ;  /* 0x0000000207027825 */ /* 0x001fc800078e02be */
[--C-:B------:R-:W-:Y:S01]  /*dc70*/  IMAD.WIDE R6, R7, 0x2, R188.reuse ;  /* 0x0000000207067825 */ /* 0x100fe200078e02bc */
[----:B------:R-:W-:Y:S03]  /*dc80*/  STL [R1+0x19e8], R2 ;  /* 0x0019e80201007387 */ /* 0x000fe60000100800 */
[C---:B-1----:R-:W-:Y:S01]  /*dc90*/  IMAD.WIDE R4, R9.reuse, 0x2, R188 ;  /* 0x0000000209047825 */ /* 0x042fe200078e02bc */
[----:B------:R0:W-:Y:S04]  /*dca0*/  STL [R1+0x19e4], R3 ;  /* 0x0019e40301007387 */ /* 0x0001e80000100800 */
[----:B------:R-:W-:Y:S04]  /*dcb0*/  STL [R1+0x19f0], R6 ;  /* 0x0019f00601007387 */ /* 0x000fe80000100800 */
[----:B------:R4:W-:Y:S01]  /*dcc0*/  STL [R1+0x19ec], R7 ;  /* 0x0019ec0701007387 */ /* 0x0009e20000100800 */
[----:B0-----:R-:W-:Y:S01]  /*dcd0*/  IMAD.WIDE R2, R9, 0x2, R190 ;  /* 0x0000000209027825 */ /* 0x001fe200078e02be */
[----:B------:R-:W-:-:S04]  /*dce0*/  LOP3.LUT R9, R252, 0x30, RZ, 0x3c, !PT ;  /* 0x00000030fc097812 */ /* 0x000fc800078e3cff */
[----:B------:R-:W-:Y:S01]  /*dcf0*/  STL [R1+0x19f8], R2 ;  /* 0x0019f80201007387 */ /* 0x000fe20000100800 */
[----:B------:R-:W-:Y:S02]  /*dd00*/  IMAD.IADD R9, R249, 0x1, R9 ;  /* 0x00000001f9097824 */ /* 0x000fe400078e0209 */
[----:B----4-:R-:W-:Y:S01]  /*dd10*/  IMAD.WIDE R6, R10, 0x2, R190 ;  /* 0x000000020a067825 */ /* 0x010fe200078e02be */
[----:B------:R3:W-:Y:S01]  /*dd20*/  STL [R1+0x19f4], R3 ;  /* 0x0019f40301007387 */ /* 0x0007e20000100800 */
[----:B------:R-:W-:-:S03]  /*dd30*/  LOP3.LUT R10, R252, 0x40, RZ, 0x3c, !PT ;  /* 0x00000040fc0a7812 */ /* 0x000fc600078e3cff */
[----:B------:R0:W-:Y:S02]  /*dd40*/  STL [R1+0x1a00], R4 ;  /* 0x001a000401007387 */ /* 0x0001e40000100800 */
[----:B------:R-:W-:Y:S02]  /*dd50*/  IMAD.IADD R10, R249, 0x1, R10 ;  /* 0x00000001f90a7824 */ /* 0x000fe400078e020a */
[----:B------:R1:W-:Y:S01]  /*dd60*/  STL [R1+0x19fc], R5 ;  /* 0x0019fc0501007387 */ /* 0x0003e20000100800 */
[----:B---3--:R-:W-:Y:S01]  /*dd70*/  IMAD.WIDE R2, R11, 0x2, R188 ;  /* 0x000000020b027825 */ /* 0x008fe200078e02bc */
[----:B------:R-:W-:Y:S02]  /*dd80*/  LOP3.LUT R11, R252, 0x50, RZ, 0x3c, !PT ;  /* 0x00000050fc0b7812 */ /* 0x000fe400078e3cff */
[----:B------:R2:W-:Y:S04]  /*dd90*/  STL [R1+0x1a08], R6 ;  /* 0x001a080601007387 */ /* 0x0005e80000100800 */
[----:B------:R3:W-:Y:S01]  /*dda0*/  STL [R1+0x1a04], R7 ;  /* 0x001a040701007387 */ /* 0x0007e20000100800 */
[----:B0-----:R-:W-:Y:S01]  /*ddb0*/  IMAD.SHL.U32 R4, R8, 0x100, RZ ;  /* 0x0000010008047824 */ /* 0x001fe200078e00ff */
[----:B-1----:R-:W-:Y:S01]  /*ddc0*/  SHF.R.S32.HI R5, RZ, 0x8, R243 ;  /* 0x00000008ff057819 */ /* 0x002fe200000114f3 */
[----:B------:R-:W-:Y:S01]  /*ddd0*/  IMAD.IADD R11, R249, 0x1, R11 ;  /* 0x00000001f90b7824 */ /* 0x000fe200078e020b */
[----:B------:R0:W-:Y:S01]  /*dde0*/  STL [R1+0x1a10], R2 ;  /* 0x001a100201007387 */ /* 0x0001e20000100800 */
[----:B------:R-:W-:-:S03]  /*ddf0*/  LOP3.LUT R8, R252, 0x20, RZ, 0x3c, !PT ;  /* 0x00000020fc087812 */ /* 0x000fc600078e3cff */
[----:B------:R1:W-:Y:S01]  /*de00*/  STL [R1+0x1a0c], R3 ;  /* 0x001a0c0301007387 */ /* 0x0003e20000100800 */
[C---:B--2---:R-:W-:Y:S01]  /*de10*/  IMAD.IADD R6, R249.reuse, 0x1, R248 ;  /* 0x00000001f9067824 */ /* 0x044fe200078e02f8 */
[----:B---3--:R-:W-:Y:S01]  /*de20*/  LOP3.LUT R7, R252, 0x10, RZ, 0x3c, !PT ;  /* 0x00000010fc077812 */ /* 0x008fe200078e3cff */
[C---:B------:R-:W-:Y:S01]  /*de30*/  IMAD.IADD R8, R249.reuse, 0x1, R8 ;  /* 0x00000001f9087824 */ /* 0x040fe200078e0208 */
[----:B------:R-:W-:Y:S03]  /*de40*/  STL [R1+0x104], RZ ;  /* 0x000104ff01007387 */ /* 0x000fe60000100800 */
[----:B------:R-:W-:Y:S01]  /*de50*/  IMAD.IADD R7, R249, 0x1, R7 ;  /* 0x00000001f9077824 */ /* 0x000fe200078e0207 */
[----:B------:R2:W-:Y:S01]  /*de60*/  STL [R1+0x1a70], R5 ;  /* 0x001a700501007387 */ /* 0x0005e20000100800 */
[----:B0-----:R-:W-:Y:S01]  /*de70*/  IMAD.SHL.U32 R2, R242, 0x100, RZ ;  /* 0x00000100f2027824 */ /* 0x001fe200078e00ff */
[----:B-1----:R-:W-:-:S04]  /*de80*/  SHF.R.S32.HI R3, RZ, 0x1f, R4 ;  /* 0x0000001fff037819 */ /* 0x002fc80000011404 */
[----:B------:R-:W-:Y:S02]  /*de90*/  SHF.R.S32.HI R21, RZ, 0x1f, R2 ;  /* 0x0000001fff157819 */ /* 0x000fe40000011402 */
[C---:B------:R-:W-:Y:S01]  /*dea0*/  SHF.L.U64.HI R3, R4.reuse, 0x1, R3 ;  /* 0x0000000104037819 */ /* 0x040fe20000010203 */
[----:B------:R-:W-:Y:S01]  /*deb0*/  IMAD.SHL.U32 R4, R4, 0x2, RZ ;  /* 0x0000000204047824 */ /* 0x000fe200078e00ff */
[C---:B------:R-:W-:Y:S01]  /*dec0*/  SHF.L.U64.HI R21, R2.reuse, 0x1, R21 ;  /* 0x0000000102157819 */ /* 0x040fe20000010215 */
[----:B------:R-:W-:Y:S02]  /*ded0*/  IMAD.SHL.U32 R2, R2, 0x2, RZ ;  /* 0x0000000202027824 */ /* 0x000fe400078e00ff */
[----:B--2---:R-:W-:-:S07]  /*dee0*/  IMAD.IADD R5, R249, 0x1, R252 ;  /* 0x00000001f9057824 */ /* 0x004fce00078e02fc */
.L_x_1:
[----:B------:R-:W2:Y:S04]  /*def0*/  LDL R152, [R1+0x104] ;  /* 0x0001040001987983 */ /* 0x000ea80000100800 */
[----:B0-----:R0:W-:Y:S04]  /*df00*/  STL [R1+0x21a8], R191 ;  /* 0x0021a8bf01007387 */ /* 0x0011e80000100800 */
        /* <DEDUP_REMOVED lines=371> */
[----:B-----5:R-:W-:Y:S04]  /*f640*/  STL [R1+0x1bd8], R5 ;  /* 0x001bd80501007387 */ /* 0x020fe80000100800 */
        /* <DEDUP_REMOVED lines=14> */
[----:B------:R-:W-:-:S03]  /*f730*/  MOV R22, UR50 ;  /* 0x0000003200167c02 */ /* 0x000fc60008000f00 */
[----:B------:R-:W-:Y:S04]  /*f740*/  STL [R1+0x1b00], R20 ;  /* 0x001b001401007387 */ /* 0x000fe80000100800 */
[----:B------:R3:W-:Y:S01]  /*f750*/  STL [R1+0x1afc], R3 ;  /* 0x001afc0301007387 */ /* 0x0007e20000100800 */
[----:B------:R-:W-:-:S03]  /*f760*/  MOV R4, UR49 ;  /* 0x0000003100047c02 */ /* 0x000fc60008000f00 */
[----:B------:R-:W4:Y:S01]  /*f770*/  LDL.LU R2, [R1+0xa4c] ;  /* 0x000a4c0001027983 */ /* 0x000f220000300800 */
[----:B0-----:R-:W-:Y:S02]  /*f780*/  PRMT R191, RZ, 0x7610, R191 ;  /* 0x00007610ffbf7816 */ /* 0x001fe400000000bf */
[----:B-1----:R-:W-:Y:S01]  /*f790*/  PRMT R252, RZ, 0x7610, R252 ;  /* 0x00007610fffc7816 */ /* 0x002fe200000000fc */
[----:B------:R-:W-:Y:S01]  /*f7a0*/  STL [R1+0x1af4], R21 ;  /* 0x001af41501007387 */ /* 0x000fe20000100800 */
[----:B---3--:R-:W-:-:S03]  /*f7b0*/  MOV R3, UR51 ;  /* 0x0000003300037c02 */ /* 0x008fc60008000f00 */
[----:B------:R-:W-:Y:S04]  /*f7c0*/  STL [R1+0x1a78], R0 ;  /* 0x001a780001007387 */ /* 0x000fe80000100800 */
[----:B------:R0:W-:Y:S04]  /*f7d0*/  STL [R1+0x1a68], R3 ;  /* 0x001a680301007387 */ /* 0x0001e80000100800 */
[----:B------:R1:W-:Y:S04]  /*f7e0*/  STL [R1+0x1a64], R22 ;  /* 0x001a641601007387 */ /* 0x0003e80000100800 */
[----:B------:R3:W-:Y:S01]  /*f7f0*/  STL [R1+0x1a60], R4 ;  /* 0x001a600401007387 */ /* 0x0007e20000100800 */
[----:B0-----:R-:W-:-:S02]  /*f800*/  MOV R3, UR48 ;  /* 0x0000003000037c02 */ /* 0x001fc40008000f00 */
[----:B-1----:R-:W-:-:S03]  /*f810*/  MOV R22, UR55 ;  /* 0x0000003700167c02 */ /* 0x002fc60008000f00 */
[----:B------:R0:W-:Y:S01]  /*f820*/  STL [R1+0x1a5c], R3 ;  /* 0x001a5c0301007387 */ /* 0x0001e20000100800 */
[----:B---3--:R-:W-:-:S03]  /*f830*/  MOV R4, UR54 ;  /* 0x0000003600047c02 */ /* 0x008fc60008000f00 */
[----:B------:R1:W-:Y:S01]  /*f840*/  STL [R1+0x1a58], R22 ;  /* 0x001a581601007387 */ /* 0x0003e20000100800 */
[----:B0-----:R-:W-:Y:S01]  /*f850*/  MOV R3, UR53 ;  /* 0x0000003500037c02 */ /* 0x001fe20008000f00 */
[----:B-1----:R-:W2:Y:S04]  /*f860*/  LDC R22, c[0x0][0x230] ;  /* 0x00008c00ff167b82 */ /* 0x002ea80000000800 */
[----:B------:R-:W-:Y:S04]  /*f870*/  STL [R1+0x1b20], R3 ;  /* 0x001b200301007387 */ /* 0x000fe80000100800 */
[----:B------:R0:W-:Y:S02]  /*f880*/  STL [R1+0x1a54], R4 ;  /* 0x001a540401007387 */ /* 0x0001e40000100800 */
[----:B0-----:R-:W-:-:S05]  /*f890*/  MOV R4, UR52 ;  /* 0x0000003400047c02 */ /* 0x001fca0008000f00 */
[----:B------:R-:W-:Y:S01]  /*f8a0*/  STL [R1+0x1b24], R4 ;  /* 0x001b240401007387 */ /* 0x000fe20000100800 */
[----:B--2---:R-:W-:-:S03]  /*f8b0*/  IMAD R22, R152, -0x100, R22 ;  /* 0xffffff0098167824 */ /* 0x004fc600078e0216 */
[----:B------:R-:W-:Y:S02]  /*f8c0*/  STL [R1+0x1b2c], R188 ;  /* 0x001b2cbc01007387 */ /* 0x000fe40000100800 */
[C---:B------:R-:W-:Y:S02]  /*f8d0*/  ISETP.GT.AND P0, PT, R22.reuse, RZ, PT ;  /* 0x000000ff1600720c */ /* 0x040fe40003f04270 */
[----:B------:R-:W-:Y:S01]  /*f8e0*/  STL [R1+0x1b28], R189 ;  /* 0x001b28bd01007387 */ /* 0x000fe20000100800 */
[----:B------:R-:W-:-:S10]  /*f8f0*/  ISETP.GT.AND P1, PT, R22, 0x1, PT ;  /* 0x000000011600780c */ /* 0x000fd40003f24270 */
[----:B------:R-:W-:Y:S02]  /*f900*/  @P0 IMAD.MOV.U32 R152, RZ, RZ, R188 ;  /* 0x000000ffff980224 */ /* 0x000fe400078e00bc */
[----:B------:R-:W-:-:S05]  /*f910*/  @P0 IMAD.MOV.U32 R153, RZ, RZ, R189 ;  /* 0x000000ffff990224 */ /* 0x000fca00078e00bd */
[----:B------:R-:W2:Y:S04]  /*f920*/  @P0 LDG.E.U16 R191, desc[UR60][R152.64] ;  /* 0x0000003c98bf0981 */ /* 0x000ea8000c1e1500 */
[----:B--2---:R0:W-:Y:S04]  /*f930*/  STL [R1+0x5fc], R191 ;  /* 0x0005fcbf01007387 */ /* 0x0041e80000100800 */
[----:B0-----:R-:W2:Y:S01]  /*f940*/  LDL.LU R191, [R1+0x21a8] ;  /* 0x0021a80001bf7983 */ /* 0x001ea20000300800 */
[----:B------:R-:W-:Y:S01]  /*f950*/  @P0 IMAD.MOV.U32 R152, RZ, RZ, R190 ;  /* 0x000000ffff980224 */ /* 0x000fe200078e00be */
[----:B------:R-:W-:-:S02]  /*f960*/  PRMT R180, RZ, 0x7610, R180 ;  /* 0x00007610ffb47816 */ /* 0x000fc400000000b4 */
[----:B------:R-:W-:Y:S01]  /*f970*/  STL [R1+0x1b34], R190 ;  /* 0x001b34be01007387 */ /* 0x000fe20000100800 */
[----:B------:R-:W-:Y:S01]  /*f980*/  ISETP.GT.AND P2, PT, R22, 0x2, PT ;  /* 0x000000021600780c */ /* 0x000fe20003f44270 */
[----:B--2---:R-:W-:Y:S02]  /*f990*/  @P0 IMAD.MOV.U32 R153, RZ, RZ, R191 ;  /* 0x000000ffff990224 */ /* 0x004fe400078e00bf */
[----:B------:R-:W-:Y:S04]  /*f9a0*/  STL [R1+0x1b30], R191 ;  /* 0x001b30bf01007387 */ /* 0x000fe80000100800 */
[----:B------:R-:W2:Y:S04]  /*f9b0*/  @P0 LDG.E.U16 R252, desc[UR60][R152.64] ;  /* 0x0000003c98fc0981 */ /* 0x000ea8000c1e1500 */
[----:B--2---:R0:W-:Y:S04]  /*f9c0*/  STL [R1+0x5f4], R252 ;  /* 0x0005f4fc01007387 */ /* 0x0041e80000100800 */
[----:B0-----:R-:W2:Y:S04]  /*f9d0*/  LDL.LU R252, [R1+0x21a4] ;  /* 0x0021a40001fc7983 */ /* 0x001ea80000300800 */
[----:B------:R-:W3:Y:S04]  /*f9e0*/  LDL R152, [R1+0x1a0c] ;  /* 0x001a0c0001987983 */ /* 0x000ee80000100800 */
[----:B------:R-:W3:Y:S01]  /*f9f0*/  LDL R153, [R1+0x1a10] ;  /* 0x001a100001997983 */ /* 0x000ee20000100800 */
[----:B--2---:R-:W-:-:S02]  /*fa00*/  PRMT R252, RZ, 0x7610, R252 ;  /* 0x00007610fffc7816 */ /* 0x004fc400000000fc */
[----:B---3--:R-:W-:-:S04]  /*fa10*/  @P1 LOP3.LUT R153, R153, R152, RZ, 0x3c, !PT ;  /* 0x0000009899991212 */ /* 0x008fc800078e3cff */
[----:B------:R-:W-:-:S04]  /*fa20*/  @P1 LOP3.LUT R152, R153, R152, RZ, 0x3c, !PT ;  /* 0x0000009899981212 */ /* 0x000fc800078e3cff */
[----:B------:R-:W-:-:S05]  /*fa30*/  @P1 LOP3.LUT R153, R153, R152, RZ, 0x3c, !PT ;  /* 0x0000009899991212 */ /* 0x000fca00078e3cff */
[----:B------:R-:W2:Y:S04]  /*fa40*/  @P1 LDG.E.U16 R180, desc[UR60][R152.64] ;  /* 0x0000003c98b41981 */ /* 0x000ea8000c1e1500 */
[----:B--2---:R0:W-:Y:S04]  /*fa50*/  STL [R1+0x5ec], R180 ;  /* 0x0005ecb401007387 */ /* 0x0041e80000100800 */
[----:B0-----:R-:W2:Y:S04]  /*fa60*/  LDL.LU R180, [R1+0x21a0] ;  /* 0x0021a00001b47983 */ /* 0x001ea80000300800 */
[----:B------:R-:W3:Y:S04]  /*fa70*/  LDL R152, [R1+0x1a04] ;  /* 0x001a040001987983 */ /* 0x000ee80000100800 */
[----:B------:R-:W3:Y:S01]  /*fa80*/  LDL R153, [R1+0x1a08] ;  /* 0x001a080001997983 */ /* 0x000ee20000100800 */
[----:B------:R-:W-:-:S02]  /*fa90*/  ISETP.GT.AND P0, PT, R22, 0x3, PT ;  /* 0x000000031600780c */ /* 0x000fc40003f04270 */
[----:B--2---:R-:W-:Y:S02]  /*faa0*/  PRMT R180, RZ, 0x7610, R180 ;  /* 0x00007610ffb47816 */ /* 0x004fe400000000b4 */
        /* <DEDUP_REMOVED lines=1138> */
[----:B------:R-:W-:-:S02]  /*141d0*/  PRMT R21, RZ, 0x7610, R21 ;  /* 0x00007610ff157816 */ /* 0x000fc40000000015 */
[----:B------:R-:W-:Y:S02]  /*141e0*/  ISETP.GT.AND P0, PT, R22, 0x3f, PT ;  /* 0x0000003f1600780c */ /* 0x000fe40003f04270 */
        /* <DEDUP_REMOVED lines=10> */
[----:B---3--:R-:W-:-:S04]  /*14290*/  @P2 LOP3.LUT R153, R153, R152, RZ, 0x3c, !PT ;  /* 0x0000009899992212 */ /* 0x008fc800078e3cff */
[----:B------:R-:W-:-:S04]  /*142a0*/  @P2 LOP3.LUT R152, R153, R152, RZ, 0x3c, !PT ;  /* 0x0000009899982212 */ /* 0x000fc800078e3cff */
[----:B------:R-:W-:-:S05]  /*142b0*/  @P2 LOP3.LUT R153, R153, R152, RZ, 0x3c, !PT ;  /* 0x0000009899992212 */ /* 0x000fca00078e3cff */
[----:B------:R-:W3:Y:S04]  /*142c0*/  @P2 LDG.E.U16 R180, desc[UR60][R152.64] ;  /* 0x0000003c98b42981 */ /* 0x000ee8000c1e1500 */
[----:B---3--:R0:W-:Y:S04]  /*142d0*/  STL [R1+0x3a4], R180 ;  /* 0x0003a4b401007387 */ /* 0x0081e80000100800 */
[----:B0-----:R-:W3:Y:S04]  /*142e0*/  LDL.LU R180, [R1+0x1fb8] ;  /* 0x001fb80001b47983 */ /* 0x001ee80000300800 */
[----:B------:R-:W4:Y:S04]  /*142f0*/  LDL R152, [R1+0x1634] ;  /* 0x0016340001987983 */ /* 0x000f280000100800 */
[----:B------:R-:W4:Y:S01]  /*14300*/  LDL R153, [R1+0x1638] ;  /* 0x0016380001997983 */ /* 0x000f220000100800 */
[----:B--2---:R-:W-:-:S02]  /*14310*/  PRMT R252, RZ, 0x7610, R252 ;  /* 0x00007610fffc7816 */ /* 0x004fc400000000fc */
[----:B----4-:R-:W-:-:S04]  /*14320*/  @P2 LOP3.LUT R153, R153, R152, RZ, 0x3c, !PT ;  /* 0x0000009899992212 */ /* 0x010fc800078e3cff */
[----:B------:R-:W-:-:S04]  /*14330*/  @P2 LOP3.LUT R152, R153, R152, RZ, 0x3c, !PT ;  /* 0x0000009899982212 */ /* 0x000fc800078e3cff */
[----:B------:R-:W-:-:S05]  /*14340*/  @P2 LOP3.LUT R153, R153, R152, RZ, 0x3c, !PT ;  /* 0x0000009899992212 */ /* 0x000fca00078e3cff */
[----:B------:R-:W2:Y:S04]  /*14350*/  @P2 LDG.E.U16 R21, desc[UR60][R152.64] ;  /* 0x0000003c98152981 */ /* 0x000ea8000c1e1500 */
[----:B------:R-:W4:Y:S04]  /*14360*/  LDL R152, [R1+0x162c] ;  /* 0x00162c0001987983 */ /* 0x000f280000100800 */
[----:B------:R-:W4:Y:S01]  /*14370*/  LDL R153, [R1+0x1630] ;  /* 0x0016300001997983 */ /* 0x000f220000100800 */
[----:B---3--:R-:W-:Y:S02]  /*14380*/  PRMT R180, RZ, 0x7610, R180 ;  /* 0x00007610ffb47816 */ /* 0x008fe400000000b4 */
[----:B------:R-:W-:Y:S01]  /*14390*/  ISETP.GT.AND P2, PT, R22, 0x41, PT ;  /* 0x000000411600780c */ /* 0x000fe20003f44270 */
[----:B--2---:R-:W-:Y:S01]  /*143a0*/  STL [R1+0x1b84], R21 ;  /* 0x001b841501007387 */ /* 0x004fe20000100800 */
[----:B----4-:R-:W-:-:S04]  /*143b0*/  @P0 LOP3.LUT R153, R153, R152, RZ, 0x3c, !PT ;  /* 0x0000009899990212 */ /* 0x010fc800078e3cff */
        /* <DEDUP_REMOVED lines=131> */
[----:B------:R-:W-:Y:S02]  /*14bf0*/  ISETP.GT.AND P0, PT, R22, 0x48, PT ;  /* 0x000000481600780c */ /* 0x000fe40003f04270 */
[----:B----4-:R-:W-:-:S04]  /*14c00*/  @P1 LOP3.LUT R153, R153, R152, RZ, 0x3c, !PT ;  /* 0x0000009899991212 */ /* 0x010fc800078e3cff */
[----:B------:R-:W-:-:S04]  /*14c10*/  @P1 LOP3.LUT R152, R153, R152, RZ, 0x3c, !PT ;  /* 0x0000009899981212 */ /* 0x000fc800078e3cff */
[----:B------:R-:W-:-:S05]  /*14c20*/  @P1 LOP3.LUT R153, R153, R152, RZ, 0x3c, !PT ;  /* 0x0000009899991212 */ /* 0x000fca00078e3cff */
[----:B------:R-:W2:Y:S04]  /*14c30*/  @P1 LDG.E.U16 R0, desc[UR60][R152.64] ;  /* 0x0000003c98001981 */ /* 0x000ea8000c1e1500 */
[----:B------:R-:W4:Y:S04]  /*14c40*/  LDL R152, [R1+0x15b4] ;  /* 0x0015b40001987983 */ /* 0x000f280000100800 */
[----:B------:R-:W4:Y:S01]  /*14c50*/  LDL R153, [R1+0x15b8] ;  /* 0x0015b80001997983 */ /* 0x000f220000100800 */
[----:B---3--:R-:W-:-:S03]  /*14c60*/  PRMT R180, RZ, 0x7610, R180 ;  /* 0x00007610ffb47816 */ /* 0x008fc600000000b4 */
        /* <DEDUP_REMOVED lines=1302> */
[----:B------:R-:W-:Y:S02]  /*19dd0*/  PRMT R250, RZ, 0x7610, R250 ;  /* 0x00007610fffa7816 */ /* 0x000fe400000000fa */
        /* <DEDUP_REMOVED lines=9> */
[----:B------:R-:W3:Y:S02]  /*19e70*/  LDL R153, [R1+0x1168] ;  /* 0x0011680001997983 */ /* 0x000ee40000100800 */
[----:B---3--:R-:W-:-:S04]  /*19e80*/  @P1 LOP3.LUT R153, R153, R152, RZ, 0x3c, !PT ;  /* 0x0000009899991212 */ /* 0x008fc800078e3cff */
[----:B------:R-:W-:-:S04]  /*19e90*/  @P1 LOP3.LUT R152, R153, R152, RZ, 0x3c, !PT ;  /* 0x0000009899981212 */ /* 0x000fc800078e3cff */
[----:B------:R-:W-:-:S05]  /*19ea0*/  @P1 LOP3.LUT R153, R153, R152, RZ, 0x3c, !PT ;  /* 0x0000009899991212 */ /* 0x000fca00078e3cff */
[----:B------:R-:W3:Y:S04]  /*19eb0*/  @P1 LDG.E.U16 R252, desc[UR60][R152.64] ;  /* 0x0000003c98fc1981 */ /* 0x000ee8000c1e1500 */
[----:B---3--:R0:W-:Y:S04]  /*19ec0*/  STL [R1+0x164], R252 ;  /* 0x000164fc01007387 */ /* 0x0081e80000100800 */
[----:B0-----:R-:W3:Y:S04]  /*19ed0*/  LDL.LU R252, [R1+0x1d54] ;  /* 0x001d540001fc7983 */ /* 0x001ee80000300800 */
[----:B------:R-:W4:Y:S04]  /*19ee0*/  LDL R152, [R1+0x115c] ;  /* 0x00115c0001987983 */ /* 0x000f280000100800 */
[----:B------:R-:W4:Y:S02]  /*19ef0*/  LDL R153, [R1+0x1160] ;  /* 0x0011600001997983 */ /* 0x000f240000100800 */
[----:B----4-:R-:W-:-:S04]  /*19f00*/  @P2 LOP3.LUT R153, R153, R152, RZ, 0x3c, !PT ;  /* 0x0000009899992212 */ /* 0x010fc800078e3cff */
[----:B------:R-:W-:-:S04]  /*19f10*/  @P2 LOP3.LUT R152, R153, R152, RZ, 0x3c, !PT ;  /* 0x0000009899982212 */ /* 0x000fc800078e3cff */
[----:B------:R-:W-:-:S05]  /*19f20*/  @P2 LOP3.LUT R153, R153, R152, RZ, 0x3c, !PT ;  /* 0x0000009899992212 */ /* 0x000fca00078e3cff */
[----:B------:R-:W4:Y:S04]  /*19f30*/  @P2 LDG.E.U16 R251, desc[UR60][R152.64] ;  /* 0x0000003c98fb2981 */ /* 0x000f28000c1e1500 */
[----:B----4-:R0:W-:Y:S04]  /*19f40*/  STL [R1+0x160], R251 ;  /* 0x000160fb01007387 */ /* 0x0101e80000100800 */
[----:B0-----:R-:W4:Y:S04]  /*19f50*/  LDL.LU R251, [R1+0x1d50] ;  /* 0x001d500001fb7983 */ /* 0x001f280000300800 */
[----:B------:R-:W2:Y:S04]  /*19f60*/  LDL R152, [R1+0x1154] ;  /* 0x0011540001987983 */ /* 0x000ea80000100800 */
[----:B------:R-:W2:Y:S01]  /*19f70*/  LDL R153, [R1+0x1158] ;  /* 0x0011580001997983 */ /* 0x000ea20000100800 */
[----:B------:R-:W-:-:S02]  /*19f80*/  PRMT R249, RZ, 0x7610, R249 ;  /* 0x00007610fff97816 */ /* 0x000fc400000000f9 */
[----:B------:R-:W-:Y:S02]  /*19f90*/  PRMT R248, RZ, 0x7610, R248 ;  /* 0x00007610fff87816 */ /* 0x000fe400000000f8 */
[----:B------:R-:W-:Y:S02]  /*19fa0*/  ISETP.GT.AND P1, PT, R22, 0x8e, PT ;  /* 0x0000008e1600780c */ /* 0x000fe40003f24270 */
[----:B--2---:R-:W-:-:S04]  /*19fb0*/  @P2 LOP3.LUT R153, R153, R152, RZ, 0x3c, !PT ;  /* 0x0000009899992212 */ /* 0x004fc800078e3cff */
        /* <DEDUP_REMOVED lines=15> */
[----:B------:R-:W-:-:S02]  /*1a0b0*/  PRMT R247, RZ, 0x7610, R247 ;  /* 0x00007610fff77816 */ /* 0x000fc400000000f7 */
[----:B------:R-:W-:Y:S02]  /*1a0c0*/  PRMT R246, RZ, 0x7610, R246 ;  /* 0x00007610fff67816 */ /* 0x000fe400000000f6 */
[----:B------:R-:W-:Y:S02]  /*1a0d0*/  ISETP.GT.AND P2, PT, R22, 0x8f, PT ;  /* 0x0000008f1600780c */ /* 0x000fe40003f44270 */
        /* <DEDUP_REMOVED lines=37> */
[----:B------:R-:W2:Y:S02]  /*1a330*/  LDL R153, [R1+0x1128] ;  /* 0x0011280001997983 */ /* 0x000ea40000100800 */
        /* <DEDUP_REMOVED lines=726> */
[----:B------:R-:W4:Y:S04]  /*1d0a0*/  LDL R152, [R1+0xebc] ;  /* 0x000ebc0001987983 */ /* 0x000f280000100800 */
[----:B------:R-:W4:Y:S01]  /*1d0b0*/  LDL R153, [R1+0xec0] ;  /* 0x000ec00001997983 */ /* 0x000f220000100800 */
[----:B------:R-:W-:Y:S02]  /*1d0c0*/  PRMT R220, RZ, 0x7610, R220 ;  /* 0x00007610ffdc7816 */ /* 0x000fe400000000dc */
[----:B------:R-:W-:-:S02]  /*1d0d0*/  PRMT R222, RZ, 0x7610, R222 ;  /* 0x00007610ffde7816 */ /* 0x000fc400000000de */
[----:B------:R-:W-:Y:S01]  /*1d0e0*/  ISETP.GT.AND P1, PT, R22, 0xb8, PT ;  /* 0x000000b81600780c */ /* 0x000fe20003f24270 */
[----:B---3--:R-:W-:Y:S01]  /*1d0f0*/  STL [R1+0x1b90], R0 ;  /* 0x001b900001007387 */ /* 0x008fe20000100800 */
[----:B----4-:R-:W-:-:S04]  /*1d100*/  @P2 LOP3.LUT R153, R153, R152, RZ, 0x3c, !PT ;  /* 0x0000009899992212 */ /* 0x010fc800078e3cff */
        /* <DEDUP_REMOVED lines=49> */
[----:B------:R-:W3:Y:S04]  /*1d420*/  LDL R152, [R1+0xe8c] ;  /* 0x000e8c0001987983 */ /* 0x000ee80000100800 */
[----:B------:R-:W3:Y:S04]  /*1d430*/  LDL R153, [R1+0xe90] ;  /* 0x000e900001997983 */ /* 0x000ee80000100800 */
[----:B--2---:R-:W-:Y:S01]  /*1d440*/  STL [R1+0x1bb4], R7 ;  /* 0x001bb40701007387 */ /* 0x004fe20000100800 */
        /* <DEDUP_REMOVED lines=16> */
[----:B------:R-:W4:Y:S04]  /*1d550*/  LDL R153, [R1+0xe80] ;  /* 0x000e800001997983 */ /* 0x000f280000100800 */
[----:B---3--:R0:W-:Y:S04]  /*1d560*/  STL [R1+0x1ba4], R8 ;  /* 0x001ba40801007387 */ /* 0x0081e80000100800 */
[----:B0-----:R-:W3:Y:S01]  /*1d570*/  LDL R8, [R1+0xe78] ;  /* 0x000e780001087983 */ /* 0x001ee20000100800 */
[----:B----4-:R-:W-:-:S02]  /*1d580*/  @P0 LOP3.LUT R153, R153, R152, RZ, 0x3c, !PT ;  /* 0x0000009899990212 */ /* 0x010fc400078e3cff */
[----:B------:R-:W-:Y:S02]  /*1d590*/  PRMT R238, RZ, 0x7610, R238 ;  /* 0x00007610ffee7816 */ /* 0x000fe400000000ee */
[----:B------:R-:W-:Y:S02]  /*1d5a0*/  PRMT R10, RZ, 0x7610, R10 ;  /* 0x00007610ff0a7816 */ /* 0x000fe4000000000a */
[----:B------:R-:W-:Y:S02]  /*1d5b0*/  ISETP.GT.AND P2, PT, R22, 0xbc, PT ;  /* 0x000000bc1600780c */ /* 0x000fe40003f44270 */
[----:B------:R-:W-:-:S04]  /*1d5c0*/  @P0 LOP3.LUT R152, R153, R152, RZ, 0x3c, !PT ;  /* 0x0000009899980212 */ /* 0x000fc800078e3cff */
[----:B------:R-:W-:-:S05]  /*1d5d0*/  @P0 LOP3.LUT R153, R153, R152, RZ, 0x3c, !PT ;  /* 0x0000009899990212 */ /* 0x000fca00078e3cff */
[----:B------:R-:W4:Y:S04]  /*1d5e0*/  @P0 LDG.E.U16 R236, desc[UR60][R152.64] ;  /* 0x0000003c98ec0981 */ /* 0x000f28000c1e1500 */
[----:B----4-:R0:W-:Y:S04]  /*1d5f0*/  STL [R1+0x1c], R236 ;  /* 0x00001cec01007387 */ /* 0x0101e80000100800 */
[----:B0-----:R-:W4:Y:S04]  /*1d600*/  LDL.LU R236, [R1+0x1bec] ;  /* 0x001bec0001ec7983 */ /* 0x001f280000300800 */
[----:B------:R-:W2:Y:S01]  /*1d610*/  LDL R153, [R1+0xe74] ;  /* 0x000e740001997983 */ /* 0x000ea20000100800 */
[----:B---3--:R-:W-:-:S03]  /*1d620*/  @P0 IMAD.MOV.U32 R152, RZ, RZ, R8 ;  /* 0x000000ffff980224 */ /* 0x008fc600078e0008 */
[----:B------:R-:W3:Y:S04]  /*1d630*/  LDL R8, [R1+0xe58] ;  /* 0x000e580001087983 */ /* 0x000ee80000100800 */
[----:B--2---:R-:W2:Y:S04]  /*1d640*/  @P0 LDG.E.U16 R9, desc[UR60][R152.64] ;  /* 0x0000003c98090981 */ /* 0x004ea8000c1e1500 */
[----:B------:R-:W4:Y:S04]  /*1d650*/  LDL R152, [R1+0xe6c] ;  /* 0x000e6c0001987983 */ /* 0x000f280000100800 */
[----:B------:R-:W4:Y:S01]  /*1d660*/  LDL R153, [R1+0xe70] ;  /* 0x000e700001997983 */ /* 0x000f220000100800 */
[----:B------:R-:W-:-:S02]  /*1d670*/  PRMT R0, RZ, 0x7610, R0 ;  /* 0x00007610ff007816 */ /* 0x000fc40000000000 */
[----:B------:R-:W-:Y:S02]  /*1d680*/  PRMT R11, RZ, 0x7610, R11 ;  /* 0x00007610ff0b7816 */ /* 0x000fe4000000000b */
        /* <DEDUP_REMOVED lines=8> */
[----:B------:R-:W4:Y:S04]  /*1d710*/  LDL R152, [R1+0xe64] ;  /* 0x000e640001987983 */ /* 0x000f280000100800 */
[----:B------:R-:W4:Y:S02]  /*1d720*/  LDL R153, [R1+0xe68] ;  /* 0x000e680001997983 */ /* 0x000f240000100800 */
[----:B----4-:R-:W-:-:S04]  /*1d730*/  @P1 LOP3.LUT R153, R153, R152, RZ, 0x3c, !PT ;  /* 0x0000009899991212 */ /* 0x010fc800078e3cff */
[----:B------:R-:W-:-:S04]  /*1d740*/  @P1 LOP3.LUT R152, R153, R152, RZ, 0x3c, !PT ;  /* 0x0000009899981212 */ /* 0x000fc800078e3cff */
[----:B------:R-:W-:-:S05]  /*1d750*/  @P1 LOP3.LUT R153, R153, R152, RZ, 0x3c, !PT ;  /* 0x0000009899991212 */ /* 0x000fca00078e3cff */
[----:B------:R-:W4:Y:S04]  /*1d760*/  @P1 LDG.E.U16 R10, desc[UR60][R152.64] ;  /* 0x0000003c980a1981 */ /* 0x000f28000c1e1500 */
[----:B------:R-:W3:Y:S04]  /*1d770*/  LDL R152, [R1+0xe5c] ;  /* 0x000e5c0001987983 */ /* 0x000ee80000100800 */
[----:B------:R-:W3:Y:S04]  /*1d780*/  LDL R153, [R1+0xe60] ;  /* 0x000e600001997983 */ /* 0x000ee80000100800 */
[----:B----4-:R-:W-:Y:S01]  /*1d790*/  STL [R1+0x1ba8], R10 ;  /* 0x001ba80a01007387 */ /* 0x010fe20000100800 */
[----:B---3--:R-:W-:-:S04]  /*1d7a0*/  @P2 LOP3.LUT R153, R153, R152, RZ, 0x3c, !PT ;  /* 0x0000009899992212 */ /* 0x008fc800078e3cff */
[----:B------:R-:W-:-:S04]  /*1d7b0*/  @P2 LOP3.LUT R152, R153, R152, RZ, 0x3c, !PT ;  /* 0x0000009899982212 */ /* 0x000fc800078e3cff */
[----:B------:R-:W-:-:S05]  /*1d7c0*/  @P2 LOP3.LUT R153, R153, R152, RZ, 0x3c, !PT ;  /* 0x0000009899992212 */ /* 0x000fca00078e3cff */
[----:B------:R0:W3:Y:S04]  /*1d7d0*/  @P2 LDG.E.U16 R0, desc[UR60][R152.64] ;  /* 0x0000003c98002981 */ /* 0x0000e8000c1e1500 */
[----:B------:R-:W4:Y:S01]  /*1d7e0*/  LDL R153, [R1+0xe54] ;  /* 0x000e540001997983 */ /* 0x000f220000100800 */
[----:B0-----:R-:W-:Y:S01]  /*1d7f0*/  @P2 IMAD.MOV.U32 R152, RZ, RZ, R8 ;  /* 0x000000ffff982224 */ /* 0x001fe200078e0008 */
[----:B------:R-:W-:Y:S02]  /*1d800*/  PRMT R21, RZ, 0x7610, R21 ;  /* 0x00007610ff157816 */ /* 0x000fe40000000015 */
[----:B------:R-:W-:Y:S02]  /*1d810*/  PRMT R12, RZ, 0x7610, R12 ;  /* 0x00007610ff0c7816 */ /* 0x000fe4000000000c */
[----:B------:R-:W-:Y:S01]  /*1d820*/  ISETP.GT.AND P1, PT, R22, 0xbe, PT ;  /* 0x000000be1600780c */ /* 0x000fe20003f24270 */
[----:B---3--:R-:W-:Y:S04]  /*1d830*/  STL [R1+0x1bac], R0 ;  /* 0x001bac0001007387 */ /* 0x008fe80000100800 */
[----:B------:R-:W3:Y:S04]  /*1d840*/  LDL R8, [R1+0xe38] ;  /* 0x000e380001087983 */ /* 0x000ee80000100800 */
[----:B----4-:R-:W4:Y:S04]  /*1d850*/  @P2 LDG.E.U16 R11, desc[UR60][R152.64] ;  /* 0x0000003c980b2981 */ /* 0x010f28000c1e1500 */
[----:B------:R-:W2:Y:S04]  /*1d860*/  LDL R152, [R1+0xe4c] ;  /* 0x000e4c0001987983 */ /* 0x000ea80000100800 */
[----:B------:R-:W2:Y:S04]  /*1d870*/  LDL R153, [R1+0xe50] ;  /* 0x000e500001997983 */ /* 0x000ea80000100800 */
[----:B----4-:R-:W-:Y:S01]  /*1d880*/  STL [R1+0x1bb8], R11 ;  /* 0x001bb80b01007387 */ /* 0x010fe20000100800 */
[----:B--2---:R-:W-:-:S04]  /*1d890*/  @P0 LOP3.LUT R153, R153, R152, RZ, 0x3c, !PT ;  /* 0x0000009899990212 */ /* 0x004fc800078e3cff */
[----:B------:R-:W-:-:S04]  /*1d8a0*/  @P0 LOP3.LUT R152, R153, R152, RZ, 0x3c, !PT ;  /* 0x0000009899980212 */ /* 0x000fc800078e3cff */
[----:B------:R-:W-:-:S05]  /*1d8b0*/  @P0 LOP3.LUT R153, R153, R152, RZ, 0x3c, !PT ;  /* 0x0000009899990212 */ /* 0x000fca00078e3cff */
[----:B------:R-:W2:Y:S04]  /*1d8c0*/  @P0 LDG.E.U16 R21, desc[UR60][R152.64] ;  /* 0x0000003c98150981 */ /* 0x000ea8000c1e1500 */
[----:B------:R-:W4:Y:S04]  /*1d8d0*/  LDL R152, [R1+0xe44] ;  /* 0x000e440001987983 */ /* 0x000f280000100800 */
[----:B------:R-:W4:Y:S01]  /*1d8e0*/  LDL R153, [R1+0xe48] ;  /* 0x000e480001997983 */ /* 0x000f220000100800 */
[----:B------:R-:W-:Y:S02]  /*1d8f0*/  PRMT R240, RZ, 0x7610, R240 ;  /* 0x00007610fff07816 */ /* 0x000fe400000000f0 */
[----:B------:R-:W-:-:S02]  /*1d900*/  PRMT R180, RZ, 0x7610, R180 ;  /* 0x00007610ffb47816 */ /* 0x000fc400000000b4 */
[----:B------:R-:W-:Y:S01]  /*1d910*/  ISETP.GT.AND P2, PT, R22, 0xbf, PT ;  /* 0x000000bf1600780c */ /* 0x000fe20003f44270 */
[----:B--2---:R-:W-:Y:S01]  /*1d920*/  STL [R1+0x1bbc], R21 ;  /* 0x001bbc1501007387 */ /* 0x004fe20000100800 */
[----:B----4-:R-:W-:-:S04]  /*1d930*/  @P0 LOP3.LUT R153, R153, R152, RZ, 0x3c, !PT ;  /* 0x0000009899990212 */ /* 0x010fc800078e3cff */
        /* <DEDUP_REMOVED lines=15> */
[----:B------:R-:W4:Y:S01]  /*1da30*/  LDL R153, [R1+0xe34] ;  /* 0x000e340001997983 */ /* 0x000f220000100800 */
[----:B---3--:R-:W-:-:S03]  /*1da40*/  @P1 IMAD.MOV.U32 R152, RZ, RZ, R8 ;  /* 0x000000ffff981224 */ /* 0x008fc600078e0008 */
[----:B------:R-:W3:Y:S04]  /*1da50*/  LDL R8, [R1+0xe18] ;  /* 0x000e180001087983 */ /* 0x000ee80000100800 */
[----:B----4-:R-:W4:Y:S04]  /*1da60*/  @P1 LDG.E.U16 R180, desc[UR60][R152.64] ;  /* 0x0000003c98b41981 */ /* 0x010f28000c1e1500 */
[----:B------:R-:W2:Y:S04]  /*1da70*/  LDL R152, [R1+0xe2c] ;  /* 0x000e2c0001987983 */ /* 0x000ea80000100800 */
[----:B------:R-:W2:Y:S04]  /*1da80*/  LDL R153, [R1+0xe30] ;  /* 0x000e300001997983 */ /* 0x000ea80000100800 */
[----:B----4-:R0:W-:Y:S04]  /*1da90*/  STL [R1+0x270], R180 ;  /* 0x000270b401007387 */ /* 0x0101e80000100800 */
[----:B0-----:R-:W4:Y:S01]  /*1daa0*/  LDL R180, [R1+0xe10] ;  /* 0x000e100001b47983 */ /* 0x001f220000100800 */
[----:B--2---:R-:W-:-:S02]  /*1dab0*/  @P2 LOP3.LUT R153, R153, R152, RZ, 0x3c, !PT ;  /* 0x0000009899992212 */ /* 0x004fc400078e3cff */
[----:B------:R-:W-:Y:S02]  /*1dac0*/  PRMT R252, RZ, 0x7610, R252 ;  /* 0x00007610fffc7816 */ /* 0x000fe400000000fc */
[----:B------:R-:W-:Y:S02]  /*1dad0*/  PRMT R251, RZ, 0x7610, R251 ;  /* 0x00007610fffb7816 */ /* 0x000fe400000000fb */
[----:B------:R-:W-:Y:S02]  /*1dae0*/  ISETP.GT.AND P1, PT, R22, 0xc1, PT ;  /* 0x000000c11600780c */ /* 0x000fe40003f24270 */
        /* <DEDUP_REMOVED lines=18> */
[----:B------:R0:W4:Y:S04]  /*1dc10*/  @P0 LDG.E.U16 R252, desc[UR60][R152.64] ;  /* 0x0000003c98fc0981 */ /* 0x000128000c1e1500 */
[----:B------:R-:W2:Y:S01]  /*1dc20*/  LDL R153, [R1+0xe14] ;  /* 0x000e140001997983 */ /* 0x000ea20000100800 */
[----:B0-----:R-:W-:-:S03]  /*1dc30*/  @P0 IMAD.MOV.U32 R152, RZ, RZ, R8 ;  /* 0x000000ffff980224 */ /* 0x001fc600078e0008 */
[----:B----4-:R0:W-:Y:S01]  /*1dc40*/  STL [R1+0x1bc4], R252 ;  /* 0x001bc4fc01007387 */ /* 0x0101e20000100800 */
[----:B------:R-:W-:-:S03]  /*1dc50*/  PRMT R250, RZ, 0x7610, R250 ;  /* 0x00007610fffa7816 */ /* 0x000fc600000000fa */
[----:B------:R-:W4:Y:S04]  /*1dc60*/  LDL R8, [R1+0xdf8] ;  /* 0x000df80001087983 */ /* 0x000f280000100800 */
[----:B0-----:R-:W3:Y:S04]  /*1dc70*/  LDL R252, [R1+0xe0c] ;  /* 0x000e0c0001fc7983 */ /* 0x001ee80000100800 */
[----:B--2---:R0:W2:Y:S01]  /*1dc80*/  @P0 LDG.E.U16 R251, desc[UR60][R152.64] ;  /* 0x0000003c98fb0981 */ /* 0x0040a2000c1e1500 */
[----:B------:R-:W-:Y:S02]  /*1dc90*/  PRMT R249, RZ, 0x7610, R249 ;  /* 0x00007610fff97816 */ /* 0x000fe400000000f9 */
[----:B------:R-:W-:Y:S01]  /*1dca0*/  ISETP.GT.AND P2, PT, R22, 0xc2, PT ;  /* 0x000000c21600780c */ /* 0x000fe20003f44270 */
[----:B0-----:R-:W-:-:S02]  /*1dcb0*/  @P1 IMAD.MOV.U32 R152, RZ, RZ, R180 ;  /* 0x000000ffff981224 */ /* 0x001fc400078e00b4 */
[----:B---3--:R-:W-:Y:S01]  /*1dcc0*/  @P1 IMAD.MOV.U32 R153, RZ, RZ, R252 ;  /* 0x000000ffff991224 */ /* 0x008fe200078e00fc */
[----:B--2---:R-:W-:Y:S04]  /*1dcd0*/  STL [R1+0x1bc8], R251 ;  /* 0x001bc8fb01007387 */ /* 0x004fe80000100800 */
[----:B------:R-:W2:Y:S04]  /*1dce0*/  LDL R252, [R1+0xdec] ;  /* 0x000dec0001fc7983 */ /* 0x000ea80000100800 */
[----:B------:R-:W3:Y:S04]  /*1dcf0*/  LDL R180, [R1+0xdf0] ;  /* 0x000df00001b47983 */ /* 0x000ee80000100800 */
[----:B------:R0:W4:Y:S04]  /*1dd00*/  @P1 LDG.E.U16 R250, desc[UR60][R152.64] ;  /* 0x0000003c98fa1981 */ /* 0x000128000c1e1500 */
[----:B------:R-:W0:Y:S04]  /*1dd10*/  LDL R152, [R1+0xe04] ;  /* 0x000e040001987983 */ /* 0x000e280000100800 */
[----:B------:R-:W0:Y:S02]  /*1dd20*/  LDL R153, [R1+0xe08] ;  /* 0x000e080001997983 */ /* 0x000e240000100800 */
[----:B0-----:R-:W-:-:S04]  /*1dd30*/  @P1 LOP3.LUT R153, R153, R152, RZ, 0x3c, !PT ;  /* 0x0000009899991212 */ /* 0x001fc800078e3cff */
[----:B------:R-:W-:-:S04]  /*1dd40*/  @P1 LOP3.LUT R152, R153, R152, RZ, 0x3c, !PT ;  /* 0x0000009899981212 */ /* 0x000fc800078e3cff */
[----:B------:R-:W-:Y:S01]  /*1dd50*/  @P1 LOP3.LUT R153, R153, R152, RZ, 0x3c, !PT ;  /* 0x0000009899991212 */ /* 0x000fe200078e3cff */
[----:B----4-:R0:W-:Y:S04]  /*1dd60*/  STL [R1+0x1bcc], R250 ;  /* 0x001bccfa01007387 */ /* 0x0101e80000100800 */
[----:B------:R1:W4:Y:S01]  /*1dd70*/  @P1 LDG.E.U16 R249, desc[UR60][R152.64] ;  /* 0x0000003c98f91981 */ /* 0x000322000c1e1500 */
[----:B------:R-:W-:-:S03]  /*1dd80*/  PRMT R248, RZ, 0x7610, R248 ;  /* 0x00007610fff87816 */ /* 0x000fc600000000f8 */
[----:B0-----:R-:W2:Y:S04]  /*1dd90*/  LDL R250, [R1+0xdf4] ;  /* 0x000df40001fa7983 */ /* 0x001ea80000100800 */
[----:B------:R-:W1:Y:S04]  /*1dda0*/  LDL R152, [R1+0xdfc] ;  /* 0x000dfc0001987983 */ /* 0x000e680000100800 */
[----:B------:R-:W1:Y:S01]  /*1ddb0*/  LDL R153, [R1+0xe00] ;  /* 0x000e000001997983 */ /* 0x000e620000100800 */
[----:B------:R-:W-:Y:S02]  /*1ddc0*/  ISETP.GT.AND P0, PT, R22, 0xc3, PT ;  /* 0x000000c31600780c */ /* 0x000fe40003f04270 */
[----:B-1----:R-:W-:-:S04]  /*1ddd0*/  @P2 LOP3.LUT R153, R153, R152, RZ, 0x3c, !PT ;  /* 0x0000009899992212 */ /* 0x002fc800078e3cff */
[----:B------:R-:W-:-:S04]  /*1dde0*/  @P2 LOP3.LUT R152, R153, R152, RZ, 0x3c, !PT ;  /* 0x0000009899982212 */ /* 0x000fc800078e3cff */
[----:B------:R-:W-:-:S05]  /*1ddf0*/  @P2 LOP3.LUT R153, R153, R152, RZ, 0x3c, !PT ;  /* 0x0000009899992212 */ /* 0x000fca00078e3cff */
[----:B------:R0:W3:Y:S01]  /*1de00*/  @P2 LDG.E.U16 R248, desc[UR60][R152.64] ;  /* 0x0000003c98f82981 */ /* 0x0000e2000c1e1500 */
[----:B------:R-:W-:Y:S02]  /*1de10*/  PRMT R247, RZ, 0x7610, R247 ;  /* 0x00007610fff77816 */ /* 0x000fe400000000f7 */
[----:B------:R-:W-:Y:S01]  /*1de20*/  PRMT R246, RZ, 0x7610, R246 ;  /* 0x00007610fff67816 */ /* 0x000fe200000000f6 */
[----:B0-----:R-:W-:Y:S02]  /*1de30*/  @P2 IMAD.MOV.U32 R152, RZ, RZ, R8 ;  /* 0x000000ffff982224 */ /* 0x001fe400078e0008 */
[----:B--2---:R-:W-:-:S05]  /*1de40*/  @P2 IMAD.MOV.U32 R153, RZ, RZ, R250 ;  /* 0x000000ffff992224 */ /* 0x004fca00078e00fa */
[----:B------:R3:W2:Y:S04]  /*1de50*/  @P2 LDG.E.U16 R247, desc[UR60][R152.64] ;  /* 0x0000003c98f72981 */ /* 0x0006a8000c1e1500 */
[----:B----4-:R-:W-:Y:S01]  /*1de60*/  STL [R1+0x1bd0], R249 ;  /* 0x001bd0f901007387 */ /* 0x010fe20000100800 */
[----:B---3--:R-:W-:Y:S02]  /*1de70*/  @P0 IMAD.MOV.U32 R152, RZ, RZ, R180 ;  /* 0x000000ffff980224 */ /* 0x008fe400078e00b4 */
[----:B------:R-:W-:-:S05]  /*1de80*/  @P0 IMAD.MOV.U32 R153, RZ, RZ, R252 ;  /* 0x000000ffff990224 */ /* 0x000fca00078e00fc */
[----:B------:R0:W3:Y:S04]  /*1de90*/  @P0 LDG.E.U16 R246, desc[UR60][R152.64] ;  /* 0x0000003c98f60981 */ /* 0x0000e8000c1e1500 */
[----:B------:R1:W-:Y:S04]  /*1dea0*/  STL [R1+0x1bd4], R248 ;  /* 0x001bd4f801007387 */ /* 0x0003e80000100800 */
[----:B------:R-:W0:Y:S04]  /*1deb0*/  LDL R152, [R1+0xde4] ;  /* 0x000de40001987983 */ /* 0x000e280000100800 */
[----:B------:R-:W0:Y:S01]  /*1dec0*/  LDL R153, [R1+0xde8] ;  /* 0x000de80001997983 */ /* 0x000e220000100800 */
[----:B------:R-:W-:-:S03]  /*1ded0*/  PRMT R245, RZ, 0x7610, R245 ;  /* 0x00007610fff57816 */ /* 0x000fc600000000f5 */
[----:B------:R-:W4:Y:S04]  /*1dee0*/  LDL R250, [R1+0xdd4] ;  /* 0x000dd40001fa7983 */ /* 0x000f280000100800 */
[----:B------:R-:W2:Y:S01]  /*1def0*/  LDL R8, [R1+0xdd8] ;  /* 0x000dd80001087983 */ /* 0x000ea20000100800 */
[----:B------:R-:W-:Y:S02]  /*1df00*/  ISETP.GT.AND P1, PT, R22, 0xc4, PT ;  /* 0x000000c41600780c */ /* 0x000fe40003f24270 */
[----:B------:R-:W-:Y:S02]  /*1df10*/  PRMT R243, RZ, 0x7610, R243 ;  /* 0x00007610fff37816 */ /* 0x000fe400000000f3 */
[----:B------:R-:W-:Y:S01]  /*1df20*/  PRMT R241, RZ, 0x7610, R241 ;  /* 0x00007610fff17816 */ /* 0x000fe200000000f1 */
[----:B------:R-:W3:Y:S04]  /*1df30*/  LDL R252, [R1+0xdd0] ;  /* 0x000dd00001fc7983 */ /* 0x000ee80000100800 */
[----:B-1----:R-:W3:Y:S04]  /*1df40*/  LDL R248, [R1+0xdc4] ;  /* 0x000dc40001f87983 */ /* 0x002ee80000100800 */
[----:B------:R-:W3:Y:S01]  /*1df50*/  LDL R180, [R1+0xdc8] ;  /* 0x000dc80001b47983 */ /* 0x000ee20000100800 */
[----:B0-----:R-:W-:-:S04]  /*1df60*/  @P0 LOP3.LUT R153, R153, R152, RZ, 0x3c, !PT ;  /* 0x0000009899990212 */ /* 0x001fc800078e3cff */
[----:B------:R-:W-:-:S04]  /*1df70*/  @P0 LOP3.LUT R152, R153, R152, RZ, 0x3c, !PT ;  /* 0x0000009899980212 */ /* 0x000fc800078e3cff */
[----:B------:R-:W-:-:S05]  /*1df80*/  @P0 LOP3.LUT R153, R153, R152, RZ, 0x3c, !PT ;  /* 0x0000009899990212 */ /* 0x000fca00078e3cff */
[----:B------:R0:W3:Y:S04]  /*1df90*/  @P0 LDG.E.U16 R245, desc[UR60][R152.64] ;  /* 0x0000003c98f50981 */ /* 0x0000e8000c1e1500 */
[----:B------:R-:W0:Y:S04]  /*1dfa0*/  LDL R152, [R1+0xddc] ;  /* 0x000ddc0001987983 */ /* 0x000e280000100800 */
[----:B------:R-:W0:Y:S02]  /*1dfb0*/  LDL R153, [R1+0xde0] ;  /* 0x000de00001997983 */ /* 0x000e240000100800 */
[----:B0-----:R-:W-:-:S04]  /*1dfc0*/  @P1 LOP3.LUT R153, R153, R152, RZ, 0x3c, !PT ;  /* 0x0000009899991212 */ /* 0x001fc800078e3cff */
[----:B------:R-:W-:-:S04]  /*1dfd0*/  @P1 LOP3.LUT R152, R153, R152, RZ, 0x3c, !PT ;  /* 0x0000009899981212 */ /* 0x000fc800078e3cff */
[----:B------:R-:W-:-:S05]  /*1dfe0*/  @P1 LOP3.LUT R153, R153, R152, RZ, 0x3c, !PT ;  /* 0x0000009899991212 */ /* 0x000fca00078e3cff */
[----:B------:R2:W3:Y:S02]  /*1dff0*/  @P1 LDG.E.U16 R243, desc[UR60][R152.64] ;  /* 0x0000003c98f31981 */ /* 0x0004e4000c1e1500 */
[----:B--2---:R-:W-:Y:S02]  /*1e000*/  @P1 IMAD.MOV.U32 R152, RZ, RZ, R8 ;  /* 0x000000ffff981224 */ /* 0x004fe400078e0008 */
[----:B----4-:R-:W-:Y:S01]  /*1e010*/  @P1 IMAD.MOV.U32 R153, RZ, RZ, R250 ;  /* 0x000000ffff991224 */ /* 0x010fe200078e00fa */
[C---:B------:R-:W-:Y:S02]  /*1e020*/  ISETP.GT.AND P2, PT, R22.reuse, 0xc5, PT ;  /* 0x000000c51600780c */ /* 0x040fe40003f44270 */
[----:B------:R-:W-:Y:S02]  /*1e030*/  PRMT R239, RZ, 0x7610, R239 ;  /* 0x00007610ffef7816 */ /* 0x000fe400000000ef */
[----:B------:R-:W-:Y:S02]  /*1e040*/  PRMT R237, RZ, 0x7610, R237 ;  /* 0x00007610ffed7816 */ /* 0x000fe400000000ed */
[----:B------:R-:W-:Y:S01]  /*1e050*/  ISETP.GT.AND P0, PT, R22, 0xc6, PT ;  /* 0x000000c61600780c */ /* 0x000fe20003f04270 */
[----:B------:R3:W2:Y:S01]  /*1e060*/  @P1 LDG.E.U16 R241, desc[UR60][R152.64] ;  /* 0x0000003c98f11981 */ /* 0x0006a2000c1e1500 */
[----:B------:R-:W-:-:S03]  /*1e070*/  PRMT R5, RZ, 0x7610, R5 ;  /* 0x00007610ff057816 */ /* 0x000fc60000000005 */
[----:B------:R-:W4:Y:S04]  /*1e080*/  LDL R250, [R1+0xdac] ;  /* 0x000dac0001fa7983 */ /* 0x000f280000100800 */
[----:B------:R-:W2:Y:S04]  /*1e090*/  LDL R8, [R1+0xdb0] ;  /* 0x000db00001087983 */ /* 0x000ea80000100800 */
[----:B------:R-:W4:Y:S01]  /*1e0a0*/  LDL R153, [R1+0xdcc] ;  /* 0x000dcc0001997983 */ /* 0x000f220000100800 */
[----:B---3--:R-:W-:-:S03]  /*1e0b0*/  @P2 IMAD.MOV.U32 R152, RZ, RZ, R252 ;  /* 0x000000ffff982224 */ /* 0x008fc600078e00fc */
[----:B------:R-:W3:Y:S04]  /*1e0c0*/  LDL R252, [R1+0xda8] ;  /* 0x000da80001fc7983 */ /* 0x000ee80000100800 */
[----:B----4-:R0:W4:Y:S02]  /*1e0d0*/  @P2 LDG.E.U16 R239, desc[UR60][R152.64] ;  /* 0x0000003c98ef2981 */ /* 0x010124000c1e1500 */
[----:B0-----:R-:W-:Y:S02]  /*1e0e0*/  @P2 IMAD.MOV.U32 R152, RZ, RZ, R180 ;  /* 0x000000ffff982224 */ /* 0x001fe400078e00b4 */
[----:B------:R-:W-:Y:S01]  /*1e0f0*/  @P2 IMAD.MOV.U32 R153, RZ, RZ, R248 ;  /* 0x000000ffff992224 */ /* 0x000fe200078e00f8 */
[----:B------:R-:W4:Y:S04]  /*1e100*/  LDL R180, [R1+0xda0] ;  /* 0x000da00001b47983 */ /* 0x000f280000100800 */
[----:B------:R-:W4:Y:S04]  /*1e110*/  LDL R248, [R1+0xd9c] ;  /* 0x000d9c0001f87983 */ /* 0x000f280000100800 */
[----:B------:R0:W4:Y:S04]  /*1e120*/  @P2 LDG.E.U16 R237, desc[UR60][R152.64] ;  /* 0x0000003c98ed2981 */ /* 0x000128000c1e1500 */
[----:B------:R-:W0:Y:S04]  /*1e130*/  LDL R152, [R1+0xdbc] ;  /* 0x000dbc0001987983 */ /* 0x000e280000100800 */
[----:B------:R-:W0:Y:S02]  /*1e140*/  LDL R153, [R1+0xdc0] ;  /* 0x000dc00001997983 */ /* 0x000e240000100800 */
[----:B0-----:R-:W-:-:S04]  /*1e150*/  @P0 LOP3.LUT R153, R153, R152, RZ, 0x3c, !PT ;  /* 0x0000009899990212 */ /* 0x001fc800078e3cff */
        /* <DEDUP_REMOVED lines=12> */
[----:B------:R0:W3:Y:S01]  /*1e220*/  @P0 LDG.E.U16 R251, desc[UR60][R152.64] ;  /* 0x0000003c98fb0981 */ /* 0x0000e2000c1e1500 */
[----:B------:R-:W-:Y:S01]  /*1e230*/  PRMT R7, RZ, 0x7610, R7 ;  /* 0x00007610ff077816 */ /* 0x000fe20000000007 */
[----:B0-----:R-:W-:Y:S02]  /*1e240*/  @P1 IMAD.MOV.U32 R152, RZ, RZ, R8 ;  /* 0x000000ffff981224 */ /* 0x001fe400078e0008 */
[----:B------:R-:W-:-:S05]  /*1e250*/  @P1 IMAD.MOV.U32 R153, RZ, RZ, R250 ;  /* 0x000000ffff991224 */ /* 0x000fca00078e00fa */
[----:B------:R0:W4:Y:S04]  /*1e260*/  @P1 LDG.E.U16 R7, desc[UR60][R152.64] ;  /* 0x0000003c98071981 */ /* 0x000128000c1e1500 */
[----:B---3--:R1:W-:Y:S04]  /*1e270*/  STL [R1+0x228], R251 ;  /* 0x000228fb01007387 */ /* 0x0083e80000100800 */
[----:B------:R-:W3:Y:S01]  /*1e280*/  LDL R153, [R1+0xda4] ;  /* 0x000da40001997983 */ /* 0x000ee20000100800 */
[----:B------:R-:W-:Y:S01]  /*1e290*/  PRMT R249, RZ, 0x7610, R249 ;  /* 0x00007610fff97816 */ /* 0x000fe200000000f9 */
[----:B0-----:R-:W-:-:S02]  /*1e2a0*/  @P1 IMAD.MOV.U32 R152, RZ, RZ, R252 ;  /* 0x000000ffff981224 */ /* 0x001fc400078e00fc */
[----:B------:R-:W2:Y:S04]  /*1e2b0*/  LDL R250, [R1+0xd98] ;  /* 0x000d980001fa7983 */ /* 0x000ea80000100800 */
[----:B------:R-:W2:Y:S04]  /*1e2c0*/  LDL R8, [R1+0xd8c] ;  /* 0x000d8c0001087983 */ /* 0x000ea80000100800 */
[----:B-1----:R-:W2:Y:S04]  /*1e2d0*/  LDL R251, [R1+0xd94] ;  /* 0x000d940001fb7983 */ /* 0x002ea80000100800 */
[----:B---3--:R0:W3:Y:S01]  /*1e2e0*/  @P1 LDG.E.U16 R249, desc[UR60][R152.64] ;  /* 0x0000003c98f91981 */ /* 0x0080e2000c1e1500 */
[----:B------:R-:W-:-:S03]  /*1e2f0*/  ISETP.GT.AND P0, PT, R22, 0xc8, PT ;  /* 0x000000c81600780c */ /* 0x000fc60003f04270 */
[----:B----4-:R1:W-:Y:S04]  /*1e300*/  STL [R1+0x218], R7 ;  /* 0x0002180701007387 */ /* 0x0103e80000100800 */
[----:B------:R-:W4:Y:S04]  /*1e310*/  LDL R252, [R1+0xd84] ;  /* 0x000d840001fc7983 */ /* 0x000f280000100800 */
[----:B-1----:R-:W4:Y:S02]  /*1e320*/  LDL R7, [R1+0xd90] ;  /* 0x000d900001077983 */ /* 0x002f240000100800 */
[----:B0-----:R-:W-:Y:S01]  /*1e330*/  @P0 IMAD.MOV.U32 R153, RZ, RZ, R248 ;  /* 0x000000ffff990224 */ /* 0x001fe200078e00f8 */
[----:B------:R-:W-:Y:S01]  /*1e340*/  PRMT R235, RZ, 0x7610, R235 ;  /* 0x00007610ffeb7816 */ /* 0x000fe200000000eb */
[----:B------:R-:W-:Y:S01]  /*1e350*/  @P0 IMAD.MOV.U32 R152, RZ, RZ, R180 ;  /* 0x000000ffff980224 */ /* 0x000fe200078e00b4 */
[----:B------:R-:W-:-:S02]  /*1e360*/  ISETP.GT.AND P1, PT, R22, 0xc9, PT ;  /* 0x000000c91600780c */ /* 0x000fc40003f24270 */
[----:B------:R-:W-:Y:S02]  /*1e370*/  PRMT R233, RZ, 0x7610, R233 ;  /* 0x00007610ffe97816 */ /* 0x000fe400000000e9 */
[----:B------:R2:W4:Y:S04]  /*1e380*/  @P0 LDG.E.U16 R235, desc[UR60][R152.64] ;  /* 0x0000003c98eb0981 */ /* 0x000528000c1e1500 */
[----:B---3--:R0:W-:Y:S04]  /*1e390*/  STL [R1+0x214], R249 ;  /* 0x000214f901007387 */ /* 0x0081e80000100800 */
[----:B------:R-:W3:Y:S04]  /*1e3a0*/  LDL R248, [R1+0xd7c] ;  /* 0x000d7c0001f87983 */ /* 0x000ee80000100800 */
[----:B------:R-:W3:Y:S04]  /*1e3b0*/  LDL R180, [R1+0xd80] ;  /* 0x000d800001b47983 */ /* 0x000ee80000100800 */
[----:B0-----:R-:W3:Y:S01]  /*1e3c0*/  LDL R249, [R1+0xd88] ;  /* 0x000d880001f97983 */ /* 0x001ee20000100800 */
[----:B--2---:R-:W-:-:S02]  /*1e3d0*/  @P0 IMAD.MOV.U32 R152, RZ, RZ, R250 ;  /* 0x000000ffff980224 */ /* 0x004fc400078e00fa */
[----:B------:R-:W-:Y:S01]  /*1e3e0*/  @P0 IMAD.MOV.U32 R153, RZ, RZ, R251 ;  /* 0x000000ffff990224 */ /* 0x000fe200078e00fb */
[----:B------:R-:W2:Y:S04]  /*1e3f0*/  LDL R250, [R1+0xd78] ;  /* 0x000d780001fa7983 */ /* 0x000ea80000100800 */
[----:B------:R-:W2:Y:S04]  /*1e400*/  LDL R251, [R1+0xd74] ;  /* 0x000d740001fb7983 */ /* 0x000ea80000100800 */
[----:B------:R4:W2:Y:S01]  /*1e410*/  @P0 LDG.E.U16 R233, desc[UR60][R152.64] ;  /* 0x0000003c98e90981 */ /* 0x0008a2000c1e1500 */
[----:B------:R-:W-:-:S02]  /*1e420*/  PRMT R232, RZ, 0x7610, R232 ;  /* 0x00007610ffe87816 */ /* 0x000fc400000000e8 */
[----:B------:R-:W-:Y:S02]  /*1e430*/  ISETP.GT.AND P0, PT, R22, 0xca, PT ;  /* 0x000000ca1600780c */ /* 0x000fe40003f04270 */
[----:B------:R-:W-:Y:S01]  /*1e440*/  PRMT R231, RZ, 0x7610, R231 ;  /* 0x00007610ffe77816 */ /* 0x000fe200000000e7 */
[----:B----4-:R-:W-:Y:S02]  /*1e450*/  @P1 IMAD.MOV.U32 R152, RZ, RZ, R7 ;  /* 0x000000ffff981224 */ /* 0x010fe400078e0007 */
[----:B------:R-:W-:Y:S01]  /*1e460*/  @P1 IMAD.MOV.U32 R153, RZ, RZ, R8 ;  /* 0x000000ffff991224 */ /* 0x000fe200078e0008 */
[----:B------:R-:W4:Y:S04]  /*1e470*/  LDL R7, [R1+0xd70] ;  /* 0x000d700001077983 */ /* 0x000f280000100800 */
[----:B------:R-:W4:Y:S04]  /*1e480*/  LDL R8, [R1+0xd6c] ;  /* 0x000d6c0001087983 */ /* 0x000f280000100800 */
[----:B------:R0:W4:Y:S02]  /*1e490*/  @P1 LDG.E.U16 R232, desc[UR60][R152.64] ;  /* 0x0000003c98e81981 */ /* 0x000124000c1e1500 */
[----:B0-----:R-:W-:-:S02]  /*1e4a0*/  @P1 IMAD.MOV.U32 R153, RZ, RZ, R252 ;  /* 0x000000ffff991224 */ /* 0x001fc400078e00fc */
[----:B------:R-:W4:Y:S01]  /*1e4b0*/  LDL R252, [R1+0xd64] ;  /* 0x000d640001fc7983 */ /* 0x000f220000100800 */
[----:B---3--:R-:W-:-:S03]  /*1e4c0*/  @P1 IMAD.MOV.U32 R152, RZ, RZ, R249 ;  /* 0x000000ffff981224 */ /* 0x008fc600078e00f9 */
[----:B------:R-:W3:Y:S04]  /*1e4d0*/  LDL R249, [R1+0xd68] ;  /* 0x000d680001f97983 */ /* 0x000ee80000100800 */
[----:B------:R0:W3:Y:S02]  /*1e4e0*/  @P1 LDG.E.U16 R231, desc[UR60][R152.64] ;  /* 0x0000003c98e71981 */ /* 0x0000e4000c1e1500 */
[----:B0-----:R-:W-:Y:S02]  /*1e4f0*/  @P0 IMAD.MOV.U32 R153, RZ, RZ, R248 ;  /* 0x000000ffff990224 */ /* 0x001fe400078e00f8 */
[----:B------:R-:W3:Y:S01]  /*1e500*/  LDL R248, [R1+0xd5c] ;  /* 0x000d5c0001f87983 */ /* 0x000ee20000100800 */
[----:B------:R-:W-:Y:S01]  /*1e510*/  PRMT R230, RZ, 0x7610, R230 ;  /* 0x00007610ffe67816 */ /* 0x000fe200000000e6 */
[----:B------:R-:W-:Y:S01]  /*1e520*/  @P0 IMAD.MOV.U32 R152, RZ, RZ, R180 ;  /* 0x000000ffff980224 */ /* 0x000fe200078e00b4 */
[----:B------:R-:W-:Y:S01]  /*1e530*/  ISETP.GT.AND P1, PT, R22, 0xcb, PT ;  /* 0x000000cb1600780c */ /* 0x000fe20003f24270 */
[----:B------:R-:W3:Y:S04]  /*1e540*/  LDL R180, [R1+0xd60] ;  /* 0x000d600001b47983 */ /* 0x000ee80000100800 */
[----:B------:R2:W3:Y:S01]  /*1e550*/  @P0 LDG.E.U16 R230, desc[UR60][R152.64] ;  /* 0x0000003c98e60981 */ /* 0x0004e2000c1e1500 */
[----:B------:R-:W-:-:S02]  /*1e560*/  PRMT R229, RZ, 0x7610, R229 ;  /* 0x00007610ffe57816 */ /* 0x000fc400000000e5 */
[----:B------:R-:W-:Y:S01]  /*1e570*/  PRMT R228, RZ, 0x7610, R228 ;  /* 0x00007610ffe47816 */ /* 0x000fe200000000e4 */
[----:B--2---:R-:W-:Y:S02]  /*1e580*/  @P0 IMAD.MOV.U32 R152, RZ, RZ, R250 ;  /* 0x000000ffff980224 */ /* 0x004fe400078e00fa */
[----:B------:R-:W-:Y:S01]  /*1e590*/  @P0 IMAD.MOV.U32 R153, RZ, RZ, R251 ;  /* 0x000000ffff990224 */ /* 0x000fe200078e00fb */
[----:B------:R-:W2:Y:S04]  /*1e5a0*/  LDL R250, [R1+0xd58] ;  /* 0x000d580001fa7983 */ /* 0x000ea80000100800 */
[----:B------:R-:W2:Y:S04]  /*1e5b0*/  LDL R251, [R1+0xd54] ;  /* 0x000d540001fb7983 */ /* 0x000ea80000100800 */
[----:B------:R4:W2:Y:S01]  /*1e5c0*/  @P0 LDG.E.U16 R229, desc[UR60][R152.64] ;  /* 0x0000003c98e50981 */ /* 0x0008a2000c1e1500 */
[----:B------:R-:W-:-:S02]  /*1e5d0*/  ISETP.GT.AND P0, PT, R22, 0xcc, PT ;  /* 0x000000cc1600780c */ /* 0x000fc40003f04270 */
        /* <DEDUP_REMOVED lines=15> */
[----:B------:R-:W-:-:S02]  /*1e6d0*/  ISETP.GT.AND P1, PT, R22, 0xcd, PT ;  /* 0x000000cd1600780c */ /* 0x000fc40003f24270 */
[----:B------:R-:W-:Y:S01]  /*1e6e0*/  PRMT R225, RZ, 0x7610, R225 ;  /* 0x00007610ffe17816 */ /* 0x000fe200000000e1 */
[----:B------:R-:W3:Y:S04]  /*1e6f0*/  LDL R180, [R1+0xd40] ;  /* 0x000d400001b47983 */ /* 0x000ee80000100800 */
[----:B------:R2:W3:Y:S01]  /*1e700*/  @P0 LDG.E.U16 R226, desc[UR60][R152.64] ;  /* 0x0000003c98e20981 */ /* 0x0004e2000c1e1500 */
        /* <DEDUP_REMOVED lines=14> */
[----:B---3--:R-:W-:Y:S02]  /*1e7f0*/  @P1 IMAD.MOV.U32 R152, RZ, RZ, R249 ;  /* 0x000000ffff981224 */ /* 0x008fe400078e00f9 */
[----:B------:R-:W3:Y:S04]  /*1e800*/  LDL R249, [R1+0xd24] ;  /* 0x000d240001f97983 */ /* 0x000ee80000100800 */
[----:B------:R0:W3:Y:S02]  /*1e810*/  @P1 LDG.E.U16 R221, desc[UR60][R152.64] ;  /* 0x0000003c98dd1981 */ /* 0x0000e4000c1e1500 */
[----:B0-----:R-:W-:Y:S02]  /*1e820*/  @P0 IMAD.MOV.U32 R153, RZ, RZ, R248 ;  /* 0x000000ffff990224 */ /* 0x001fe400078e00f8 */
[----:B------:R-:W3:Y:S01]  /*1e830*/  LDL R248, [R1+0xd28] ;  /* 0x000d280001f87983 */ /* 0x000ee20000100800 */
[----:B------:R-:W-:-:S02]  /*1e840*/  PRMT R21, RZ, 0x7610, R21 ;  /* 0x00007610ff157816 */ /* 0x000fc40000000015 */
[----:B------:R-:W-:Y:S01]  /*1e850*/  ISETP.GT.AND P1, PT, R22, 0xcf, PT ;  /* 0x000000cf1600780c */ /* 0x000fe20003f24270 */
[----:B------:R-:W-:Y:S01]  /*1e860*/  @P0 IMAD.MOV.U32 R152, RZ, RZ, R180 ;  /* 0x000000ffff980224 */ /* 0x000fe200078e00b4 */
[----:B------:R-:W-:Y:S02]  /*1e870*/  PRMT R193, RZ, 0x7610, R193 ;  /* 0x00007610ffc17816 */ /* 0x000fe400000000c1 */
[----:B------:R-:W-:Y:S02]  /*1e880*/  PRMT R190, RZ, 0x7610, R190 ;  /* 0x00007610ffbe7816 */ /* 0x000fe400000000be */
[----:B------:R-:W-:Y:S01]  /*1e890*/  PRMT R191, RZ, 0x7610, R191 ;  /* 0x00007610ffbf7816 */ /* 0x000fe200000000bf */
[----:B------:R-:W3:Y:S04]  /*1e8a0*/  LDL R180, [R1+0xd1c] ;  /* 0x000d1c0001b47983 */ /* 0x000ee80000100800 */
[----:B------:R2:W3:Y:S02]  /*1e8b0*/  @P0 LDG.E.U16 R21, desc[UR60][R152.64] ;  /* 0x0000003c98150981 */ /* 0x0004e4000c1e1500 */
[----:B--2---:R-:W-:-:S02]  /*1e8c0*/  @P0 IMAD.MOV.U32 R152, RZ, RZ, R250 ;  /* 0x000000ffff980224 */ /* 0x004fc400078e00fa */
[----:B------:R-:W-:-:S05]  /*1e8d0*/  @P0 IMAD.MOV.U32 R153, RZ, RZ, R251 ;  /* 0x000000ffff990224 */ /* 0x000fca00078e00fb */
[----:B------:R4:W2:Y:S02]  /*1e8e0*/  @P0 LDG.E.U16 R193, desc[UR60][R152.64] ;  /* 0x0000003c98c10981 */ /* 0x0008a4000c1e1500 */
[----:B----4-:R-:W-:Y:S02]  /*1e8f0*/  @P1 IMAD.MOV.U32 R152, RZ, RZ, R7 ;  /* 0x000000ffff981224 */ /* 0x010fe400078e0007 */
[----:B------:R-:W-:-:S05]  /*1e900*/  @P1 IMAD.MOV.U32 R153, RZ, RZ, R8 ;  /* 0x000000ffff991224 */ /* 0x000fca00078e0008 */
[----:B------:R3:W4:Y:S02]  /*1e910*/  @P1 LDG.E.U16 R190, desc[UR60][R152.64] ;  /* 0x0000003c98be1981 */ /* 0x000724000c1e1500 */
[----:B---3--:R-:W-:Y:S02]  /*1e920*/  @P1 IMAD.MOV.U32 R153, RZ, RZ, R249 ;  /* 0x000000ffff991224 */ /* 0x008fe400078e00f9 */
[----:B------:R-:W-:-:S05]  /*1e930*/  @P1 IMAD.MOV.U32 R152, RZ, RZ, R248 ;  /* 0x000000ffff981224 */ /* 0x000fca00078e00f8 */
[----:B------:R-:W3:Y:S04]  /*1e940*/  @P1 LDG.E.U16 R191, desc[UR60][R152.64] ;  /* 0x0000003c98bf1981 */ /* 0x000ee8000c1e1500 */
[----:B------:R0:W-:Y:S04]  /*1e950*/  STL [R1+0x1e0], R21 ;  /* 0x0001e01501007387 */ /* 0x0001e80000100800 */
[----:B------:R-:W3:Y:S04]  /*1e960*/  LDL R250, [R1+0xd14] ;  /* 0x000d140001fa7983 */ /* 0x000ee80000100800 */
[----:B0-----:R-:W3:Y:S04]  /*1e970*/  LDL R21, [R1+0xd20] ;  /* 0x000d200001157983 */ /* 0x001ee80000100800 */
[----:B--2---:R0:W-:Y:S04]  /*1e980*/  STL [R1+0x1dc], R193 ;  /* 0x0001dcc101007387 */ /* 0x0041e80000100800 */
[----:B------:R-:W2:Y:S04]  /*1e990*/  LDL R8, [R1+0xd0c] ;  /* 0x000d0c0001087983 */ /* 0x000ea80000100800 */
[----:B------:R-:W2:Y:S04]  /*1e9a0*/  LDL R7, [R1+0xd10] ;  /* 0x000d100001077983 */ /* 0x000ea80000100800 */
[----:B0-----:R-:W2:Y:S04]  /*1e9b0*/  LDL R193, [R1+0xd18] ;  /* 0x000d180001c17983 */ /* 0x001ea80000100800 */
[----:B----4-:R0:W-:Y:S04]  /*1e9c0*/  STL [R1+0x1b38], R190 ;  /* 0x001b38be01007387 */ /* 0x0101e80000100800 */
[----:B---3--:R-:W-:Y:S04]  /*1e9d0*/  STL [R1+0x1b3c], R191 ;  /* 0x001b3cbf01007387 */ /* 0x008fe80000100800 */
[----:B------:R-:W3:Y:S04]  /*1e9e0*/  LDL R249, [R1+0xd04] ;  /* 0x000d040001f97983 */ /* 0x000ee80000100800 */
[----:B------:R-:W4:Y:S01]  /*1e9f0*/  LDL R248, [R1+0xd08] ;  /* 0x000d080001f87983 */ /* 0x000f220000100800 */
[----:B------:R-:W-:-:S02]  /*1ea00*/  ISETP.GT.AND P0, PT, R22, 0xd0, PT ;  /* 0x000000d01600780c */ /* 0x000fc40003f04270 */
[----:B------:R-:W-:Y:S02]  /*1ea10*/  PRMT R219, RZ, 0x7610, R219 ;  /* 0x00007610ffdb7816 */ /* 0x000fe400000000db */
[----:B------:R-:W-:Y:S02]  /*1ea20*/  ISETP.GT.AND P1, PT, R22, 0xd1, PT ;  /* 0x000000d11600780c */ /* 0x000fe40003f24270 */
[----:B------:R-:W-:-:S07]  /*1ea30*/  PRMT R217, RZ, 0x7610, R217 ;  /* 0x00007610ffd97816 */ /* 0x000fce00000000d9 */
[----:B------:R-:W-:Y:S02]  /*1ea40*/  @P0 IMAD.MOV.U32 R152, RZ, RZ, R21 ;  /* 0x000000ffff980224 */ /* 0x000fe400078e0015 */
[----:B------:R-:W-:Y:S01]  /*1ea50*/  @P0 IMAD.MOV.U32 R153, RZ, RZ, R180 ;  /* 0x000000ffff990224 */ /* 0x000fe200078e00b4 */
[----:B------:R-:W4:Y:S04]  /*1ea60*/  LDL R21, [R1+0xd00] ;  /* 0x000d000001157983 */ /* 0x000f280000100800 */
[----:B------:R-:W4:Y:S04]  /*1ea70*/  LDL R180, [R1+0xcfc] ;  /* 0x000cfc0001b47983 */ /* 0x000f280000100800 */
[----:B------:R2:W4:Y:S01]  /*1ea80*/  @P0 LDG.E.U16 R219, desc[UR60][R152.64] ;  /* 0x0000003c98db0981 */ /* 0x000522000c1e1500 */
[----:B------:R-:W-:Y:S01]  /*1ea90*/  PRMT R215, RZ, 0x7610, R215 ;  /* 0x00007610ffd77816 */ /* 0x000fe200000000d7 */
[----:B--2---:R-:W-:-:S02]  /*1eaa0*/  @P0 IMAD.MOV.U32 R152, RZ, RZ, R193 ;  /* 0x000000ffff980224 */ /* 0x004fc400078e00c1 */
[----:B------:R-:W-:Y:S01]  /*1eab0*/  @P0 IMAD.MOV.U32 R153, RZ, RZ, R250 ;  /* 0x000000ffff990224 */ /* 0x000fe200078e00fa */
[----:B------:R-:W2:Y:S04]  /*1eac0*/  LDL R193, [R1+0xcf8] ;  /* 0x000cf80001c17983 */ /* 0x000ea80000100800 */
[----:B------:R-:W2:Y:S04]  /*1ead0*/  LDL R250, [R1+0xcf4] ;  /* 0x000cf40001fa7983 */ /* 0x000ea80000100800 */
[----:B------:R1:W2:Y:S02]  /*1eae0*/  @P0 LDG.E.U16 R217, desc[UR60][R152.64] ;  /* 0x0000003c98d90981 */ /* 0x0002a4000c1e1500 */
[----:B-1----:R-:W-:-:S02]  /*1eaf0*/  @P1 IMAD.MOV.U32 R152, RZ, RZ, R7 ;  /* 0x000000ffff981224 */ /* 0x002fc400078e0007 */
[----:B------:R-:W-:Y:S01]  /*1eb00*/  @P1 IMAD.MOV.U32 R153, RZ, RZ, R8 ;  /* 0x000000ffff991224 */ /* 0x000fe200078e0008 */
[----:B------:R-:W2:Y:S04]  /*1eb10*/  LDL R7, [R1+0xcf0] ;  /* 0x000cf00001077983 */ /* 0x000ea80000100800 */
[----:B------:R-:W2:Y:S04]  /*1eb20*/  LDL R8, [R1+0xcec] ;  /* 0x000cec0001087983 */ /* 0x000ea80000100800 */
[----:B------:R3:W2:Y:S02]  /*1eb30*/  @P1 LDG.E.U16 R215, desc[UR60][R152.64] ;  /* 0x0000003c98d71981 */ /* 0x0006a4000c1e1500 */
[----:B---3--:R-:W-:-:S02]  /*1eb40*/  @P1 IMAD.MOV.U32 R153, RZ, RZ, R249 ;  /* 0x000000ffff991224 */ /* 0x008fc400078e00f9 */
[----:B----4-:R-:W-:Y:S01]  /*1eb50*/  @P1 IMAD.MOV.U32 R152, RZ, RZ, R248 ;  /* 0x000000ffff981224 */ /* 0x010fe200078e00f8 */
[----:B------:R-:W3:Y:S04]  /*1eb60*/  LDL R249, [R1+0xce4] ;  /* 0x000ce40001f97983 */ /* 0x000ee80000100800 */
[----:B------:R-:W4:Y:S01]  /*1eb70*/  LDL R248, [R1+0xce8] ;  /* 0x000ce80001f87983 */ /* 0x000f220000100800 */
[----:B------:R-:W-:Y:S02]  /*1eb80*/  ISETP.GT.AND P0, PT, R22, 0xd2, PT ;  /* 0x000000d21600780c */ /* 0x000fe40003f04270 */
[----:B------:R-:W-:Y:S02]  /*1eb90*/  PRMT R213, RZ, 0x7610, R213 ;  /* 0x00007610ffd57816 */ /* 0x000fe400000000d5 */
[----:B------:R-:W-:-:S04]  /*1eba0*/  PRMT R211, RZ, 0x7610, R211 ;  /* 0x00007610ffd37816 */ /* 0x000fc800000000d3 */
[----:B------:R1:W4:Y:S01]  /*1ebb0*/  @P1 LDG.E.U16 R213, desc[UR60][R152.64] ;  /* 0x0000003c98d51981 */ /* 0x000322000c1e1500 */
[----:B------:R-:W-:Y:S02]  /*1ebc0*/  ISETP.GT.AND P1, PT, R22, 0xd3, PT ;  /* 0x000000d31600780c */ /* 0x000fe40003f24270 */
[----:B------:R-:W-:Y:S02]  /*1ebd0*/  PRMT R209, RZ, 0x7610, R209 ;  /* 0x00007610ffd17816 */ /* 0x000fe400000000d1 */
[----:B-1----:R-:W-:Y:S02]  /*1ebe0*/  @P0 IMAD.MOV.U32 R152, RZ, RZ, R21 ;  /* 0x000000ffff980224 */ /* 0x002fe400078e0015 */
        /* <DEDUP_REMOVED lines=47> */
[----:B0-----:R-:W-:-:S04]  /*1eee0*/  PRMT R190, RZ, 0x7610, R190 ;  /* 0x00007610ffbe7816 */ /* 0x001fc800000000be */
[----:B------:R0:W4:Y:S01]  /*1eef0*/  @P1 LDG.E.U16 R197, desc[UR60][R152.64] ;  /* 0x0000003c98c51981 */ /* 0x000122000c1e1500 */
[----:B------:R-:W-:Y:S02]  /*1ef00*/  ISETP.GT.AND P1, PT, R22, 0xd7, PT ;  /* 0x000000d71600780c */ /* 0x000fe40003f24270 */
[----:B------:R-:W-:Y:S02]  /*1ef10*/  PRMT R192, RZ, 0x7610, R192 ;  /* 0x00007610ffc07816 */ /* 0x000fe400000000c0 */
[----:B0-----:R-:W-:Y:S02]  /*1ef20*/  @P0 IMAD.MOV.U32 R152, RZ, RZ, R21 ;  /* 0x000000ffff980224 */ /* 0x001fe400078e0015 */
[----:B------:R-:W-:Y:S01]  /*1ef30*/  @P0 IMAD.MOV.U32 R153, RZ, RZ, R180 ;  /* 0x000000ffff990224 */ /* 0x000fe200078e00b4 */
[----:B------:R-:W-:Y:S02]  /*1ef40*/  PRMT R188, RZ, 0x7610, R188 ;  /* 0x00007610ffbc7816 */ /* 0x000fe400000000bc */
[----:B------:R-:W-:Y:S01]  /*1ef50*/  PRMT R189, RZ, 0x7610, R189 ;  /* 0x00007610ffbd7816 */ /* 0x000fe200000000bd */
[----:B------:R-:W4:Y:S04]  /*1ef60*/  LDL R180, [R1+0xc9c] ;  /* 0x000c9c0001b47983 */ /* 0x000f280000100800 */
[----:B------:R2:W4:Y:S04]  /*1ef70*/  @P0 LDG.E.U16 R190, desc[UR60][R152.64] ;  /* 0x0000003c98be0981 */ /* 0x000528000c1e1500 */
[----:B------:R-:W4:Y:S01]  /*1ef80*/  LDL R21, [R1+0xca0] ;  /* 0x000ca00001157983 */ /* 0x000f220000100800 */
[----:B--2---:R-:W-:-:S02]  /*1ef90*/  @P0 IMAD.MOV.U32 R152, RZ, RZ, R193 ;  /* 0x000000ffff980224 */ /* 0x004fc400078e00c1 */
[----:B------:R-:W-:-:S05]  /*1efa0*/  @P0 IMAD.MOV.U32 R153, RZ, RZ, R250 ;  /* 0x000000ffff990224 */ /* 0x000fca00078e00fa */
[----:B------:R0:W2:Y:S02]  /*1efb0*/  @P0 LDG.E.U16 R192, desc[UR60][R152.64] ;  /* 0x0000003c98c00981 */ /* 0x0000a4000c1e1500 */
[----:B0-----:R-:W-:Y:S02]  /*1efc0*/  @P1 IMAD.MOV.U32 R152, RZ, RZ, R7 ;  /* 0x000000ffff981224 */ /* 0x001fe400078e0007 */
[----:B------:R-:W-:-:S05]  /*1efd0*/  @P1 IMAD.MOV.U32 R153, RZ, RZ, R8 ;  /* 0x000000ffff991224 */ /* 0x000fca00078e0008 */
[----:B------:R3:W2:Y:S02]  /*1efe0*/  @P1 LDG.E.U16 R188, desc[UR60][R152.64] ;  /* 0x0000003c98bc1981 */ /* 0x0006a4000c1e1500 */
[----:B---3--:R-:W-:Y:S02]  /*1eff0*/  @P1 IMAD.MOV.U32 R153, RZ, RZ, R249 ;  /* 0x000000ffff991224 */ /* 0x008fe400078e00f9 */
[----:B----4-:R-:W-:-:S05]  /*1f000*/  @P1 IMAD.MOV.U32 R152, RZ, RZ, R248 ;  /* 0x000000ffff981224 */ /* 0x010fca00078e00f8 */
[----:B------:R-:W3:Y:S04]  /*1f010*/  @P1 LDG.E.U16 R189, desc[UR60][R152.64] ;  /* 0x0000003c98bd1981 */ /* 0x000ee8000c1e1500 */
[----:B------:R-:W-:Y:S04]  /*1f020*/  STL [R1+0x1b7c], R190 ;  /* 0x001b7cbe01007387 */ /* 0x000fe80000100800 */
[----:B------:R-:W4:Y:S04]  /*1f030*/  LDL R193, [R1+0xc94] ;  /* 0x000c940001c17983 */ /* 0x000f280000100800 */
[----:B--2---:R0:W-:Y:S04]  /*1f040*/  STL [R1+0x1a0], R192 ;  /* 0x0001a0c001007387 */ /* 0x0041e80000100800 */
[----:B------:R-:W2:Y:S04]  /*1f050*/  LDL R8, [R1+0xc8c] ;  /* 0x000c8c0001087983 */ /* 0x000ea80000100800 */
[----:B------:R-:W2:Y:S04]  /*1f060*/  LDL R7, [R1+0xc90] ;  /* 0x000c900001077983 */ /* 0x000ea80000100800 */
[----:B0-----:R-:W2:Y:S04]  /*1f070*/  LDL R192, [R1+0xc98] ;  /* 0x000c980001c07983 */ /* 0x001ea80000100800 */
[----:B------:R0:W-:Y:S04]  /*1f080*/  STL [R1+0x1b40], R188 ;  /* 0x001b40bc01007387 */ /* 0x0001e80000100800 */
[----:B---3--:R1:W-:Y:S04]  /*1f090*/  STL [R1+0x1b44], R189 ;  /* 0x001b44bd01007387 */ /* 0x0083e80000100800 */
[----:B------:R-:W3:Y:S01]  /*1f0a0*/  LDL R190, [R1+0xc84] ;  /* 0x000c840001be7983 */ /* 0x000ee20000100800 */
[----:B------:R-:W-:-:S02]  /*1f0b0*/  ISETP.GT.AND P0, PT, R22, 0xd8, PT ;  /* 0x000000d81600780c */ /* 0x000fc40003f04270 */
[----:B------:R-:W-:Y:S02]  /*1f0c0*/  PRMT R196, RZ, 0x7610, R196 ;  /* 0x00007610ffc47816 */ /* 0x000fe400000000c4 */
[----:B------:R-:W-:Y:S02]  /*1f0d0*/  ISETP.GT.AND P1, PT, R22, 0xd9, PT ;  /* 0x000000d91600780c */ /* 0x000fe40003f24270 */
[----:B------:R-:W-:Y:S01]  /*1f0e0*/  PRMT R195, RZ, 0x7610, R195 ;  /* 0x00007610ffc37816 */ /* 0x000fe200000000c3 */
[----:B0-----:R-:W3:Y:S04]  /*1f0f0*/  LDL R188, [R1+0xc78] ;  /* 0x000c780001bc7983 */ /* 0x001ee80000100800 */
[----:B-1----:R-:W3:Y:S02]  /*1f100*/  LDL R189, [R1+0xc88] ;  /* 0x000c880001bd7983 */ /* 0x002ee40000100800 */
[----:B------:R-:W-:-:S02]  /*1f110*/  @P0 IMAD.MOV.U32 R152, RZ, RZ, R21 ;  /* 0x000000ffff980224 */ /* 0x000fc400078e0015 */
[----:B------:R-:W-:Y:S01]  /*1f120*/  @P0 IMAD.MOV.U32 R153, RZ, RZ, R180 ;  /* 0x000000ffff990224 */ /* 0x000fe200078e00b4 */
[----:B------:R-:W3:Y:S04]  /*1f130*/  LDL R21, [R1+0xc80] ;  /* 0x000c800001157983 */ /* 0x000ee80000100800 */
[----:B------:R-:W3:Y:S04]  /*1f140*/  LDL R180, [R1+0xc7c] ;  /* 0x000c7c0001b47983 */ /* 0x000ee80000100800 */
[----:B------:R4:W3:Y:S01]  /*1f150*/  @P0 LDG.E.U16 R196, desc[UR60][R152.64] ;  /* 0x0000003c98c40981 */ /* 0x0008e2000c1e1500 */
[----:B------:R-:W-:Y:S01]  /*1f160*/  PRMT R194, RZ, 0x7610, R194 ;  /* 0x00007610ffc27816 */ /* 0x000fe200000000c2 */
[----:B----4-:R-:W-:-:S02]  /*1f170*/  @P0 IMAD.MOV.U32 R153, RZ, RZ, R193 ;  /* 0x000000ffff990224 */ /* 0x010fc400078e00c1 */
[----:B--2---:R-:W-:Y:S02]  /*1f180*/  @P0 IMAD.MOV.U32 R152, RZ, RZ, R192 ;  /* 0x000000ffff980224 */ /* 0x004fe400078e00c0 */
[----:B------:R-:W2:Y:S04]  /*1f190*/  LDL R192, [R1+0xc74] ;  /* 0x000c740001c07983 */ /* 0x000ea80000100800 */
[----:B------:R0:W4:Y:S02]  /*1f1a0*/  @P0 LDG.E.U16 R195, desc[UR60][R152.64] ;  /* 0x0000003c98c30981 */ /* 0x000124000c1e1500 */
[----:B0-----:R-:W-:Y:S02]  /*1f1b0*/  @P1 IMAD.MOV.U32 R152, RZ, RZ, R7 ;  /* 0x000000ffff981224 */ /* 0x001fe400078e0007 */
[----:B------:R-:W-:Y:S01]  /*1f1c0*/  @P1 IMAD.MOV.U32 R153, RZ, RZ, R8 ;  /* 0x000000ffff991224 */ /* 0x000fe200078e0008 */
[----:B------:R-:W4:Y:S04]  /*1f1d0*/  LDL R7, [R1+0xc70] ;  /* 0x000c700001077983 */ /* 0x000f280000100800 */
[----:B------:R-:W4:Y:S04]  /*1f1e0*/  LDL R8, [R1+0xc6c] ;  /* 0x000c6c0001087983 */ /* 0x000f280000100800 */
[----:B------:R3:W4:Y:S02]  /*1f1f0*/  @P1 LDG.E.U16 R194, desc[UR60][R152.64] ;  /* 0x0000003c98c21981 */ /* 0x000724000c1e1500 */
[----:B---3--:R-:W-:-:S02]  /*1f200*/  @P1 IMAD.MOV.U32 R153, RZ, RZ, R190 ;  /* 0x000000ffff991224 */ /* 0x008fc400078e00be */
[----:B------:R-:W3:Y:S01]  /*1f210*/  LDL R190, [R1+0xc64] ;  /* 0x000c640001be7983 */ /* 0x000ee20000100800 */
[----:B------:R-:W-:-:S03]  /*1f220*/  @P1 IMAD.MOV.U32 R152, RZ, RZ, R189 ;  /* 0x000000ffff981224 */ /* 0x000fc600078e00bd */
[----:B------:R-:W3:Y:S01]  /*1f230*/  LDL R189, [R1+0xc68] ;  /* 0x000c680001bd7983 */ /* 0x000ee20000100800 */
[----:B------:R-:W-:Y:S02]  /*1f240*/  ISETP.GT.AND P0, PT, R22, 0xda, PT ;  /* 0x000000da1600780c */ /* 0x000fe40003f04270 */
[----:B------:R-:W-:Y:S02]  /*1f250*/  PRMT R187, RZ, 0x7610, R187 ;  /* 0x00007610ffbb7816 */ /* 0x000fe400000000bb */
[----:B------:R-:W-:-:S04]  /*1f260*/  PRMT R174, RZ, 0x7610, R174 ;  /* 0x00007610ffae7816 */ /* 0x000fc800000000ae */
[----:B------:R0:W3:Y:S01]  /*1f270*/  @P1 LDG.E.U16 R187, desc[UR60][R152.64] ;  /* 0x0000003c98bb1981 */ /* 0x0000e2000c1e1500 */
[----:B------:R-:W-:Y:S02]  /*1f280*/  ISETP.GT.AND P1, PT, R22, 0xdb, PT ;  /* 0x000000db1600780c */ /* 0x000fe40003f24270 */
[----:B------:R-:W-:Y:S02]  /*1f290*/  PRMT R173, RZ, 0x7610, R173 ;  /* 0x00007610ffad7816 */ /* 0x000fe400000000ad */
[----:B0-----:R-:W-:Y:S02]  /*1f2a0*/  @P0 IMAD.MOV.U32 R152, RZ, RZ, R21 ;  /* 0x000000ffff980224 */ /* 0x001fe400078e0015 */
[----:B------:R-:W-:Y:S01]  /*1f2b0*/  @P0 IMAD.MOV.U32 R153, RZ, RZ, R180 ;  /* 0x000000ffff990224 */ /* 0x000fe200078e00b4 */
[----:B------:R-:W3:Y:S04]  /*1f2c0*/  LDL R21, [R1+0xc60] ;  /* 0x000c600001157983 */ /* 0x000ee80000100800 */
[----:B------:R-:W3:Y:S04]  /*1f2d0*/  LDL R180, [R1+0xc5c] ;  /* 0x000c5c0001b47983 */ /* 0x000ee80000100800 */
[----:B------:R0:W3:Y:S01]  /*1f2e0*/  @P0 LDG.E.U16 R174, desc[UR60][R152.64] ;  /* 0x0000003c98ae0981 */ /* 0x0000e2000c1e1500 */
[----:B------:R-:W-:Y:S01]  /*1f2f0*/  PRMT R168, RZ, 0x7610, R168 ;  /* 0x00007610ffa87816 */ /* 0x000fe200000000a8 */
[----:B0-----:R-:W-:-:S02]  /*1f300*/  @P0 IMAD.MOV.U32 R152, RZ, RZ, R188 ;  /* 0x000000ffff980224 */ /* 0x001fc400078e00bc */
[----:B--2---:R-:W-:Y:S01]  /*1f310*/  @P0 IMAD.MOV.U32 R153, RZ, RZ, R192 ;  /* 0x000000ffff990224 */ /* 0x004fe200078e00c0 */
[----:B------:R-:W2:Y:S04]  /*1f320*/  LDL R188, [R1+0xc58] ;  /* 0x000c580001bc7983 */ /* 0x000ea80000100800 */
[----:B------:R-:W2:Y:S04]  /*1f330*/  LDL R192, [R1+0xc54] ;  /* 0x000c540001c07983 */ /* 0x000ea80000100800 */
[----:B------:R4:W2:Y:S02]  /*1f340*/  @P0 LDG.E.U16 R173, desc[UR60][R152.64] ;  /* 0x0000003c98ad0981 */ /* 0x0008a4000c1e1500 */
[----:B----4-:R-:W-:-:S02]  /*1f350*/  @P1 IMAD.MOV.U32 R152, RZ, RZ, R7 ;  /* 0x000000ffff981224 */ /* 0x010fc400078e0007 */
        /* <DEDUP_REMOVED lines=20> */
[----:B--2---:R-:W-:-:S02]  /*1f4a0*/  @P0 IMAD.MOV.U32 R152, RZ, RZ, R188 ;  /* 0x000000ffff980224 */ /* 0x004fc400078e00bc */
[----:B------:R-:W-:Y:S01]  /*1f4b0*/  @P0 IMAD.MOV.U32 R153, RZ, RZ, R192 ;  /* 0x000000ffff990224 */ /* 0x000fe200078e00c0 */
        /* <DEDUP_REMOVED lines=20> */
[----:B------:R-:W-:Y:S02]  /*1f600*/  PRMT R4, RZ, 0x7610, R4 ;  /* 0x00007610ff047816 */ /* 0x000fe40000000004 */
[----:B------:R-:W-:Y:S01]  /*1f610*/  PRMT R3, RZ, 0x7610, R3 ;  /* 0x00007610ff037816 */ /* 0x000fe20000000003 */
[----:B------:R-:W3:Y:S04]  /*1f620*/  LDL R180, [R1+0xc1c] ;  /* 0x000c1c0001b47983 */ /* 0x000ee80000100800 */
[----:B------:R2:W3:Y:S04]  /*1f630*/  @P0 LDG.E.U16 R13, desc[UR60][R152.64] ;  /* 0x0000003c980d0981 */ /* 0x0004e8000c1e1500 */
[----:B------:R-:W3:Y:S01]  /*1f640*/  LDL R21, [R1+0xc20] ;  /* 0x000c200001157983 */ /* 0x000ee20000100800 */
[----:B--2---:R-:W-:-:S02]  /*1f650*/  @P0 IMAD.MOV.U32 R152, RZ, RZ, R188 ;  /* 0x000000ffff980224 */ /* 0x004fc400078e00bc */
[----:B------:R-:W-:Y:S01]  /*1f660*/  @P0 IMAD.MOV.U32 R153, RZ, RZ, R192 ;  /* 0x000000ffff990224 */ /* 0x000fe200078e00c0 */
[----:B------:R-:W2:Y:S04]  /*1f670*/  LDL R188, [R1+0xc14] ;  /* 0x000c140001bc7983 */ /* 0x000ea80000100800 */
[----:B------:R4:W2:Y:S02]  /*1f680*/  @P0 LDG.E.U16 R181, desc[UR60][R152.64] ;  /* 0x0000003c98b50981 */ /* 0x0008a4000c1e1500 */
[----:B----4-:R-:W-:Y:S02]  /*1f690*/  @P1 IMAD.MOV.U32 R152, RZ, RZ, R7 ;  /* 0x000000ffff981224 */ /* 0x010fe400078e0007 */
[----:B------:R-:W-:-:S05]  /*1f6a0*/  @P1 IMAD.MOV.U32 R153, RZ, RZ, R8 ;  /* 0x000000ffff991224 */ /* 0x000fca00078e0008 */
[----:B------:R3:W4:Y:S02]  /*1f6b0*/  @P1 LDG.E.U16 R4, desc[UR60][R152.64] ;  /* 0x0000003c98041981 */ /* 0x000724000c1e1500 */
[----:B---3--:R-:W-:Y:S02]  /*1f6c0*/  @P1 IMAD.MOV.U32 R153, RZ, RZ, R190 ;  /* 0x000000ffff991224 */ /* 0x008fe400078e00be */
[----:B------:R-:W-:-:S05]  /*1f6d0*/  @P1 IMAD.MOV.U32 R152, RZ, RZ, R189 ;  /* 0x000000ffff981224 */ /* 0x000fca00078e00bd */
[----:B------:R0:W3:Y:S01]  /*1f6e0*/  @P1 LDG.E.U16 R3, desc[UR60][R152.64] ;  /* 0x0000003c98031981 */ /* 0x0000e2000c1e1500 */
[----:B------:R-:W-:-:S13]  /*1f6f0*/  ISETP.GT.AND P0, PT, R22, 0xe0, PT ;  /* 0x000000e01600780c */ /* 0x000fda0003f04270 */
[----:B0-----:R-:W-:Y:S02]  /*1f700*/  @P0 IMAD.MOV.U32 R153, RZ, RZ, R180 ;  /* 0x000000ffff990224 */ /* 0x001fe400078e00b4 */
[----:B------:R-:W-:Y:S01]  /*1f710*/  @P0 IMAD.MOV.U32 R152, RZ, RZ, R21 ;  /* 0x000000ffff980224 */ /* 0x000fe200078e0015 */
[----:B--2---:R0:W-:Y:S04]  /*1f720*/  STL [R1+0x15c], R181 ;  /* 0x00015cb501007387 */ /* 0x0041e80000100800 */
[----:B------:R-:W2:Y:S04]  /*1f730*/  LDL R8, [R1+0xc0c] ;  /* 0x000c0c0001087983 */ /* 0x000ea80000100800 */
[----:B------:R-:W2:Y:S04]  /*1f740*/  LDL R7, [R1+0xc10] ;  /* 0x000c100001077983 */ /* 0x000ea80000100800 */
[----:B0-----:R-:W2:Y:S04]  /*1f750*/  LDL R181, [R1+0xc18] ;  /* 0x000c180001b57983 */ /* 0x001ea80000100800 */
[----:B----4-:R0:W-:Y:S04]  /*1f760*/  STL [R1+0x1b48], R4 ;  /* 0x001b480401007387 */ /* 0x0101e80000100800 */
[----:B---3--:R1:W-:Y:S04]  /*1f770*/  STL [R1+0x1b4c], R3 ;  /* 0x001b4c0301007387 */ /* 0x0083e80000100800 */
[----:B------:R-:W3:Y:S04]  /*1f780*/  LDL R180, [R1+0xc04] ;  /* 0x000c040001b47983 */ /* 0x000ee80000100800 */
[----:B------:R-:W4:Y:S04]  /*1f790*/  LDL R21, [R1+0xc08] ;  /* 0x000c080001157983 */ /* 0x000f280000100800 */
[----:B0-----:R-:W4:Y:S01]  /*1f7a0*/  LDL R4, [R1+0xbfc] ;  /* 0x000bfc0001047983 */ /* 0x001f220000100800 */
[----:B------:R-:W-:-:S02]  /*1f7b0*/  PRMT R186, RZ, 0x7610, R186 ;  /* 0x00007610ffba7816 */ /* 0x000fc400000000ba */
[----:B------:R-:W-:Y:S02]  /*1f7c0*/  ISETP.GT.AND P1, PT, R22, 0xe1, PT ;  /* 0x000000e11600780c */ /* 0x000fe40003f24270 */
[----:B------:R-:W-:Y:S02]  /*1f7d0*/  PRMT R185, RZ, 0x7610, R185 ;  /* 0x00007610ffb97816 */ /* 0x000fe400000000b9 */
[----:B------:R-:W-:Y:S02]  /*1f7e0*/  PRMT R178, RZ, 0x7610, R178 ;  /* 0x00007610ffb27816 */ /* 0x000fe400000000b2 */
[----:B------:R-:W-:Y:S02]  /*1f7f0*/  PRMT R177, RZ, 0x7610, R177 ;  /* 0x00007610ffb17816 */ /* 0x000fe400000000b1 */
[----:B------:R-:W-:Y:S01]  /*1f800*/  PRMT R172, RZ, 0x7610, R172 ;  /* 0x00007610ffac7816 */ /* 0x000fe200000000ac */
[----:B-1----:R-:W4:Y:S04]  /*1f810*/  LDL R3, [R1+0xc00] ;  /* 0x000c000001037983 */ /* 0x002f280000100800 */
[----:B------:R0:W4:Y:S01]  /*1f820*/  @P0 LDG.E.U16 R186, desc[UR60][R152.64] ;  /* 0x0000003c98ba0981 */ /* 0x000122000c1e1500 */
[----:B------:R-:W-:-:S02]  /*1f830*/  PRMT R171, RZ, 0x7610, R171 ;  /* 0x00007610ffab7816 */ /* 0x000fc400000000ab */
[----:B------:R-:W-:Y:S02]  /*1f840*/  PRMT R166, RZ, 0x7610, R166 ;  /* 0x00007610ffa67816 */ /* 0x000fe400000000a6 */
[----:B------:R-:W-:Y:S01]  /*1f850*/  PRMT R165, RZ, 0x7610, R165 ;  /* 0x00007610ffa57816 */ /* 0x000fe200000000a5 */
[----:B------:R-:W4:Y:S04]  /*1f860*/  LDL R190, [R1+0xbb4] ;  /* 0x000bb40001be7983 */ /* 0x000f280000100800 */
[----:B------:R-:W4:Y:S01]  /*1f870*/  LDL R189, [R1+0xbb8] ;  /* 0x000bb80001bd7983 */ /* 0x000f220000100800 */
[----:B0-----:R-:W-:-:S03]  /*1f880*/  @P0 IMAD.MOV.U32 R153, RZ, RZ, R188 ;  /* 0x000000ffff990224 */ /* 0x001fc600078e00bc */
[----:B------:R-:W4:Y:S01]  /*1f890*/  LDL R188, [R1+0xbf4] ;  /* 0x000bf40001bc7983 */ /* 0x000f220000100800 */
[----:B--2---:R-:W-:-:S03]  /*1f8a0*/  @P0 IMAD.MOV.U32 R152, RZ, RZ, R181 ;  /* 0x000000ffff980224 */ /* 0x004fc600078e00b5 */
[----:B------:R-:W2:Y:S04]  /*1f8b0*/  LDL R181, [R1+0xbf8] ;  /* 0x000bf80001b57983 */ /* 0x000ea80000100800 */
[----:B------:R0:W2:Y:S02]  /*1f8c0*/  @P0 LDG.E.U16 R185, desc[UR60][R152.64] ;  /* 0x0000003c98b90981 */ /* 0x0000a4000c1e1500 */
[----:B0-----:R-:W-:Y:S02]  /*1f8d0*/  @P1 IMAD.MOV.U32 R152, RZ, RZ, R7 ;  /* 0x000000ffff981224 */ /* 0x001fe400078e0007 */
        /* <DEDUP_REMOVED lines=8> */
[----:B------:R-:W-:-:S03]  /*1f960*/  ISETP.GT.AND P0, PT, R22, 0xe2, PT ;  /* 0x000000e21600780c */ /* 0x000fc60003f04270 */
[----:B------:R0:W4:Y:S01]  /*1f970*/  @P1 LDG.E.U16 R177, desc[UR60][R152.64] ;  /* 0x0000003c98b11981 */ /* 0x000122000c1e1500 */
[----:B------:R-:W-:-:S09]  /*1f980*/  ISETP.GT.AND P1, PT, R22, 0xe3, PT ;  /* 0x000000e31600780c */ /* 0x000fd20003f24270 */
[----:B0-----:R-:W-:Y:S02]  /*1f990*/  @P0 IMAD.MOV.U32 R152, RZ, RZ, R3 ;  /* 0x000000ffff980224 */ /* 0x001fe400078e0003 */
[----:B------:R-:W-:Y:S01]  /*1f9a0*/  @P0 IMAD.MOV.U32 R153, RZ, RZ, R4 ;  /* 0x000000ffff990224 */ /* 0x000fe200078e0004 */
[----:B------:R-:W4:Y:S04]  /*1f9b0*/  LDL R3, [R1+0xbe0] ;  /* 0x000be00001037983 */ /* 0x000f280000100800 */
[----:B------:R-:W4:Y:S04]  /*1f9c0*/  LDL R4, [R1+0xbdc] ;  /* 0x000bdc0001047983 */ /* 0x000f280000100800 */
[----:B------:R0:W4:Y:S02]  /*1f9d0*/  @P0 LDG.E.U16 R172, desc[UR60][R152.64] ;  /* 0x0000003c98ac0981 */ /* 0x000124000c1e1500 */
[----:B0-----:R-:W-:-:S02]  /*1f9e0*/  @P0 IMAD.MOV.U32 R153, RZ, RZ, R188 ;  /* 0x000000ffff990224 */ /* 0x001fc400078e00bc */
        /* <DEDUP_REMOVED lines=14> */
[----:B------:R0:W4:Y:S10]  /*1fad0*/  @P1 LDG.E.U16 R165, desc[UR60][R152.64] ;  /* 0x0000003c98a51981 */ /* 0x000134000c1e1500 */
[----:B0-----:R-:W-:-:S02]  /*1fae0*/  @P0 IMAD.MOV.U32 R152, RZ, RZ, R3 ;  /* 0x000000ffff980224 */ /* 0x001fc400078e0003 */
[----:B------:R-:W-:Y:S01]  /*1faf0*/  @P0 IMAD.MOV.U32 R153, RZ, RZ, R4 ;  /* 0x000000ffff990224 */ /* 0x000fe200078e0004 */
[----:B------:R-:W4:Y:S04]  /*1fb00*/  LDL R3, [R1+0xbc0] ;  /* 0x000bc00001037983 */ /* 0x000f280000100800 */
[----:B------:R-:W4:Y:S01]  /*1fb10*/  LDL R4, [R1+0xbbc] ;  /* 0x000bbc0001047983 */ /* 0x000f220000100800 */
[----:B------:R-:W-:Y:S02]  /*1fb20*/  PRMT R160, RZ, 0x7610, R160 ;  /* 0x00007610ffa07816 */ /* 0x000fe400000000a0 */
[----:B------:R-:W-:Y:S02]  /*1fb30*/  ISETP.GT.AND P1, PT, R22, 0xe5, PT ;  /* 0x000000e51600780c */ /* 0x000fe40003f24270 */
[----:B------:R-:W-:-:S02]  /*1fb40*/  PRMT R159, RZ, 0x7610, R159 ;  /* 0x00007610ff9f7816 */ /* 0x000fc4000000009f */
[----:B------:R0:W4:Y:S02]  /*1fb50*/  @P0 LDG.E.U16 R160, desc[UR60][R152.64] ;  /* 0x0000003c98a00981 */ /* 0x000124000c1e1500 */
[----:B0-----:R-:W-:Y:S02]  /*1fb60*/  @P0 IMAD.MOV.U32 R153, RZ, RZ, R188 ;  /* 0x000000ffff990224 */ /* 0x001fe400078e00bc */
[----:B------:R-:W4:Y:S01]  /*1fb70*/  LDL R188, [R1+0xba4] ;  /* 0x000ba40001bc7983 */ /* 0x000f220000100800 */
[----:B--2---:R-:W-:-:S05]  /*1fb80*/  @P0 IMAD.MOV.U32 R152, RZ, RZ, R181 ;  /* 0x000000ffff980224 */ /* 0x004fca00078e00b5 */
[----:B------:R0:W2:Y:S02]  /*1fb90*/  @P0 LDG.E.U16 R159, desc[UR60][R152.64] ;  /* 0x0000003c989f0981 */ /* 0x0000a4000c1e1500 */
[----:B0-----:R-:W-:Y:S02]  /*1fba0*/  @P1 IMAD.MOV.U32 R152, RZ, RZ, R7 ;  /* 0x000000ffff981224 */ /* 0x001fe400078e0007 */
[----:B------:R-:W-:Y:S01]  /*1fbb0*/  @P1 IMAD.MOV.U32 R153, RZ, RZ, R8 ;  /* 0x000000ffff991224 */ /* 0x000fe200078e0008 */
[----:B------:R-:W2:Y:S04]  /*1fbc0*/  LDL R7, [R1+0xbb0] ;  /* 0x000bb00001077983 */ /* 0x000ea80000100800 */
[----:B------:R-:W2:Y:S01]  /*1fbd0*/  LDL R8, [R1+0xbac] ;  /* 0x000bac0001087983 */ /* 0x000ea20000100800 */
[----:B---3--:R-:W-:-:S02]  /*1fbe0*/  @P1 IMAD.MOV.U32 R181, RZ, RZ, R180 ;  /* 0x000000ffffb51224 */ /* 0x008fc400078e00b4 */
[----:B----4-:R-:W-:Y:S02]  /*1fbf0*/  @P1 IMAD.MOV.U32 R180, RZ, RZ, R21 ;  /* 0x000000ffffb41224 */ /* 0x010fe400078e0015 */
[----:B------:R-:W3:Y:S01]  /*1fc00*/  LDL R21, [R1+0xba8] ;  /* 0x000ba80001157983 */ /* 0x000ee20000100800 */
[----:B------:R-:W-:Y:S02]  /*1fc10*/  PRMT R154, RZ, 0x7610, R154 ;  /* 0x00007610ff9a7816 */ /* 0x000fe4000000009a */
[----:B------:R-:W-:-:S04]  /*1fc20*/  ISETP.GT.AND P0, PT, R22, 0xe6, PT ;  /* 0x000000e61600780c */ /* 0x000fc80003f04270 */
[----:B------:R0:W4:Y:S01]  /*1fc30*/  @P1 LDG.E.U16 R154, desc[UR60][R152.64] ;  /* 0x0000003c989a1981 */ /* 0x000122000c1e1500 */
[----:B------:R-:W-:Y:S02]  /*1fc40*/  PRMT R191, RZ, 0x7610, R191 ;  /* 0x00007610ffbf7816 */ /* 0x000fe400000000bf */
[----:B0-----:R-:W-:-:S06]  /*1fc50*/  PRMT R153, RZ, 0x7610, R153 ;  /* 0x00007610ff997816 */ /* 0x001fcc0000000099 */
[----:B------:R0:W4:Y:S01]  /*1fc60*/  @P1 LDG.E.U16 R153, desc[UR60][R180.64] ;  /* 0x0000003cb4991981 */ /* 0x000122000c1e1500 */
[----:B------:R-:W-:Y:S01]  /*1fc70*/  PRMT R10, RZ, 0x7610, R10 ;  /* 0x00007610ff0a7816 */ /* 0x000fe2000000000a */
[----:B0-----:R-:W-:Y:S02]  /*1fc80*/  @P0 IMAD.MOV.U32 R180, RZ, RZ, R3 ;  /* 0x000000ffffb40224 */ /* 0x001fe400078e0003 */
[----:B------:R-:W-:Y:S01]  /*1fc90*/  @P0 IMAD.MOV.U32 R181, RZ, RZ, R4 ;  /* 0x000000ffffb50224 */ /* 0x000fe200078e0004 */
[----:B------:R-:W-:Y:S02]  /*1fca0*/  ISETP.GT.AND P1, PT, R22, 0xe7, PT ;  /* 0x000000e71600780c */ /* 0x000fe40003f24270 */
[----:B------:R-:W-:Y:S02]  /*1fcb0*/  PRMT R6, RZ, 0x7610, R6 ;  /* 0x00007610ff067816 */ /* 0x000fe40000000006 */
[----:B------:R-:W-:Y:S01]  /*1fcc0*/  PRMT R14, RZ, 0x7610, R14 ;  /* 0x00007610ff0e7816 */ /* 0x000fe2000000000e */
[----:B------:R-:W4:Y:S04]  /*1fcd0*/  LDL R4, [R1+0xb9c] ;  /* 0x000b9c0001047983 */ /* 0x000f280000100800 */
[----:B------:R0:W4:Y:S04]  /*1fce0*/  @P0 LDG.E.U16 R191, desc[UR60][R180.64] ;  /* 0x0000003cb4bf0981 */ /* 0x000128000c1e1500 */
[----:B------:R-:W4:Y:S01]  /*1fcf0*/  LDL R3, [R1+0xba0] ;  /* 0x000ba00001037983 */ /* 0x000f220000100800 */
[----:B0-----:R-:W-:-:S02]  /*1fd00*/  @P0 IMAD.MOV.U32 R180, RZ, RZ, R189 ;  /* 0x000000ffffb40224 */ /* 0x001fc400078e00bd */
[----:B------:R-:W-:Y:S01]  /*1fd10*/  @P0 IMAD.MOV.U32 R181, RZ, RZ, R190 ;  /* 0x000000ffffb50224 */ /* 0x000fe200078e00be */
[----:B------:R-:W4:Y:S04]  /*1fd20*/  LDL R189, [R1+0xb94] ;  /* 0x000b940001bd7983 */ /* 0x000f280000100800 */
[----:B------:R2:W4:Y:S02]  /*1fd30*/  @P0 LDG.E.U16 R10, desc[UR60][R180.64] ;  /* 0x0000003cb40a0981 */ /* 0x000524000c1e1500 */
[----:B--2---:R-:W-:Y:S02]  /*1fd40*/  @P1 IMAD.MOV.U32 R180, RZ, RZ, R7 ;  /* 0x000000ffffb41224 */ /* 0x004fe400078e0007 */
[----:B------:R-:W-:-:S05]  /*1fd50*/  @P1 IMAD.MOV.U32 R181, RZ, RZ, R8 ;  /* 0x000000ffffb51224 */ /* 0x000fca00078e0008 */
[----:B------:R0:W2:Y:S02]  /*1fd60*/  @P1 LDG.E.U16 R6, desc[UR60][R180.64] ;  /* 0x0000003cb4061981 */ /* 0x0000a4000c1e1500 */
[----:B0-----:R-:W-:Y:S02]  /*1fd70*/  @P1 IMAD.MOV.U32 R181, RZ, RZ, R188 ;  /* 0x000000ffffb51224 */ /* 0x001fe400078e00bc */
[----:B---3--:R-:W-:-:S05]  /*1fd80*/  @P1 IMAD.MOV.U32 R180, RZ, RZ, R21 ;  /* 0x000000ffffb41224 */ /* 0x008fca00078e0015 */
[----:B------:R0:W3:Y:S01]  /*1fd90*/  @P1 LDG.E.U16 R14, desc[UR60][R180.64] ;  /* 0x0000003cb40e1981 */ /* 0x0000e2000c1e1500 */
[----:B------:R-:W-:-:S03]  /*1fda0*/  ISETP.GT.AND P0, PT, R22, 0xe8, PT ;  /* 0x000000e81600780c */ /* 0x000fc60003f04270 */
[----:B----4-:R1:W-:Y:S04]  /*1fdb0*/  STL [R1+0x114], R10 ;  /* 0x0001140a01007387 */ /* 0x0103e80000100800 */
[----:B------:R-:W4:Y:S04]  /*1fdc0*/  LDL R8, [R1+0xb8c] ;  /* 0x000b8c0001087983 */ /* 0x000f280000100800 */
[----:B------:R-:W4:Y:S04]  /*1fdd0*/  LDL R7, [R1+0xb90] ;  /* 0x000b900001077983 */ /* 0x000f280000100800 */
[----:B-1----:R-:W4:Y:S04]  /*1fde0*/  LDL R10, [R1+0xb98] ;  /* 0x000b9800010a7983 */ /* 0x002f280000100800 */
[----:B--2---:R1:W-:Y:S01]  /*1fdf0*/  STL [R1+0x1b50], R6 ;  /* 0x001b500601007387 */ /* 0x0043e20000100800 */
[----:B0-----:R-:W-:-:S02]  /*1fe00*/  @P0 IMAD.MOV.U32 R180, RZ, RZ, R3 ;  /* 0x000000ffffb40224 */ /* 0x001fc400078e0003 */
[----:B------:R-:W-:Y:S01]  /*1fe10*/  @P0 IMAD.MOV.U32 R181, RZ, RZ, R4 ;  /* 0x000000ffffb50224 */ /* 0x000fe200078e0004 */
[----:B---3--:R0:W-:Y:S04]  /*1fe20*/  STL [R1+0x1b54], R14 ;  /* 0x001b540e01007387 */ /* 0x0081e80000100800 */
[----:B------:R-:W2:Y:S04]  /*1fe30*/  LDL R188, [R1+0xb84] ;  /* 0x000b840001bc7983 */ /* 0x000ea80000100800 */
[----:B------:R-:W3:Y:S04]  /*1fe40*/  LDL R21, [R1+0xb88] ;  /* 0x000b880001157983 */ /* 0x000ee80000100800 */
[----:B------:R-:W3:Y:S04]  /*1fe50*/  LDL R4, [R1+0xb7c] ;  /* 0x000b7c0001047983 */ /* 0x000ee80000100800 */
[----:B------:R-:W3:Y:S01]  /*1fe60*/  LDL R3, [R1+0xb80] ;  /* 0x000b800001037983 */ /* 0x000ee20000100800 */
[----:B------:R-:W-:-:S02]  /*1fe70*/  PRMT R184, RZ, 0x7610, R184 ;  /* 0x00007610ffb87816 */ /* 0x000fc400000000b8 */
[----:B------:R-:W-:Y:S02]  /*1fe80*/  ISETP.GT.AND P1, PT, R22, 0xe9, PT ;  /* 0x000000e91600780c */ /* 0x000fe40003f24270 */
[----:B------:R-:W-:Y:S02]  /*1fe90*/  PRMT R183, RZ, 0x7610, R183 ;  /* 0x00007610ffb77816 */ /* 0x000fe400000000b7 */
[----:B------:R0:W3:Y:S04]  /*1fea0*/  @P0 LDG.E.U16 R184, desc[UR60][R180.64] ;  /* 0x0000003cb4b80981 */ /* 0x0000e8000c1e1500 */
[----:B------:R-:W-:Y:S04]  /*1feb0*/  STL [R1+0x120], R191 ;  /* 0x000120bf01007387 */ /* 0x000fe80000100800 */
[----:B-1----:R-:W3:Y:S01]  /*1fec0*/  LDL R6, [R1+0xb70] ;  /* 0x000b700001067983 */ /* 0x002ee20000100800 */
[----:B0-----:R-:W-:Y:S01]  /*1fed0*/  @P0 IMAD.MOV.U32 R181, RZ, RZ, R189 ;  /* 0x000000ffffb50224 */ /* 0x001fe200078e00bd */
[----:B------:R-:W-:-:S02]  /*1fee0*/  PRMT R176, RZ, 0x7610, R176 ;  /* 0x00007610ffb07816 */ /* 0x000fc400000000b0 */
[----:B------:R-:W-:Y:S01]  /*1fef0*/  PRMT R175, RZ, 0x7610, R175 ;  /* 0x00007610ffaf7816 */ /* 0x000fe200000000af */
[----:B----4-:R-:W-:Y:S02]  /*1ff00*/  @P0 IMAD.MOV.U32 R180, RZ, RZ, R10 ;  /* 0x000000ffffb40224 */ /* 0x010fe400078e000a */
[----:B------:R-:W4:Y:S04]  /*1ff10*/  LDL R10, [R1+0xb74] ;  /* 0x000b7400010a7983 */ /* 0x000f280000100800 */
[----:B------:R0:W4:Y:S02]  /*1ff20*/  @P0 LDG.E.U16 R183, desc[UR60][R180.64] ;  /* 0x0000003cb4b70981 */ /* 0x000124000c1e1500 */
[----:B0-----:R-:W-:Y:S02]  /*1ff30*/  @P1 IMAD.MOV.U32 R181, RZ, RZ, R8 ;  /* 0x000000ffffb51224 */ /* 0x001fe400078e0008 */
[----:B------:R-:W4:Y:S01]  /*1ff40*/  LDL R8, [R1+0xb78] ;  /* 0x000b780001087983 */ /* 0x000f220000100800 */
[----:B------:R-:W-:-:S03]  /*1ff50*/  @P1 IMAD.MOV.U32 R180, RZ, RZ, R7 ;  /* 0x000000ffffb41224 */ /* 0x000fc600078e0007 */
[----:B------:R-:W4:Y:S01]  /*1ff60*/  LDL R7, [R1+0xb6c] ;  /* 0x000b6c0001077983 */ /* 0x000f220000100800 */
[----:B------:R-:W-:-:S03]  /*1ff70*/  ISETP.GT.AND P0, PT, R22, 0xea, PT ;  /* 0x000000ea1600780c */ /* 0x000fc60003f04270 */
[----:B------:R2:W4:Y:S02]  /*1ff80*/  @P1 LDG.E.U16 R176, desc[UR60][R180.64] ;  /* 0x0000003cb4b01981 */ /* 0x000524000c1e1500 */
[----:B--2---:R-:W-:Y:S02]  /*1ff90*/  @P1 IMAD.MOV.U32 R181, RZ, RZ, R188 ;  /* 0x000000ffffb51224 */ /* 0x004fe400078e00bc */
[----:B---3--:R-:W-:Y:S01]  /*1ffa0*/  @P1 IMAD.MOV.U32 R180, RZ, RZ, R21 ;  /* 0x000000ffffb41224 */ /* 0x008fe200078e0015 */
[----:B------:R-:W2:Y:S04]  /*1ffb0*/  LDL R188, [R1+0xb64] ;  /* 0x000b640001bc7983 */ /* 0x000ea80000100800 */
[----:B------:R-:W3:Y:S04]  /*1ffc0*/  LDL R21, [R1+0xb68] ;  /* 0x000b680001157983 */ /* 0x000ee80000100800 */
[----:B------:R0:W3:Y:S02]  /*1ffd0*/  @P1 LDG.E.U16 R175, desc[UR60][R180.64] ;  /* 0x0000003cb4af1981 */ /* 0x0000e4000c1e1500 */
[----:B0-----:R-:W-:-:S02]  /*1ffe0*/  @P0 IMAD.MOV.U32 R180, RZ, RZ, R3 ;  /* 0x000000ffffb40224 */ /* 0x001fc400078e0003 */
[----:B------:R-:W-:Y:S01]  /*1fff0*/  @P0 IMAD.MOV.U32 R181, RZ, RZ, R4 ;  /* 0x000000ffffb50224 */ /* 0x000fe200078e0004 */
[----:B------:R-:W3:Y:S04]  /*20000*/  LDL R3, [R1+0xb60] ;  /* 0x000b600001037983 */ /* 0x000ee80000100800 */
[----:B------:R-:W3:Y:S01]  /*20010*/  LDL R4, [R1+0xb5c] ;  /* 0x000b5c0001047983 */ /* 0x000ee20000100800 */
[----:B------:R-:W-:Y:S02]  /*20020*/  PRMT R170, RZ, 0x7610, R170 ;  /* 0x00007610ffaa7816 */ /* 0x000fe400000000aa */
[----:B------:R-:W-:Y:S02]  /*20030*/  ISETP.GT.AND P1, PT, R22, 0xeb, PT ;  /* 0x000000eb1600780c */ /* 0x000fe40003f24270 */
[----:B------:R-:W-:-:S02]  /*20040*/  PRMT R169, RZ, 0x7610, R169 ;  /* 0x00007610ffa97816 */ /* 0x000fc400000000a9 */
[----:B------:R4:W3:Y:S01]  /*20050*/  @P0 LDG.E.U16 R170, desc[UR60][R180.64] ;  /* 0x0000003cb4aa0981 */ /* 0x0008e2000c1e1500 */
[----:B------:R-:W-:Y:S02]  /*20060*/  PRMT R164, RZ, 0x7610, R164 ;  /* 0x00007610ffa47816 */ /* 0x000fe400000000a4 */
[----:B------:R-:W-:Y:S01]  /*20070*/  PRMT R163, RZ, 0x7610, R163 ;  /* 0x00007610ffa37816 */ /* 0x000fe200000000a3 */
[----:B----4-:R-:W-:Y:S02]  /*20080*/  @P0 IMAD.MOV.U32 R181, RZ, RZ, R10 ;  /* 0x000000ffffb50224 */ /* 0x010fe400078e000a */
[----:B------:R-:W4:Y:S01]  /*20090*/  LDL R10, [R1+0xb54] ;  /* 0x000b5400010a7983 */ /* 0x000f220000100800 */
[----:B------:R-:W-:-:S03]  /*200a0*/  @P0 IMAD.MOV.U32 R180, RZ, RZ, R8 ;  /* 0x000000ffffb40224 */ /* 0x000fc600078e0008 */
[----:B------:R-:W4:Y:S04]  /*200b0*/  LDL R8, [R1+0xb58] ;  /* 0x000b580001087983 */ /* 0x000f280000100800 */
[----:B------:R0:W4:Y:S01]  /*200c0*/  @P0 LDG.E.U16 R169, desc[UR60][R180.64] ;  /* 0x0000003cb4a90981 */ /* 0x000122000c1e1500 */
[----:B------:R-:W-:Y:S01]  /*200d0*/  ISETP.GT.AND P0, PT, R22, 0xec, PT ;  /* 0x000000ec1600780c */ /* 0x000fe20003f04270 */
[----:B0-----:R-:W-:Y:S02]  /*200e0*/  @P1 IMAD.MOV.U32 R180, RZ, RZ, R6 ;  /* 0x000000ffffb41224 */ /* 0x001fe400078e0006 */
[----:B------:R-:W-:Y:S01]  /*200f0*/  @P1 IMAD.MOV.U32 R181, RZ, RZ, R7 ;  /* 0x000000ffffb51224 */ /* 0x000fe200078e0007 */
[----:B------:R-:W4:Y:S04]  /*20100*/  LDL R6, [R1+0xb50] ;  /* 0x000b500001067983 */ /* 0x000f280000100800 */
[----:B------:R-:W4:Y:S04]  /*20110*/  LDL R7, [R1+0xb4c] ;  /* 0x000b4c0001077983 */ /* 0x000f280000100800 */
[----:B------:R2:W4:Y:S02]  /*20120*/  @P1 LDG.E.U16 R164, desc[UR60][R180.64] ;  /* 0x0000003cb4a41981 */ /* 0x000524000c1e1500 */
[----:B--2---:R-:W-:-:S02]  /*20130*/  @P1 IMAD.MOV.U32 R181, RZ, RZ, R188 ;  /* 0x000000ffffb51224 */ /* 0x004fc400078e00bc */
        /* <DEDUP_REMOVED lines=29> */
[----:B------:R0:W2:Y:S02]  /*20310*/  @P1 LDG.E.U16 R23, desc[UR60][R180.64] ;  /* 0x0000003cb4171981 */ /* 0x0000a4000c1e1500 */
[----:B0-----:R-:W-:-:S02]  /*20320*/  @P0 IMAD.MOV.U32 R180, RZ, RZ, R3 ;  /* 0x000000ffffb40224 */ /* 0x001fc400078e0003 */
[----:B------:R-:W-:Y:S01]  /*20330*/  @P0 IMAD.MOV.U32 R181, RZ, RZ, R4 ;  /* 0x000000ffffb50224 */ /* 0x000fe200078e0004 */
[----:B------:R-:W3:Y:S04]  /*20340*/  LDL R3, [R1+0xa98] ;  /* 0x000a980001037983 */ /* 0x000ee80000100800 */
[----:B------:R-:W2:Y:S01]  /*20350*/  LDL R4, [R1+0xa94] ;  /* 0x000a940001047983 */ /* 0x000ea20000100800 */
[----:B------:R-:W-:Y:S02]  /*20360*/  PRMT R182, RZ, 0x7610, R182 ;  /* 0x00007610ffb67816 */ /* 0x000fe400000000b6 */
[----:B------:R-:W-:-:S04]  /*20370*/  ISETP.GT.AND P1, PT, R22, 0xf8, PT ;  /* 0x000000f81600780c */ /* 0x000fc80003f24270 */
[----:B------:R0:W2:Y:S02]  /*20380*/  @P0 LDG.E.U16 R182, desc[UR60][R180.64] ;  /* 0x0000003cb4b60981 */ /* 0x0000a4000c1e1500 */
[----:B0-----:R-:W-:Y:S02]  /*20390*/  PRMT R181, RZ, 0x7610, R181 ;  /* 0x00007610ffb57816 */ /* 0x001fe400000000b5 */
[----:B------:R-:W-:Y:S01]  /*203a0*/  PRMT R180, RZ, 0x7610, R180 ;  /* 0x00007610ffb47816 */ /* 0x000fe200000000b4 */
[----:B----4-:R-:W-:Y:S02]  /*203b0*/  @P0 IMAD.MOV.U32 R192, RZ, RZ, R6 ;  /* 0x000000ffffc00224 */ /* 0x010fe400078e0006 */
[----:B------:R-:W-:Y:S01]  /*203c0*/  @P0 IMAD.MOV.U32 R193, RZ, RZ, R7 ;  /* 0x000000ffffc10224 */ /* 0x000fe200078e0007 */
[----:B------:R-:W4:Y:S04]  /*203d0*/  LDL R6, [R1+0xb38] ;  /* 0x000b380001067983 */ /* 0x000f280000100800 */
[----:B------:R-:W4:Y:S04]  /*203e0*/  LDL R7, [R1+0xb34] ;  /* 0x000b340001077983 */ /* 0x000f280000100800 */
[----:B------:R0:W4:Y:S02]  /*203f0*/  @P0 LDG.E.U16 R181, desc[UR60][R192.64] ;  /* 0x0000003cc0b50981 */ /* 0x000124000c1e1500 */
[----:B0-----:R-:W-:-:S02]  /*20400*/  @P1 IMAD.MOV.U32 R192, RZ, RZ, R8 ;  /* 0x000000ffffc01224 */ /* 0x001fc400078e0008 */
[----:B------:R-:W-:Y:S01]  /*20410*/  @P1 IMAD.MOV.U32 R193, RZ, RZ, R10 ;  /* 0x000000ffffc11224 */ /* 0x000fe200078e000a */
[----:B------:R-:W4:Y:S04]  /*20420*/  LDL R8, [R1+0xb30] ;  /* 0x000b300001087983 */ /* 0x000f280000100800 */
[----:B------:R-:W4:Y:S04]  /*20430*/  LDL R10, [R1+0xb2c] ;  /* 0x000b2c00010a7983 */ /* 0x000f280000100800 */
[----:B------:R3:W4:Y:S02]  /*20440*/  @P1 LDG.E.U16 R180, desc[UR60][R192.64] ;  /* 0x0000003cc0b41981 */ /* 0x000724000c1e1500 */
[----:B---3--:R-:W-:-:S02]  /*20450*/  @P1 IMAD.MOV.U32 R192, RZ, RZ, R3 ;  /* 0x000000ffffc01224 */ /* 0x008fc400078e0003 */
[----:B--2---:R-:W-:Y:S01]  /*20460*/  @P1 IMAD.MOV.U32 R193, RZ, RZ, R4 ;  /* 0x000000ffffc11224 */ /* 0x004fe200078e0004 */
[----:B------:R-:W2:Y:S04]  /*20470*/  LDL R3, [R1+0xb28] ;  /* 0x000b280001037983 */ /* 0x000ea80000100800 */
[----:B------:R-:W3:Y:S01]  /*20480*/  LDL R4, [R1+0xb24] ;  /* 0x000b240001047983 */ /* 0x000ee20000100800 */
[----:B------:R-:W-:Y:S02]  /*20490*/  ISETP.GT.AND P0, PT, R22, 0xee, PT ;  /* 0x000000ee1600780c */ /* 0x000fe40003f04270 */
[----:B------:R-:W-:Y:S02]  /*204a0*/  PRMT R179, RZ, 0x7610, R179 ;  /* 0x00007610ffb37816 */ /* 0x000fe400000000b3 */
[----:B------:R-:W-:-:S04]  /*204b0*/  PRMT R14, RZ, 0x7610, R14 ;  /* 0x00007610ff0e7816 */ /* 0x000fc8000000000e */
[----:B------:R0:W3:Y:S01]  /*204c0*/  @P1 LDG.E.U16 R179, desc[UR60][R192.64] ;  /* 0x0000003cc0b31981 */ /* 0x0000e2000c1e1500 */
[----:B------:R-:W-:Y:S02]  /*204d0*/  PRMT R12, RZ, 0x7610, R12 ;  /* 0x00007610ff0c7816 */ /* 0x000fe4000000000c */
[----:B------:R-:W-:Y:S02]  /*204e0*/  ISETP.GT.AND P1, PT, R22, 0xef, PT ;  /* 0x000000ef1600780c */ /* 0x000fe40003f24270 */
[----:B0-----:R-:W-:Y:S02]  /*204f0*/  @P0 IMAD.MOV.U32 R192, RZ, RZ, R21 ;  /* 0x000000ffffc00224 */ /* 0x001fe400078e0015 */
[----:B------:R-:W-:-:S05]  /*20500*/  @P0 IMAD.MOV.U32 R193, RZ, RZ, R188 ;  /* 0x000000ffffc10224 */ /* 0x000fca00078e00bc */
[----:B------:R4:W3:Y:S01]  /*20510*/  @P0 LDG.E.U16 R14, desc[UR60][R192.64] ;  /* 0x0000003cc00e0981 */ /* 0x0008e2000c1e1500 */
[----:B------:R-:W-:Y:S02]  /*20520*/  PRMT R15, RZ, 0x7610, R15 ;  /* 0x00007610ff0f7816 */ /* 0x000fe4000000000f */
[----:B------:R-:W-:Y:S01]  /*20530*/  PRMT R16, RZ, 0x7610, R16 ;  /* 0x00007610ff107816 */ /* 0x000fe20000000010 */
[----:B----4-:R-:W-:Y:S02]  /*20540*/  @P0 IMAD.MOV.U32 R192, RZ, RZ, R6 ;  /* 0x000000ffffc00224 */ /* 0x010fe400078e0006 */
[----:B------:R-:W-:Y:S01]  /*20550*/  @P0 IMAD.MOV.U32 R193, RZ, RZ, R7 ;  /* 0x000000ffffc10224 */ /* 0x000fe200078e0007 */
[----:B------:R-:W4:Y:S04]  /*20560*/  LDL R6, [R1+0xb10] ;  /* 0x000b100001067983 */ /* 0x000f280000100800 */
[----:B------:R-:W4:Y:S04]  /*20570*/  LDL R7, [R1+0xb0c] ;  /* 0x000b0c0001077983 */ /* 0x000f280000100800 */
[----:B------:R0:W4:Y:S02]  /*20580*/  @P0 LDG.E.U16 R12, desc[UR60][R192.64] ;  /* 0x0000003cc00c0981 */ /* 0x000124000c1e1500 */
[----:B0-----:R-:W-:-:S02]  /*20590*/  @P1 IMAD.MOV.U32 R192, RZ, RZ, R8 ;  /* 0x000000ffffc01224 */ /* 0x001fc400078e0008 */
[----:B------:R-:W-:-:S05]  /*205a0*/  @P1 IMAD.MOV.U32 R193, RZ, RZ, R10 ;  /* 0x000000ffffc11224 */ /* 0x000fca00078e000a */
[----:B------:R2:W4:Y:S02]  /*205b0*/  @P1 LDG.E.U16 R15, desc[UR60][R192.64] ;  /* 0x0000003cc00f1981 */ /* 0x000524000c1e1500 */
[----:B--2---:R-:W-:Y:S02]  /*205c0*/  @P1 IMAD.MOV.U32 R192, RZ, RZ, R3 ;  /* 0x000000ffffc01224 */ /* 0x004fe400078e0003 */
[----:B---3--:R-:W-:-:S05]  /*205d0*/  @P1 IMAD.MOV.U32 R193, RZ, RZ, R4 ;  /* 0x000000ffffc11224 */ /* 0x008fca00078e0004 */
[----:B------:R0:W2:Y:S01]  /*205e0*/  @P1 LDG.E.U16 R16, desc[UR60][R192.64] ;  /* 0x0000003cc0101981 */ /* 0x0000a2000c1e1500 */
[----:B------:R-:W-:-:S03]  /*205f0*/  ISETP.GT.AND P0, PT, R22, 0xf1, PT ;  /* 0x000000f11600780c */ /* 0x000fc60003f04270 */
[----:B------:R1:W-:Y:S04]  /*20600*/  STL [R1+0xd4], R14 ;  /* 0x0000d40e01007387 */ /* 0x0003e80000100800 */
[----:B-1----:R-:W3:Y:S04]  /*20610*/  LDL R14, [R1+0xb04] ;  /* 0x000b0400010e7983 */ /* 0x002ee80000100800 */
[----:B----4-:R1:W-:Y:S04]  /*20620*/  STL [R1+0xc8], R12 ;  /* 0x0000c80c01007387 */ /* 0x0103e80000100800 */
[----:B-1----:R-:W4:Y:S04]  /*20630*/  LDL R12, [R1+0xb08] ;  /* 0x000b0800010c7983 */ /* 0x002f280000100800 */
[----:B------:R-:W-:Y:S04]  /*20640*/  STL [R1+0x1b58], R15 ;  /* 0x001b580f01007387 */ /* 0x000fe80000100800 */
[----:B------:R-:W4:Y:S04]  /*20650*/  LDL R10, [R1+0xafc] ;  /* 0x000afc00010a7983 */ /* 0x000f280000100800 */
[----:B------:R-:W4:Y:S04]  /*20660*/  LDL R3, [R1+0xb00] ;  /* 0x000b000001037983 */ /* 0x000f280000100800 */
[----:B------:R-:W4:Y:S01]  /*20670*/  LDL R4, [R1+0xa90] ;  /* 0x000a900001047983 */ /* 0x000f220000100800 */
[----:B0-----:R-:W-:-:S03]  /*20680*/  @P0 IMAD.MOV.U32 R192, RZ, RZ, R6 ;  /* 0x000000ffffc00224 */ /* 0x001fc600078e0006 */
[----:B--2---:R0:W-:Y:S04]  /*20690*/  STL [R1+0x1b5c], R16 ;  /* 0x001b5c1001007387 */ /* 0x0041e80000100800 */
[----:B------:R-:W2:Y:S01]  /*206a0*/  LDL R6, [R1+0xa8c] ;  /* 0x000a8c0001067983 */ /* 0x000ea20000100800 */
[----:B------:R-:W-:Y:S01]  /*206b0*/  PRMT R198, RZ, 0x7610, R198 ;  /* 0x00007610ffc67816 */ /* 0x000fe200000000c6 */
[----:B------:R-:W-:Y:S02]  /*206c0*/  @P0 IMAD.MOV.U32 R193, RZ, RZ, R7 ;  /* 0x000000ffffc10224 */ /* 0x000fe400078e0007 */
[----:B------:R-:W2:Y:S04]  /*206d0*/  LDL R8, [R1+0xa84] ;  /* 0x000a840001087983 */ /* 0x000ea80000100800 */
[----:B------:R-:W2:Y:S04]  /*206e0*/  LDL R7, [R1+0xa88] ;  /* 0x000a880001077983 */ /* 0x000ea80000100800 */
[----:B------:R3:W2:Y:S01]  /*206f0*/  @P0 LDG.E.U16 R198, desc[UR60][R192.64] ;  /* 0x0000003cc0c60981 */ /* 0x0006a2000c1e1500 */
[----:B------:R-:W-:-:S02]  /*20700*/  PRMT R200, RZ, 0x7610, R200 ;  /* 0x00007610ffc87816 */ /* 0x000fc400000000c8 */
[----:B------:R-:W-:Y:S02]  /*20710*/  ISETP.GT.AND P1, PT, R22, 0xf2, PT ;  /* 0x000000f21600780c */ /* 0x000fe40003f24270 */
[----:B------:R-:W-:Y:S02]  /*20720*/  PRMT R202, RZ, 0x7610, R202 ;  /* 0x00007610ffca7816 */ /* 0x000fe400000000ca */
[----:B------:R-:W-:Y:S02]  /*20730*/  PRMT R204, RZ, 0x7610, R204 ;  /* 0x00007610ffcc7816 */ /* 0x000fe400000000cc */
[----:B------:R-:W-:Y:S02]  /*20740*/  PRMT R206, RZ, 0x7610, R206 ;  /* 0x00007610ffce7816 */ /* 0x000fe400000000ce */
[----:B------:R-:W-:Y:S02]  /*20750*/  PRMT R208, RZ, 0x7610, R208 ;  /* 0x00007610ffd07816 */ /* 0x000fe400000000d0 */
[----:B------:R-:W-:-:S02]  /*20760*/  PRMT R210, RZ, 0x7610, R210 ;  /* 0x00007610ffd27816 */ /* 0x000fc400000000d2 */
[----:B------:R-:W-:Y:S02]  /*20770*/  PRMT R212, RZ, 0x7610, R212 ;  /* 0x00007610ffd47816 */ /* 0x000fe400000000d4 */
        /* <DEDUP_REMOVED lines=9> */
[----:B------:R-:W-:Y:S01]  /*20810*/  PRMT R18, RZ, 0x7610, R18 ;  /* 0x00007610ff127816 */ /* 0x000fe20000000012 */
[----:B------:R-:W2:Y:S04]  /*20820*/  LDL R21, [R1+0xa6c] ;  /* 0x000a6c0001157983 */ /* 0x000ea80000100800 */
[----:B0-----:R-:W2:Y:S01]  /*20830*/  LDL R16, [R1+0xa64] ;  /* 0x000a640001107983 */ /* 0x001ea20000100800 */
[----:B---3--:R-:W-:-:S03]  /*20840*/  @P0 IMAD.MOV.U32 R193, RZ, RZ, R14 ;  /* 0x000000ffffc10224 */ /* 0x008fc600078e000e */
[----:B------:R-:W3:Y:S01]  /*20850*/  LDL R14, [R1+0xaf4] ;  /* 0x000af400010e7983 */ /* 0x000ee20000100800 */
[----:B----4-:R-:W-:-:S03]  /*20860*/  @P0 IMAD.MOV.U32 R192, RZ, RZ, R12 ;  /* 0x000000ffffc00224 */ /* 0x010fc600078e000c */
        /* <DEDUP_REMOVED lines=9> */
[----:B------:R-:W2:Y:S01]  /*20900*/  LDL R6, [R1+0xae4] ;  /* 0x000ae40001067983 */ /* 0x000ea20000100800 */
[----:B------:R-:W-:-:S03]  /*20910*/  @P0 IMAD.MOV.U32 R192, RZ, RZ, R4 ;  /* 0x000000ffffc00224 */ /* 0x000fc600078e0004 */
[----:B------:R-:W2:Y:S04]  /*20920*/  LDL R4, [R1+0xae8] ;  /* 0x000ae80001047983 */ /* 0x000ea80000100800 */
[----:B------:R0:W2:Y:S02]  /*20930*/  @P0 LDG.E.U16 R204, desc[UR60][R192.64] ;  /* 0x0000003cc0cc0981 */ /* 0x0000a4000c1e1500 */
[----:B0-----:R-:W-:Y:S02]  /*20940*/  @P0 IMAD.MOV.U32 R192, RZ, RZ, R7 ;  /* 0x000000ffffc00224 */ /* 0x001fe400078e0007 */
[----:B------:R-:W-:Y:S01]  /*20950*/  @P0 IMAD.MOV.U32 R193, RZ, RZ, R8 ;  /* 0x000000ffffc10224 */ /* 0x000fe200078e0008 */
[----:B------:R-:W2:Y:S04]  /*20960*/  LDL R7, [R1+0xae0] ;  /* 0x000ae00001077983 */ /* 0x000ea80000100800 */
[----:B------:R-:W2:Y:S04]  /*20970*/  LDL R8, [R1+0xadc] ;  /* 0x000adc0001087983 */ /* 0x000ea80000100800 */
[----:B------:R3:W2:Y:S01]  /*20980*/  @P0 LDG.E.U16 R206, desc[UR60][R192.64] ;  /* 0x0000003cc0ce0981 */ /* 0x0006a2000c1e1500 */
[----:B------:R-:W-:Y:S01]  /*20990*/  ISETP.GT.AND P0, PT, R22, 0xf3, PT ;  /* 0x000000f31600780c */ /* 0x000fe20003f04270 */
[----:B---3--:R-:W-:-:S02]  /*209a0*/  @P1 IMAD.MOV.U32 R193, RZ, RZ, R14 ;  /* 0x000000ffffc11224 */ /* 0x008fc400078e000e */
[----:B------:R-:W3:Y:S01]  /*209b0*/  LDL R14, [R1+0xad4] ;  /* 0x000ad400010e7983 */ /* 0x000ee20000100800 */
[----:B----4-:R-:W-:-:S03]  /*209c0*/  @P1 IMAD.MOV.U32 R192, RZ, RZ, R12 ;  /* 0x000000ffffc01224 */ /* 0x010fc600078e000c */
[----:B------:R-:W4:Y:S04]  /*209d0*/  LDL R12, [R1+0xad8] ;  /* 0x000ad800010c7983 */ /* 0x000f280000100800 */
[----:B------:R0:W4:Y:S02]  /*209e0*/  @P1 LDG.E.U16 R208, desc[UR60][R192.64] ;  /* 0x0000003cc0d01981 */ /* 0x000124000c1e1500 */
[----:B0-----:R-:W-:Y:S02]  /*209f0*/  @P0 IMAD.MOV.U32 R192, RZ, RZ, R3 ;  /* 0x000000ffffc00224 */ /* 0x001fe400078e0003 */
[----:B------:R-:W-:Y:S01]  /*20a00*/  @P0 IMAD.MOV.U32 R193, RZ, RZ, R10 ;  /* 0x000000ffffc10224 */ /* 0x000fe200078e000a */
[----:B------:R-:W4:Y:S01]  /*20a10*/  LDL R3, [R1+0xad0] ;  /* 0x000ad00001037983 */ /* 0x000f220000100800 */
[----:B------:R-:W-:-:S03]  /*20a20*/  ISETP.GT.AND P1, PT, R22, 0xf4, PT ;  /* 0x000000f41600780c */ /* 0x000fc60003f24270 */
[----:B------:R-:W4:Y:S04]  /*20a30*/  LDL R10, [R1+0xa7c] ;  /* 0x000a7c00010a7983 */ /* 0x000f280000100800 */
[----:B------:R2:W4:Y:S02]  /*20a40*/  @P0 LDG.E.U16 R210, desc[UR60][R192.64] ;  /* 0x0000003cc0d20981 */ /* 0x000524000c1e1500 */
[----:B--2---:R-:W-:Y:S02]  /*20a50*/  @P0 IMAD.MOV.U32 R193, RZ, RZ, R6 ;  /* 0x000000ffffc10224 */ /* 0x004fe400078e0006 */
[----:B------:R-:W2:Y:S01]  /*20a60*/  LDL R6, [R1+0xacc] ;  /* 0x000acc0001067983 */ /* 0x000ea20000100800 */
[----:B------:R-:W-:-:S03]  /*20a70*/  @P0 IMAD.MOV.U32 R192, RZ, RZ, R4 ;  /* 0x000000ffffc00224 */ /* 0x000fc600078e0004 */
[----:B------:R-:W2:Y:S04]  /*20a80*/  LDL R4, [R1+0xa80] ;  /* 0x000a800001047983 */ /* 0x000ea80000100800 */
[----:B------:R0:W2:Y:S01]  /*20a90*/  @P0 LDG.E.U16 R212, desc[UR60][R192.64] ;  /* 0x0000003cc0d40981 */ /* 0x0000a2000c1e1500 */
[----:B------:R-:W-:Y:S01]  /*20aa0*/  ISETP.GT.AND P0, PT, R22, 0xf5, PT ;  /* 0x000000f51600780c */ /* 0x000fe20003f04270 */
[----:B0-----:R-:W-:Y:S02]  /*20ab0*/  @P1 IMAD.MOV.U32 R192, RZ, RZ, R7 ;  /* 0x000000ffffc01224 */ /* 0x001fe400078e0007 */
[----:B------:R-:W-:Y:S01]  /*20ac0*/  @P1 IMAD.MOV.U32 R193, RZ, RZ, R8 ;  /* 0x000000ffffc11224 */ /* 0x000fe200078e0008 */
[----:B------:R-:W2:Y:S04]  /*20ad0*/  LDL R7, [R1+0xa78] ;  /* 0x000a780001077983 */ /* 0x000ea80000100800 */
[----:B------:R-:W2:Y:S04]  /*20ae0*/  LDL R8, [R1+0xa74] ;  /* 0x000a740001087983 */ /* 0x000ea80000100800 */
[----:B------:R3:W2:Y:S02]  /*20af0*/  @P1 LDG.E.U16 R214, desc[UR60][R192.64] ;  /* 0x0000003cc0d61981 */ /* 0x0006a4000c1e1500 */
[----:B---3--:R-:W-:-:S02]  /*20b00*/  @P1 IMAD.MOV.U32 R193, RZ, RZ, R14 ;  /* 0x000000ffffc11224 */ /* 0x008fc400078e000e */
[----:B------:R-:W3:Y:S01]  /*20b10*/  LDL R14, [R1+0xac4] ;  /* 0x000ac400010e7983 */ /* 0x000ee20000100800 */
[----:B----4-:R-:W-:-:S03]  /*20b20*/  @P1 IMAD.MOV.U32 R192, RZ, RZ, R12 ;  /* 0x000000ffffc01224 */ /* 0x010fc600078e000c */
[----:B------:R-:W4:Y:S04]  /*20b30*/  LDL R12, [R1+0xac8] ;  /* 0x000ac800010c7983 */ /* 0x000f280000100800 */
[----:B------:R0:W4:Y:S02]  /*20b40*/  @P1 LDG.E.U16 R216, desc[UR60][R192.64] ;  /* 0x0000003cc0d81981 */ /* 0x000124000c1e1500 */
[----:B0-----:R-:W-:Y:S02]  /*20b50*/  @P0 IMAD.MOV.U32 R192, RZ, RZ, R3 ;  /* 0x000000ffffc00224 */ /* 0x001fe400078e0003 */
[----:B------:R-:W4:Y:S01]  /*20b60*/  LDL R3, [R1+0xac0] ;  /* 0x000ac00001037983 */ /* 0x000f220000100800 */
[----:B--2---:R-:W-:-:S03]  /*20b70*/  @P0 IMAD.MOV.U32 R193, RZ, RZ, R6 ;  /* 0x000000ffffc10224 */ /* 0x004fc600078e0006 */
[----:B------:R-:W2:Y:S01]  /*20b80*/  LDL R6, [R1+0xabc] ;  /* 0x000abc0001067983 */ /* 0x000ea20000100800 */
[----:B------:R-:W-:-:S03]  /*20b90*/  ISETP.GT.AND P1, PT, R22, 0xfa, PT ;  /* 0x000000fa1600780c */ /* 0x000fc60003f24270 */
[----:B------:R0:W2:Y:S10]  /*20ba0*/  @P0 LDG.E.U16 R218, desc[UR60][R192.64] ;  /* 0x0000003cc0da0981 */ /* 0x0000b4000c1e1500 */
[----:B0-----:R-:W-:-:S02]  /*20bb0*/  @P1 IMAD.MOV.U32 R192, RZ, RZ, R4 ;  /* 0x000000ffffc01224 */ /* 0x001fc400078e0004 */
[----:B------:R-:W-:Y:S01]  /*20bc0*/  @P1 IMAD.MOV.U32 R193, RZ, RZ, R10 ;  /* 0x000000ffffc11224 */ /* 0x000fe200078e000a */
[----:B------:R-:W2:Y:S04]  /*20bd0*/  LDL R4, [R1+0xab8] ;  /* 0x000ab80001047983 */ /* 0x000ea80000100800 */
[----:B------:R-:W2:Y:S04]  /*20be0*/  LDL R10, [R1+0xab4] ;  /* 0x000ab400010a7983 */ /* 0x000ea80000100800 */
[----:B------:R0:W2:Y:S02]  /*20bf0*/  @P1 LDG.E.U16 R220, desc[UR60][R192.64] ;  /* 0x0000003cc0dc1981 */ /* 0x0000a4000c1e1500 */
[----:B0-----:R-:W-:-:S02]  /*20c00*/  @P1 IMAD.MOV.U32 R192, RZ, RZ, R7 ;  /* 0x000000ffffc01224 */ /* 0x001fc400078e0007 */
        /* <DEDUP_REMOVED lines=11> */
[----:B------:R-:W3:Y:S01]  /*20cc0*/  LDL R3, [R1+0xaa8] ;  /* 0x000aa80001037983 */ /* 0x000ee20000100800 */
[----:B--2---:R-:W-:-:S03]  /*20cd0*/  @P1 IMAD.MOV.U32 R193, RZ, RZ, R6 ;  /* 0x000000ffffc11224 */ /* 0x004fc600078e0006 */
[----:B------:R-:W2:Y:S01]  /*20ce0*/  LDL R6, [R1+0xaa4] ;  /* 0x000aa40001067983 */ /* 0x000ea20000100800 */
[----:B------:R-:W-:-:S03]  /*20cf0*/  ISETP.GT.AND P0, PT, R22, 0xf7, PT ;  /* 0x000000f71600780c */ /* 0x000fc60003f04270 */
[----:B------:R0:W4:Y:S02]  /*20d00*/  @P1 LDG.E.U16 R11, desc[UR60][R192.64] ;  /* 0x0000003cc00b1981 */ /* 0x000124000c1e1500 */
[----:B0-----:R-:W-:Y:S02]  /*20d10*/  @P1 IMAD.MOV.U32 R192, RZ, RZ, R4 ;  /* 0x000000ffffc01224 */ /* 0x001fe400078e0004 */
[----:B------:R-:W-:Y:S01]  /*20d20*/  @P1 IMAD.MOV.U32 R193, RZ, RZ, R10 ;  /* 0x000000ffffc11224 */ /* 0x000fe200078e000a */
[----:B------:R-:W4:Y:S04]  /*20d30*/  LDL R4, [R1+0xa70] ;  /* 0x000a700001047983 */ /* 0x000f280000100800 */
[----:B------:R0:W4:Y:S02]  /*20d40*/  @P1 LDG.E.U16 R9, desc[UR60][R192.64] ;  /* 0x0000003cc0091981 */ /* 0x000124000c1e1500 */
[----:B0-----:R-:W-:-:S02]  /*20d50*/  @P0 IMAD.MOV.U32 R192, RZ, RZ, R7 ;  /* 0x000000ffffc00224 */ /* 0x001fc400078e0007 */
[----:B------:R-:W-:-:S05]  /*20d60*/  @P0 IMAD.MOV.U32 R193, RZ, RZ, R8 ;  /* 0x000000ffffc10224 */ /* 0x000fca00078e0008 */
[----:B------:R3:W4:Y:S02]  /*20d70*/  @P0 LDG.E.U16 R17, desc[UR60][R192.64] ;  /* 0x0000003cc0110981 */ /* 0x000724000c1e1500 */
[----:B---3--:R-:W-:Y:S02]  /*20d80*/  @P0 IMAD.MOV.U32 R192, RZ, RZ, R3 ;  /* 0x000000ffffc00224 */ /* 0x008fe400078e0003 */
[----:B--2---:R-:W-:-:S05]  /*20d90*/  @P0 IMAD.MOV.U32 R193, RZ, RZ, R6 ;  /* 0x000000ffffc10224 */ /* 0x004fca00078e0006 */
[----:B------:R0:W2:Y:S04]  /*20da0*/  @P0 LDG.E.U16 R18, desc[UR60][R192.64] ;  /* 0x0000003cc0120981 */ /* 0x0000a8000c1e1500 */
[----:B----4-:R1:W-:Y:S04]  /*20db0*/  STL [R1+0x84], R11 ;  /* 0x0000840b01007387 */ /* 0x0103e80000100800 */
[----:B-1----:R-:W3:Y:S04]  /*20dc0*/  LDL R11, [R1+0xa60] ;  /* 0x000a6000010b7983 */ /* 0x002ee80000100800 */
[----:B------:R1:W-:Y:S01]  /*20dd0*/  STL [R1+0x78], R9 ;  /* 0x0000780901007387 */ /* 0x0003e20000100800 */
[----:B------:R-:W-:-:S03]  /*20de0*/  ISETP.GT.AND P1, PT, R22, 0xfb, PT ;  /* 0x000000fb1600780c */ /* 0x000fc60003f24270 */
[----:B-1----:R-:W4:Y:S04]  /*20df0*/  LDL R9, [R1+0xa58] ;  /* 0x000a580001097983 */ /* 0x002f280000100800 */
[----:B------:R-:W-:Y:S04]  /*20e00*/  STL [R1+0x1b60], R17 ;  /* 0x001b601101007387 */ /* 0x000fe80000100800 */
[----:B------:R-:W4:Y:S04]  /*20e10*/  LDL R10, [R1+0xa54] ;  /* 0x000a5400010a7983 */ /* 0x000f280000100800 */
[----:B------:R-:W4:Y:S04]  /*20e20*/  LDL R8, [R1+0xa50] ;  /* 0x000a500001087983 */ /* 0x000f280000100800 */
[----:B------:R-:W4:Y:S04]  /*20e30*/  LDL R7, [R1+0xa44] ;  /* 0x000a440001077983 */ /* 0x000f280000100800 */
[----:B------:R-:W4:Y:S04]  /*20e40*/  LDL R6, [R1+0xa48] ;  /* 0x000a480001067983 */ /* 0x000f280000100800 */
[----:B------:R-:W4:Y:S01]  /*20e50*/  LDL R3, [R1+0xa40] ;  /* 0x000a400001037983 */ /* 0x000f220000100800 */
[----:B0-----:R-:W-:Y:S01]  /*20e60*/  @P1 IMAD.MOV.U32 R192, RZ, RZ, R4 ;  /* 0x000000ffffc01224 */ /* 0x001fe200078e0004 */
[----:B------:R-:W-:-:S02]  /*20e70*/  PRMT R234, RZ, 0x7610, R234 ;  /* 0x00007610ffea7816 */ /* 0x000fc400000000ea */
[----:B--2---:R-:W-:Y:S04]  /*20e80*/  STL [R1+0x1b64], R18 ;  /* 0x001b641201007387 */ /* 0x004fe80000100800 */
[----:B------:R-:W2:Y:S01]  /*20e90*/  LDL R4, [R1+0xa3c] ;  /* 0x000a3c0001047983 */ /* 0x000ea20000100800 */
[----:B------:R-:W-:Y:S01]  /*20ea0*/  @P1 IMAD.MOV.U32 R193, RZ, RZ, R21 ;  /* 0x000000ffffc11224 */ /* 0x000fe200078e0015 */
[----:B------:R-:W-:Y:S02]  /*20eb0*/  ISETP.GT.AND P0, PT, R22, 0xfc, PT ;  /* 0x000000fc1600780c */ /* 0x000fe40003f04270 */
[----:B------:R-:W-:Y:S02]  /*20ec0*/  PRMT R236, RZ, 0x7610, R236 ;  /* 0x00007610ffec7816 */ /* 0x000fe400000000ec */
[----:B------:R0:W2:Y:S01]  /*20ed0*/  @P1 LDG.E.U16 R234, desc[UR60][R192.64] ;  /* 0x0000003cc0ea1981 */ /* 0x0000a2000c1e1500 */
[----:B------:R-:W-:Y:S01]  /*20ee0*/  PRMT R238, RZ, 0x7610, R238 ;  /* 0x00007610ffee7816 */ /* 0x000fe200000000ee */
[----:B0-----:R-:W-:-:S02]  /*20ef0*/  @P1 IMAD.MOV.U32 R192, RZ, RZ, R14 ;  /* 0x000000ffffc01224 */ /* 0x001fc400078e000e */
[----:B------:R-:W-:-:S05]  /*20f00*/  @P1 IMAD.MOV.U32 R193, RZ, RZ, R16 ;  /* 0x000000ffffc11224 */ /* 0x000fca00078e0010 */
[----:B------:R3:W2:Y:S01]  /*20f10*/  @P1 LDG.E.U16 R236, desc[UR60][R192.64] ;  /* 0x0000003cc0ec1981 */ /* 0x0006a2000c1e1500 */
[----:B------:R-:W-:Y:S02]  /*20f20*/  ISETP.GT.AND P1, PT, R22, 0xfd, PT ;  /* 0x000000fd1600780c */ /* 0x000fe40003f24270 */
[----:B------:R-:W-:Y:S01]  /*20f30*/  PRMT R240, RZ, 0x7610, R240 ;  /* 0x00007610fff07816 */ /* 0x000fe200000000f0 */
[----:B---3--:R-:W-:Y:S02]  /*20f40*/  @P0 IMAD.MOV.U32 R192, RZ, RZ, R11 ;  /* 0x000000ffffc00224 */ /* 0x008fe400078e000b */
[----:B------:R-:W-:-:S05]  /*20f50*/  @P0 IMAD.MOV.U32 R193, RZ, RZ, R12 ;  /* 0x000000ffffc10224 */ /* 0x000fca00078e000c */
[----:B------:R4:W3:Y:S01]  /*20f60*/  @P0 LDG.E.U16 R238, desc[UR60][R192.64] ;  /* 0x0000003cc0ee0981 */ /* 0x0008e2000c1e1500 */
[----:B------:R-:W-:-:S03]  /*20f70*/  PRMT R242, RZ, 0x7610, R242 ;  /* 0x00007610fff27816 */ /* 0x000fc600000000f2 */
[----:B------:R0:W-:Y:S01]  /*20f80*/  STL [R1+0x1af8], R2 ;  /* 0x001af80201007387 */ /* 0x0001e20000100800 */
[----:B----4-:R-:W-:Y:S02]  /*20f90*/  @P0 IMAD.MOV.U32 R192, RZ, RZ, R9 ;  /* 0x000000ffffc00224 */ /* 0x010fe400078e0009 */
[----:B------:R-:W-:-:S05]  /*20fa0*/  @P0 IMAD.MOV.U32 R193, RZ, RZ, R10 ;  /* 0x000000ffffc10224 */ /* 0x000fca00078e000a */
[----:B------:R1:W4:Y:S01]  /*20fb0*/  @P0 LDG.E.U16 R240, desc[UR60][R192.64] ;  /* 0x0000003cc0f00981 */ /* 0x000322000c1e1500 */
[----:B------:R-:W-:Y:S02]  /*20fc0*/  ISETP.GT.AND P0, PT, R22, 0xfe, PT ;  /* 0x000000fe1600780c */ /* 0x000fe40003f04270 */
[----:B------:R-:W-:Y:S01]  /*20fd0*/  PRMT R244, RZ, 0x7610, R244 ;  /* 0x00007610fff47816 */ /* 0x000fe200000000f4 */
[----:B-1----:R-:W-:Y:S02]  /*20fe0*/  @P1 IMAD.MOV.U32 R193, RZ, RZ, R2 ;  /* 0x000000ffffc11224 */ /* 0x002fe400078e0002 */
[----:B------:R-:W-:Y:S01]  /*20ff0*/  @P1 IMAD.MOV.U32 R192, RZ, RZ, R8 ;  /* 0x000000ffffc01224 */ /* 0x000fe200078e0008 */
[----:B0-----:R-:W3:Y:S04]  /*21000*/  LDL.LU R2, [R1+0xa38] ;  /* 0x000a380001027983 */ /* 0x001ee80000300800 */
[----:B------:R-:W4:Y:S04]  /*21010*/  LDL R16, [R1+0xa34] ;  /* 0x000a340001107983 */ /* 0x000f280000100800 */
[----:B------:R-:W4:Y:S04]  /*21020*/  LDL R14, [R1+0xa2c] ;  /* 0x000a2c00010e7983 */ /* 0x000f280000100800 */
[----:B------:R0:W4:Y:S02]  /*21030*/  @P1 LDG.E.U16 R242, desc[UR60][R192.64] ;  /* 0x0000003cc0f21981 */ /* 0x000124000c1e1500 */
[----:B0-----:R-:W-:-:S02]  /*21040*/  @P1 IMAD.MOV.U32 R192, RZ, RZ, R6 ;  /* 0x000000ffffc01224 */ /* 0x001fc400078e0006 */
[----:B------:R-:W-:Y:S01]  /*21050*/  @P1 IMAD.MOV.U32 R193, RZ, RZ, R7 ;  /* 0x000000ffffc11224 */ /* 0x000fe200078e0007 */
[----:B------:R-:W4:Y:S04]  /*21060*/  LDL R6, [R1+0xa30] ;  /* 0x000a300001067983 */ /* 0x000f280000100800 */
[----:B------:R0:W4:Y:S01]  /*21070*/  @P1 LDG.E.U16 R244, desc[UR60][R192.64] ;  /* 0x0000003cc0f41981 */ /* 0x000122000c1e1500 */
[----:B------:R-:W-:Y:S01]  /*21080*/  PRMT R0, RZ, 0x7610, R0 ;  /* 0x00007610ff007816 */ /* 0x000fe20000000000 */
[----:B0-----:R-:W-:Y:S02]  /*21090*/  @P0 IMAD.MOV.U32 R192, RZ, RZ, R3 ;  /* 0x000000ffffc00224 */ /* 0x001fe400078e0003 */
[----:B------:R-:W4:Y:S01]  /*210a0*/  LDL R3, [R1+0xa28] ;  /* 0x000a280001037983 */ /* 0x000f220000100800 */
[----:B--2---:R-:W-:-:S03]  /*210b0*/  @P0 IMAD.MOV.U32 R193, RZ, RZ, R4 ;  /* 0x000000ffffc10224 */ /* 0x004fc600078e0004 */
[----:B------:R-:W2:Y:S04]  /*210c0*/  LDL R4, [R1+0xa24] ;  /* 0x000a240001047983 */ /* 0x000ea80000100800 */
[----:B------:R3:W2:Y:S01]  /*210d0*/  @P0 LDG.E.U16 R0, desc[UR60][R192.64] ;  /* 0x0000003cc0000981 */ /* 0x0006a2000c1e1500 */
[----:B------:R-:W-:Y:S02]  /*210e0*/  ISETP.GT.AND P1, PT, R22, 0xff, PT ;  /* 0x000000ff1600780c */ /* 0x000fe40003f24270 */
[----:B------:R-:W-:Y:S02]  /*210f0*/  PRMT R15, RZ, 0x7610, R15 ;  /* 0x00007610ff0f7816 */ /* 0x000fe4000000000f */
[----:B------:R-:W-:Y:S01]  /*21100*/  PRMT R19, RZ, 0x7610, R19 ;  /* 0x00007610ff137816 */ /* 0x000fe20000000013 */
[----:B------:R-:W2:Y:S04]  /*21110*/  LDL.LU R188, [R1+0x5fc] ;  /* 0x0005fc0001bc7983 */ /* 0x000ea80000300800 */
[----:B------:R-:W2:Y:S01]  /*21120*/  LDL.LU R190, [R1+0x5f4] ;  /* 0x0005f40001be7983 */ /* 0x000ea20000300800 */
[----:B------:R-:W-:-:S03]  /*21130*/  PRMT R20, RZ, 0x7610, R20 ;  /* 0x00007610ff147816 */ /* 0x000fc60000000014 */
[----:B------:R-:W2:Y:S04]  /*21140*/  LDL.LU R191, [R1+0x5b4] ;  /* 0x0005b40001bf7983 */ /* 0x000ea80000300800 */
[----:B------:R-:W2:Y:S04]  /*21150*/  LDL.LU R248, [R1+0x5ac] ;  /* 0x0005ac0001f87983 */ /* 0x000ea80000300800 */
[----:B------:R-:W2:Y:S04]  /*21160*/  LDL.LU R249, [R1+0x56c] ;  /* 0x00056c0001f97983 */ /* 0x000ea80000300800 */
[----:B------:R-:W2:Y:S04]  /*21170*/  LDL.LU R250, [R1+0x564] ;  /* 0x0005640001fa7983 */ /* 0x000ea80000300800 */
[----:B------:R-:W2:Y:S04]  /*21180*/  LDL.LU R251, [R1+0x524] ;  /* 0x0005240001fb7983 */ /* 0x000ea80000300800 */
[----:B------:R-:W2:Y:S04]  /*21190*/  LDL.LU R252, [R1+0x51c] ;  /* 0x00051c0001fc7983 */ /* 0x000ea80000300800 */
[----:B------:R-:W2:Y:S04]  /*211a0*/  LDL.LU R12, [R1+0x4dc] ;  /* 0x0004dc00010c7983 */ /* 0x000ea80000300800 */
[----:B------:R-:W2:Y:S04]  /*211b0*/  LDL.LU R21, [R1+0x4d4] ;  /* 0x0004d40001157983 */ /* 0x000ea80000300800 */
[----:B------:R-:W2:Y:S01]  /*211c0*/  LDL.LU R11, [R1+0x494] ;  /* 0x00049400010b7983 */ /* 0x000ea20000300800 */
[----:B---3--:R-:W-:-:S02]  /*211d0*/  @P0 IMAD.MOV.U32 R192, RZ, RZ, R2 ;  /* 0x000000ffffc00224 */ /* 0x008fc400078e0002 */
[----:B----4-:R-:W-:-:S05]  /*211e0*/  @P0 IMAD.MOV.U32 R193, RZ, RZ, R16 ;  /* 0x000000ffffc10224 */ /* 0x010fca00078e0010 */
[----:B------:R0:W3:Y:S02]  /*211f0*/  @P0 LDG.E.U16 R15, desc[UR60][R192.64] ;  /* 0x0000003cc00f0981 */ /* 0x0000e4000c1e1500 */
[----:B0-----:R-:W-:Y:S02]  /*21200*/  @P1 IMAD.MOV.U32 R192, RZ, RZ, R6 ;  /* 0x000000ffffc01224 */ /* 0x001fe400078e0006 */
[----:B------:R-:W-:-:S05]  /*21210*/  @P1 IMAD.MOV.U32 R193, RZ, RZ, R14 ;  /* 0x000000ffffc11224 */ /* 0x000fca00078e000e */
[----:B------:R0:W4:Y:S02]  /*21220*/  @P1 LDG.E.U16 R19, desc[UR60][R192.64] ;  /* 0x0000003cc0131981 */ /* 0x000124000c1e1500 */
[----:B0-----:R-:W-:Y:S02]  /*21230*/  @P1 IMAD.MOV.U32 R192, RZ, RZ, R3 ;  /* 0x000000ffffc01224 */ /* 0x001fe400078e0003 */
[----:B--2---:R-:W-:Y:S01]  /*21240*/  @P1 IMAD.MOV.U32 R193, RZ, RZ, R4 ;  /* 0x000000ffffc11224 */ /* 0x004fe200078e0004 */
[----:B------:R0:W-:Y:S04]  /*21250*/  STL [R1+0x50], R0 ;  /* 0x0000500001007387 */ /* 0x0001e80000100800 */
[----:B------:R-:W2:Y:S01]  /*21260*/  @P1 LDG.E.U16 R20, desc[UR60][R192.64] ;  /* 0x0000003cc0141981 */ /* 0x000ea2000c1e1500 */
[----:B------:R-:W-:Y:S06]  /*21270*/  BAR.SYNC.DEFER_BLOCKING 0x0 ;  /* 0x0000000000007b1d */ /* 0x000fec0000010000 */
[----:B0-----:R-:W3:Y:S04]  /*21280*/  LDL.LU R0, [R1+0x48c] ;  /* 0x00048c0001007983 */ /* 0x001ee80000300800 */
[----:B------:R-:W3:Y:S04]  /*21290*/  LDL.LU R10, [R1+0x444] ;  /* 0x00044400010a7983 */ /* 0x000ee80000300800 */
[----:B------:R-:W3:Y:S04]  /*212a0*/  LDL.LU R9, [R1+0x43c] ;  /* 0x00043c0001097983 */ /* 0x000ee80000300800 */
[----:B------:R-:W3:Y:S04]  /*212b0*/  LDL.LU R8, [R1+0x3f0] ;  /* 0x0003f00001087983 */ /* 0x000ee80000300800 */
[----:B------:R-:W3:Y:S04]  /*212c0*/  LDL.LU R7, [R1+0x3e8] ;  /* 0x0003e80001077983 */ /* 0x000ee80000300800 */
[----:B------:R-:W-:Y:S04]  /*212d0*/  STL [R1+0x1b68], R2 ;  /* 0x001b680201007387 */ /* 0x000fe80000100800 */
[----:B------:R0:W-:Y:S04]  /*212e0*/  STS.U16 [R5+0x10400], R248 ;  /* 0x010400f805007388 */ /* 0x0001e80000000400 */
[----:B------:R1:W-:Y:S04]  /*212f0*/  STS.U16 [R5+0x800], R249 ;  /* 0x000800f905007388 */ /* 0x0003e80000000400 */
[----:B------:R1:W-:Y:S04]  /*21300*/  STS.U16 [R5+0x10800], R250 ;  /* 0x010800fa05007388 */ /* 0x0003e80000000400 */
[----:B------:R1:W-:Y:S04]  /*21310*/  STS.U16 [R5+0xc00], R251 ;  /* 0x000c00fb05007388 */ /* 0x0003e80000000400 */
[----:B------:R1:W-:Y:S04]  /*21320*/  STS.U16 [R5+0x10c00], R252 ;  /* 0x010c00fc05007388 */ /* 0x0003e80000000400 */
[----:B------:R1:W-:Y:S04]  /*21330*/  STS.U16 [R5+0x1000], R12 ;  /* 0x0010000c05007388 */ /* 0x0003e80000000400 */
[----:B------:R1:W-:Y:S04]  /*21340*/  STS.U16 [R5+0x11000], R21 ;  /* 0x0110001505007388 */ /* 0x0003e80000000400 */
[----:B------:R1:W-:Y:S04]  /*21350*/  STS.U16 [R5+0x1400], R11 ;  /* 0x0014000b05007388 */ /* 0x0003e80000000400 */
[----:B----4-:R-:W-:Y:S04]  /*21360*/  STL [R1+0x1b6c], R19 ;  /* 0x001b6c1301007387 */ /* 0x010fe80000100800 */
[----:B--2---:R-:W-:Y:S04]  /*21370*/  STL [R1+0x1b70], R20 ;  /* 0x001b701401007387 */ /* 0x004fe80000100800 */
[----:B---3--:R-:W-:Y:S04]  /*21380*/  STL [R1+0x44], R15 ;  /* 0x0000440f01007387 */ /* 0x008fe80000100800 */
[----:B0-----:R-:W2:Y:S04]  /*21390*/  LDL.LU R248, [R1+0x39c] ;  /* 0x00039c0001f87983 */ /* 0x001ea80000300800 */
[----:B-1----:R-:W3:Y:S04]  /*213a0*/  LDL.LU R249, [R1+0x398] ;  /* 0x0003980001f97983 */ /* 0x002ee80000300800 */
[----:B------:R-:W4:Y:S04]  /*213b0*/  LDL.LU R250, [R1+0x35c] ;  /* 0x00035c0001fa7983 */ /* 0x000f280000300800 */
[----:B------:R-:W4:Y:S04]  /*213c0*/  LDL.LU R251, [R1+0x358] ;  /* 0x0003580001fb7983 */ /* 0x000f280000300800 */
[----:B------:R-:W4:Y:S04]  /*213d0*/  LDL.LU R252, [R1+0x31c] ;  /* 0x00031c0001fc7983 */ /* 0x000f280000300800 */
[----:B------:R-:W4:Y:S04]  /*213e0*/  LDL.LU R12, [R1+0x318] ;  /* 0x00031800010c7983 */ /* 0x000f280000300800 */
[----:B------:R-:W4:Y:S04]  /*213f0*/  LDL.LU R21, [R1+0x2dc] ;  /* 0x0002dc0001157983 */ /* 0x000f280000300800 */
[----:B------:R0:W-:Y:S04]  /*21400*/  STS.U16 [R5+0x11c00], R7 ;  /* 0x011c000705007388 */ /* 0x0001e80000000400 */
[----:B------:R-:W4:Y:S04]  /*21410*/  LDL.LU R11, [R1+0x2d8] ;  /* 0x0002d800010b7983 */ /* 0x000f280000300800 */
[----:B0-----:R-:W4:Y:S01]  /*21420*/  LDL.LU R7, [R1+0x29c] ;  /* 0x00029c0001077983 */ /* 0x001f220000300800 */
[----:B------:R-:W0:Y:S01]  /*21430*/  S2R R189, SR_TID.X ;  /* 0x0000000000bd7919 */ /* 0x000e220000002100 */
[----:B------:R-:W1:Y:S02]  /*21440*/  S2R R3, SR_TID.X ;  /* 0x0000000000037919 */ /* 0x000e640000002100 */
[----:B------:R1:W-:Y:S04]  /*21450*/  STS.U16 [R5], R188 ;  /* 0x000000bc05007388 */ /* 0x0003e80000000400 */
[----:B------:R1:W-:Y:S04]  /*21460*/  STS.U16 [R5+0x10000], R190 ;  /* 0x010000be05007388 */ /* 0x0003e80000000400 */
[----:B------:R1:W-:Y:S04]  /*21470*/  STS.U16 [R5+0x400], R191 ;  /* 0x000400bf05007388 */ /* 0x0003e80000000400 */
[----:B------:R1:W-:Y:S01]  /*21480*/  STS.U16 [R5+0x11400], R0 ;  /* 0x0114000005007388 */ /* 0x0003e20000000400 */
[----:B0-----:R-:W-:-:S02]  /*21490*/  LOP3.LUT R189, R189, 0x7f, RZ, 0xc0, !PT ;  /* 0x0000007fbdbd7812 */ /* 0x001fc400078ec0ff */
[----:B-1----:R-:W-:Y:S02]  /*214a0*/  LOP3.LUT R3, R3, 0x7f, RZ, 0xc0, !PT ;  /* 0x0000007f03037812 */ /* 0x002fe400078ec0ff */
[----:B------:R-:W-:Y:S02]  /*214b0*/  LOP3.LUT R4, R189, 0x80, RZ, 0xfc, !PT ;  /* 0x00000080bd047812 */ /* 0x000fe400078efcff */
[-C--:B------:R-:W-:Y:S02]  /*214c0*/  ISETP.GE.AND P0, PT, R3, R22.reuse, PT ;  /* 0x000000160300720c */ /* 0x080fe40003f06270 */
[----:B------:R-:W-:Y:S02]  /*214d0*/  ISETP.GE.AND P1, PT, R4, R22, PT ;  /* 0x000000160400720c */ /* 0x000fe40003f26270 */
[----:B------:R-:W4:Y:S04]  /*214e0*/  LDL.LU R22, [R1+0x298] ;  /* 0x0002980001167983 */ /* 0x000f280000300800 */
        /* <DEDUP_REMOVED lines=17> */
[----:B------:R0:W-:Y:S04]  /*21600*/  STS.U16 [R5+0x1800], R10 ;  /* 0x0018000a05007388 */ /* 0x0001e80000000400 */
[----:B------:R-:W4:Y:S04]  /*21610*/  LDL.LU R0, [R1+0xa4] ;  /* 0x0000a40001007983 */ /* 0x000f280000300800 */
[----:B------:R1:W-:Y:S04]  /*21620*/  STS.U16 [R5+0x11800], R9 ;  /* 0x0118000905007388 */ /* 0x0003e80000000400 */
[----:B------:R1:W-:Y:S04]  /*21630*/  STS.U16 [R5+0x1c00], R8 ;  /* 0x001c000805007388 */ /* 0x0003e80000000400 */
[----:B0-----:R-:W4:Y:S04]  /*21640*/  LDL.LU R10, [R1+0x70] ;  /* 0x00007000010a7983 */ /* 0x001f280000300800 */
[----:B-1----:R-:W4:Y:S04]  /*21650*/  LDL.LU R9, [R1+0x6c] ;  /* 0x00006c0001097983 */ /* 0x002f280000300800 */
[----:B------:R-:W4:Y:S04]  /*21660*/  LDL.LU R8, [R1+0x2c] ;  /* 0x00002c0001087983 */ /* 0x000f280000300800 */
[----:B--2---:R0:W-:Y:S04]  /*21670*/  STS.U16 [R5+0x2000], R248 ;  /* 0x002000f805007388 */ /* 0x0041e80000000400 */
[----:B---3--:R1:W-:Y:S04]  /*21680*/  STS.U16 [R5+0x12000], R249 ;  /* 0x012000f905007388 */ /* 0x0083e80000000400 */
[----:B----4-:R2:W-:Y:S04]  /*21690*/  STS.U16 [R5+0x2400], R250 ;  /* 0x002400fa05007388 */ /* 0x0105e80000000400 */
[----:B------:R3:W-:Y:S04]  /*216a0*/  STS.U16 [R5+0x12400], R251 ;  /* 0x012400fb05007388 */ /* 0x0007e80000000400 */
[----:B------:R4:W-:Y:S04]  /*216b0*/  STS.U16 [R5+0x2800], R252 ;  /* 0x002800fc05007388 */ /* 0x0009e80000000400 */
[----:B------:R4:W-:Y:S04]  /*216c0*/  STS.U16 [R5+0x12800], R12 ;  /* 0x0128000c05007388 */ /* 0x0009e80000000400 */
[----:B0-----:R-:W4:Y:S04]  /*216d0*/  LDL.LU R248, [R1+0x1bd4] ;  /* 0x001bd40001f87983 */ /* 0x001f280000300800 */
[----:B-1----:R-:W4:Y:S04]  /*216e0*/  LDL.LU R249, [R1+0x1bd0] ;  /* 0x001bd00001f97983 */ /* 0x002f280000300800 */
[----:B--2---:R-:W2:Y:S04]  /*216f0*/  LDL.LU R250, [R1+0x1bcc] ;  /* 0x001bcc0001fa7983 */ /* 0x004ea80000300800 */
[----:B---3--:R-:W3:Y:S04]  /*21700*/  LDL.LU R251, [R1+0x1bc8] ;  /* 0x001bc80001fb7983 */ /* 0x008ee80000300800 */
[----:B----4-:R-:W4:Y:S04]  /*21710*/  LDL.LU R252, [R1+0x1bc4] ;  /* 0x001bc40001fc7983 */ /* 0x010f280000300800 */
[----:B------:R-:W2:Y:S04]  /*21720*/  LDL.LU R12, [R1+0x1bc0] ;  /* 0x001bc000010c7983 */ /* 0x000ea80000300800 */
[----:B------:R0:W-:Y:S04]  /*21730*/  STS.U16 [R5+0x2c00], R21 ;  /* 0x002c001505007388 */ /* 0x0001e80000000400 */
[----:B------:R1:W-:Y:S04]  /*21740*/  STS.U16 [R5+0x12c00], R11 ;  /* 0x012c000b05007388 */ /* 0x0003e80000000400 */
[----:B------:R1:W-:Y:S04]  /*21750*/  STS.U16 [R5+0x3000], R7 ;  /* 0x0030000705007388 */ /* 0x0003e80000000400 */
[----:B0-----:R-:W2:Y:S04]  /*21760*/  LDL.LU R21, [R1+0x1bbc] ;  /* 0x001bbc0001157983 */ /* 0x001ea80000300800 */
[----:B-1----:R-:W2:Y:S04]  /*21770*/  LDL.LU R11, [R1+0x1bb8] ;  /* 0x001bb800010b7983 */ /* 0x002ea80000300800 */
[----:B------:R-:W3:Y:S04]  /*21780*/  LDL.LU R7, [R1+0x1bb4] ;  /* 0x001bb40001077983 */ /* 0x000ee80000300800 */
[----:B------:R-:W-:Y:S04]  /*21790*/  STS.U16 [R5+0x13c00], R18 ;  /* 0x013c001205007388 */ /* 0x000fe80000000400 */
        /* <DEDUP_REMOVED lines=15> */
[----:B---3--:R0:W-:Y:S04]  /*21890*/  STS.U16 [R5+0x15c00], R7 ;  /* 0x015c000705007388 */ /* 0x0081e80000000400 */
[----:B0-----:R-:W3:Y:S04]  /*218a0*/  LDL.LU R7, [R1+0x1bb0] ;  /* 0x001bb00001077983 */ /* 0x001ee80000300800 */
        /* <DEDUP_REMOVED lines=12> */
[----:B------:R-:W3:Y:S04]  /*21970*/  LDL.LU R0, [R1+0x434] ;  /* 0x0004340001007983 */ /* 0x000ee80000300800 */
[----:B------:R-:W2:Y:S04]  /*21980*/  LDL.LU R10, [R1+0x42c] ;  /* 0x00042c00010a7983 */ /* 0x000ea80000300800 */
[----:B------:R-:W2:Y:S04]  /*21990*/  LDL.LU R9, [R1+0x3e4] ;  /* 0x0003e40001097983 */ /* 0x000ea80000300800 */
[----:B------:R-:W2:Y:S04]  /*219a0*/  LDL.LU R8, [R1+0x3e0] ;  /* 0x0003e00001087983 */ /* 0x000ea80000300800 */
[----:B------:R-:W-:Y:S04]  /*219b0*/  STS.U16 [R5+0x13000], R22 ;  /* 0x0130001605007388 */ /* 0x000fe80000000400 */
[----:B------:R-:W-:Y:S04]  /*219c0*/  STS.U16 [R5+0x3400], R20 ;  /* 0x0034001405007388 */ /* 0x000fe80000000400 */
[----:B------:R-:W-:Y:S04]  /*219d0*/  STS.U16 [R5+0x13400], R192 ;  /* 0x013400c005007388 */ /* 0x000fe80000000400 */
[----:B------:R-:W-:Y:S04]  /*219e0*/  STS.U16 [R5+0x3800], R193 ;  /* 0x003800c105007388 */ /* 0x000fe80000000400 */
[----:B------:R-:W-:Y:S04]  /*219f0*/  STS.U16 [R5+0x13800], R19 ;  /* 0x0138001305007388 */ /* 0x000fe80000000400 */
[----:B------:R-:W-:Y:S04]  /*21a00*/  STS.U16 [R5+0x3c00], R2 ;  /* 0x003c000205007388 */ /* 0x000fe80000000400 */
[----:B----4-:R-:W-:Y:S04]  /*21a10*/  STS.U16 [R5+0x6000], R252 ;  /* 0x006000fc05007388 */ /* 0x010fe80000000400 */
        /* <DEDUP_REMOVED lines=15> */
[----:B------:R-:W-:Y:S04]  /*21b10*/  STL [R1+0x1a7c], R5 ;  /* 0x001a7c0501007387 */ /* 0x000fe80000100800 */
[----:B---3--:R0:W-:Y:S04]  /*21b20*/  STS.U16 [R7+0x1880], R0 ;  /* 0x0018800007007388 */ /* 0x0081e80000000400 */
[----:B--2---:R1:W-:Y:S04]  /*21b30*/  STS.U16 [R7+0x11880], R10 ;  /* 0x0118800a07007388 */ /* 0x0043e80000000400 */
[----:B------:R2:W-:Y:S04]  /*21b40*/  STS.U16 [R7+0x11c80], R8 ;  /* 0x011c800807007388 */ /* 0x0005e80000000400 */
[----:B0-----:R-:W3:Y:S04]  /*21b50*/  LDL.LU R0, [R1+0x394] ;  /* 0x0003940001007983 */ /* 0x001ee80000300800 */
[----:B-1----:R-:W4:Y:S04]  /*21b60*/  LDL.LU R10, [R1+0x390] ;  /* 0x00039000010a7983 */ /* 0x002f280000300800 */
[----:B--2---:R-:W2:Y:S04]  /*21b70*/  LDL.LU R8, [R1+0x354] ;  /* 0x0003540001087983 */ /* 0x004ea80000300800 */
        /* <DEDUP_REMOVED lines=14> */
[----:B------:R0:W-:Y:S04]  /*21c60*/  STS.U16 [R7+0x80], R18 ;  /* 0x0000801207007388 */ /* 0x0001e80000000400 */
[----:B------:R-:W2:Y:S04]  /*21c70*/  LDL.LU R2, [R1+0x1a8] ;  /* 0x0001a80001027983 */ /* 0x000ea80000300800 */
[----:B------:R1:W-:Y:S04]  /*21c80*/  STS.U16 [R7+0x10080], R17 ;  /* 0x0100801107007388 */ /* 0x0003e80000000400 */
[----:B------:R1:W-:Y:S04]  /*21c90*/  STS.U16 [R7+0x480], R16 ;  /* 0x0004801007007388 */ /* 0x0003e80000000400 */
[----:B------:R1:W-:Y:S04]  /*21ca0*/  STS.U16 [R7+0x10480], R15 ;  /* 0x0104800f07007388 */ /* 0x0003e80000000400 */
[----:B------:R1:W-:Y:S04]  /*21cb0*/  STS.U16 [R7+0x880], R14 ;  /* 0x0008800e07007388 */ /* 0x0003e80000000400 */
[----:B------:R1:W-:Y:S04]  /*21cc0*/  STS.U16 [R7+0x10880], R6 ;  /* 0x0108800607007388 */ /* 0x0003e80000000400 */
[----:B0-----:R-:W2:Y:S04]  /*21cd0*/  LDL.LU R18, [R1+0x178] ;  /* 0x0001780001127983 */ /* 0x001ea80000300800 */
[----:B-1----:R-:W2:Y:S04]  /*21ce0*/  LDL.LU R17, [R1+0x174] ;  /* 0x0001740001117983 */ /* 0x002ea80000300800 */
        /* <DEDUP_REMOVED lines=17> */
[----:B0-----:R-:W2:Y:S04]  /*21e00*/  LDL.LU R9, [R1+0x20] ;  /* 0x0000200001097983 */ /* 0x001ea80000300800 */
[----:B---3--:R0:W-:Y:S04]  /*21e10*/  STS.U16 [R7+0x2080], R0 ;  /* 0x0020800007007388 */ /* 0x0081e80000000400 */
[----:B----4-:R1:W-:Y:S04]  /*21e20*/  STS.U16 [R7+0x12080], R10 ;  /* 0x0120800a07007388 */ /* 0x0103e80000000400 */
[----:B--2---:R2:W-:Y:S04]  /*21e30*/  STS.U16 [R7+0x2480], R8 ;  /* 0x0024800807007388 */ /* 0x0045e80000000400 */
[----:B0-----:R-:W3:Y:S04]  /*21e40*/  LDL.LU R0, [R1+0x1bac] ;  /* 0x001bac0001007983 */ /* 0x001ee80000300800 */
[----:B-1----:R-:W4:Y:S04]  /*21e50*/  LDL.LU R10, [R1+0x1ba8] ;  /* 0x001ba800010a7983 */ /* 0x002f280000300800 */
[----:B--2---:R-:W2:Y:S04]  /*21e60*/  LDL.LU R8, [R1+0x1ba4] ;  /* 0x001ba40001087983 */ /* 0x004ea80000300800 */
        /* <DEDUP_REMOVED lines=16> */
[----:B--2---:R0:W-:Y:S04]  /*21f70*/  STS.U16 [R7+0x15c80], R8 ;  /* 0x015c800807007388 */ /* 0x0041e80000000400 */
[----:B0-----:R-:W2:Y:S04]  /*21f80*/  LDL.LU R8, [R1+0x1ba0] ;  /* 0x001ba00001087983 */ /* 0x001ea80000300800 */
[----:B------:R-:W3:Y:S04]  /*21f90*/  LDL.LU R193, [R1+0x5dc] ;  /* 0x0005dc0001c17983 */ /* 0x000ee80000300800 */
        /* <DEDUP_REMOVED lines=14> */
[----:B------:R-:W2:Y:S04]  /*22080*/  LDL.LU R9, [R1+0x3d8] ;  /* 0x0003d80001097983 */ /* 0x000ea80000300800 */
        /* <DEDUP_REMOVED lines=29> */
[----:B--2---:R0:W-:Y:S04]  /*22260*/  STS.U16 [R8+0x11d00], R9 ;  /* 0x011d000908007388 */ /* 0x0041e80000000400 */
[----:B0-----:R-:W2:Y:S04]  /*22270*/  LDL.LU R9, [R1+0x38c] ;  /* 0x00038c0001097983 */ /* 0x001ea80000300800 */
        /* <DEDUP_REMOVED lines=14> */
[----:B---3--:R0:W-:Y:S04]  /*22360*/  STS.U16 [R8+0x100], R193 ;  /* 0x000100c108007388 */ /* 0x0081e80000000400 */
[----:B------:R-:W3:Y:S04]  /*22370*/  LDL.LU R192, [R1+0x1d0] ;  /* 0x0001d00001c07983 */ /* 0x000ee80000300800 */
[----:B----4-:R1:W-:Y:S04]  /*22380*/  STS.U16 [R8+0x10100], R19 ;  /* 0x0101001308007388 */ /* 0x0103e80000000400 */
[----:B------:R4:W-:Y:S04]  /*22390*/  STS.U16 [R8+0x500], R2 ;  /* 0x0005000208007388 */ /* 0x0009e80000000400 */
[----:B------:R4:W-:Y:S04]  /*223a0*/  STS.U16 [R8+0x10500], R18 ;  /* 0x0105001208007388 */ /* 0x0009e80000000400 */
[----:B------:R4:W-:Y:S04]  /*223b0*/  STS.U16 [R8+0x900], R17 ;  /* 0x0009001108007388 */ /* 0x0009e80000000400 */
[----:B------:R4:W-:Y:S04]  /*223c0*/  STS.U16 [R8+0x10900], R16 ;  /* 0x0109001008007388 */ /* 0x0009e80000000400 */
[----:B0-----:R-:W3:Y:S04]  /*223d0*/  LDL.LU R193, [R1+0x1a4] ;  /* 0x0001a40001c17983 */ /* 0x001ee80000300800 */
[----:B-1----:R-:W3:Y:S04]  /*223e0*/  LDL.LU R19, [R1+0x19c] ;  /* 0x00019c0001137983 */ /* 0x002ee80000300800 */
[----:B----4-:R-:W4:Y:S04]  /*223f0*/  LDL.LU R2, [R1+0x170] ;  /* 0x0001700001027983 */ /* 0x010f280000300800 */
[----:B------:R-:W4:Y:S04]  /*22400*/  LDL.LU R18, [R1+0x16c] ;  /* 0x00016c0001127983 */ /* 0x000f280000300800 */
[----:B------:R-:W4:Y:S04]  /*22410*/  LDL.LU R17, [R1+0x13c] ;  /* 0x00013c0001117983 */ /* 0x000f280000300800 */
[----:B------:R0:W-:Y:S04]  /*22420*/  STS.U16 [R8+0xd00], R15 ;  /* 0x000d000f08007388 */ /* 0x0001e80000000400 */
[----:B------:R-:W4:Y:S04]  /*22430*/  LDL.LU R16, [R1+0x138] ;  /* 0x0001380001107983 */ /* 0x000f280000300800 */
[----:B------:R1:W-:Y:S04]  /*22440*/  STS.U16 [R8+0x10d00], R14 ;  /* 0x010d000e08007388 */ /* 0x0003e80000000400 */
[----:B------:R1:W-:Y:S04]  /*22450*/  STS.U16 [R8+0x1100], R6 ;  /* 0x0011000608007388 */ /* 0x0003e80000000400 */
[----:B------:R1:W-:Y:S04]  /*22460*/  STS.U16 [R8+0x11100], R3 ;  /* 0x0111000308007388 */ /* 0x0003e80000000400 */
[----:B------:R1:W-:Y:S04]  /*22470*/  STS.U16 [R8+0x1500], R4 ;  /* 0x0015000408007388 */ /* 0x0003e80000000400 */
[----:B------:R1:W-:Y:S04]  /*22480*/  STS.U16 [R8+0x11500], R189 ;  /* 0x011500bd08007388 */ /* 0x0003e80000000400 */
[----:B0-----:R-:W4:Y:S04]  /*22490*/  LDL.LU R15, [R1+0x100] ;  /* 0x00010000010f7983 */ /* 0x001f280000300800 */
[----:B-1----:R-:W4:Y:S04]  /*224a0*/  LDL.LU R14, [R1+0xfc] ;  /* 0x0000fc00010e7983 */ /* 0x002f280000300800 */
        /* <DEDUP_REMOVED lines=11> */
[----:B0-----:R-:W2:Y:S04]  /*22560*/  LDL.LU R9, [R1+0x1b9c] ;  /* 0x001b9c0001097983 */ /* 0x001ea80000300800 */
[----:B---3--:R-:W-:Y:S04]  /*22570*/  STS.U16 [R8+0x13d00], R192 ;  /* 0x013d00c008007388 */ /* 0x008fe80000000400 */
        /* <DEDUP_REMOVED lines=12> */
[----:B------:R-:W2:Y:S04]  /*22640*/  LDL.LU R192, [R1+0x5d4] ;  /* 0x0005d40001c07983 */ /* 0x000ea80000300800 */
        /* <DEDUP_REMOVED lines=21> */
[----:B------:R-:W-:Y:S04]  /*227a0*/  STL [R1+0x1a84], R8 ;  /* 0x001a840801007387 */ /* 0x000fe80000100800 */
        /* <DEDUP_REMOVED lines=42> */
[----:B0-----:R-:W4:Y:S04]  /*22a50*/  LDL.LU R22, [R1+0x200] ;  /* 0x0002000001167983 */ /* 0x001f280000300800 */
[----:B-1----:R-:W4:Y:S04]  /*22a60*/  LDL.LU R20, [R1+0x1cc] ;  /* 0x0001cc0001147983 */ /* 0x002f280000300800 */
        /* <DEDUP_REMOVED lines=11> */
[----:B------:R0:W-:Y:S04]  /*22b20*/  STS.U16 [R9+0xd80], R16 ;  /* 0x000d801009007388 */ /* 0x0001e80000000400 */
[----:B------:R-:W4:Y:S04]  /*22b30*/  LDL.LU R17, [R1+0x134] ;  /* 0x0001340001117983 */ /* 0x000f280000300800 */
        /* <DEDUP_REMOVED lines=20> */
[----:B0-----:R-:W4:Y:S04]  /*22c80*/  LDL.LU R10, [R1+0x1b94] ;  /* 0x001b9400010a7983 */ /* 0x001f280000300800 */
[----:B------:R0:W-:Y:S04]  /*22c90*/  STS.U16 [R9+0x4180], R193 ;  /* 0x004180c109007388 */ /* 0x0001e80000000400 */
[----:B--2---:R1:W-:Y:S04]  /*22ca0*/  STS.U16 [R9+0x14180], R19 ;  /* 0x0141801309007388 */ /* 0x0043e80000000400 */
[----:B---3--:R2:W-:Y:S04]  /*22cb0*/  STS.U16 [R9+0x4580], R2 ;  /* 0x0045800209007388 */ /* 0x0085e80000000400 */
[----:B----4-:R3:W-:Y:S04]  /*22cc0*/  STS.U16 [R9+0x14580], R18 ;  /* 0x0145801209007388 */ /* 0x0107e80000000400 */
[----:B------:R4:W-:Y:S04]  /*22cd0*/  STS.U16 [R9+0x4980], R17 ;  /* 0x0049801109007388 */ /* 0x0009e80000000400 */
[----:B0-----:R-:W4:Y:S04]  /*22ce0*/  LDL.LU R193, [R1+0x5cc] ;  /* 0x0005cc0001c17983 */ /* 0x001f280000300800 */
[----:B-1----:R-:W4:Y:S04]  /*22cf0*/  LDL.LU R19, [R1+0x5c8] ;  /* 0x0005c80001137983 */ /* 0x002f280000300800 */
[----:B--2---:R-:W2:Y:S04]  /*22d00*/  LDL.LU R2, [R1+0x584] ;  /* 0x0005840001027983 */ /* 0x004ea80000300800 */
[----:B---3--:R-:W3:Y:S04]  /*22d10*/  LDL.LU R18, [R1+0x580] ;  /* 0x0005800001127983 */ /* 0x008ee80000300800 */
[----:B------:R0:W-:Y:S04]  /*22d20*/  STS.U16 [R9+0x14980], R16 ;  /* 0x0149801009007388 */ /* 0x0001e80000000400 */
[----:B----4-:R-:W4:Y:S04]  /*22d30*/  LDL.LU R17, [R1+0x53c] ;  /* 0x00053c0001117983 */ /* 0x010f280000300800 */
        /* <DEDUP_REMOVED lines=49> */
[----:B------:R-:W-:Y:S04]  /*23050*/  STS.U16 [R9+0x6180], R246 ;  /* 0x006180f609007388 */ /* 0x000fe80000000400 */
[----:B------:R-:W-:Y:S04]  /*23060*/  STS.U16 [R9+0x16180], R245 ;  /* 0x016180f509007388 */ /* 0x000fe80000000400 */
[----:B------:R-:W-:Y:S04]  /*23070*/  STS.U16 [R9+0x6580], R228 ;  /* 0x006580e409007388 */ /* 0x000fe80000000400 */
[----:B------:R-:W-:Y:S04]  /*23080*/  STS.U16 [R9+0x16580], R227 ;  /* 0x016580e309007388 */ /* 0x000fe80000000400 */
[----:B0-----:R-:W4:Y:S04]  /*23090*/  LDL.LU R22, [R1+0x1fc] ;  /* 0x0001fc0001167983 */ /* 0x001f280000300800 */
        /* <DEDUP_REMOVED lines=12> */
[----:B-1----:R-:W4:Y:S04]  /*23160*/  LDL.LU R20, [R1+0x1f8] ;  /* 0x0001f80001147983 */ /* 0x002f280000300800 */
[----:B------:R-:W4:Y:S04]  /*23170*/  LDL.LU R192, [R1+0x1c4] ;  /* 0x0001c40001c07983 */ /* 0x000f280000300800 */
[----:B------:R0:W-:Y:S04]  /*23180*/  STS.U16 [R10+0x200], R193 ;  /* 0x000200c10a007388 */ /* 0x0001e80000000400 */
[----:B------:R1:W-:Y:S04]  /*23190*/  STS.U16 [R10+0x10200], R19 ;  /* 0x010200130a007388 */ /* 0x0003e80000000400 */
[----:B--2---:R2:W-:Y:S04]  /*231a0*/  STS.U16 [R10+0x600], R2 ;  /* 0x000600020a007388 */ /* 0x0045e80000000400 */
[----:B---3--:R3:W-:Y:S04]  /*231b0*/  STS.U16 [R10+0x10600], R18 ;  /* 0x010600120a007388 */ /* 0x0087e80000000400 */
[----:B----4-:R4:W-:Y:S04]  /*231c0*/  STS.U16 [R10+0xa00], R17 ;  /* 0x000a00110a007388 */ /* 0x0109e80000000400 */
        /* <DEDUP_REMOVED lines=27> */
[----:B0-----:R-:W4:Y:S04]  /*23380*/  LDL.LU R0, [R1+0x1b90] ;  /* 0x001b900001007983 */ /* 0x001f280000300800 */
[----:B-1----:R-:W4:Y:S04]  /*23390*/  LDL.LU R11, [R1+0x1b8c] ;  /* 0x001b8c00010b7983 */ /* 0x002f280000300800 */
[----:B------:R0:W-:Y:S04]  /*233a0*/  STS.U16 [R10+0x4200], R19 ;  /* 0x004200130a007388 */ /* 0x0001e80000000400 */
[----:B--2---:R1:W-:Y:S04]  /*233b0*/  STS.U16 [R10+0x14200], R2 ;  /* 0x014200020a007388 */ /* 0x0043e80000000400 */
[----:B---3--:R2:W-:Y:S04]  /*233c0*/  STS.U16 [R10+0x4600], R18 ;  /* 0x004600120a007388 */ /* 0x0085e80000000400 */
[----:B----4-:R3:W-:Y:S04]  /*233d0*/  STS.U16 [R10+0x14600], R17 ;  /* 0x014600110a007388 */ /* 0x0107e80000000400 */
[----:B0-----:R-:W4:Y:S04]  /*233e0*/  LDL.LU R19, [R1+0x5c4] ;  /* 0x0005c40001137983 */ /* 0x001f280000300800 */
[----:B-1----:R-:W4:Y:S04]  /*233f0*/  LDL.LU R2, [R1+0x5c0] ;  /* 0x0005c00001027983 */ /* 0x002f280000300800 */
[----:B--2---:R-:W2:Y:S04]  /*23400*/  LDL.LU R18, [R1+0x57c] ;  /* 0x00057c0001127983 */ /* 0x004ea80000300800 */
[----:B------:R0:W-:Y:S04]  /*23410*/  STS.U16 [R10+0x4a00], R16 ;  /* 0x004a00100a007388 */ /* 0x0001e80000000400 */
[----:B---3--:R-:W3:Y:S04]  /*23420*/  LDL.LU R17, [R1+0x578] ;  /* 0x0005780001117983 */ /* 0x008ee80000300800 */
[----:B------:R1:W-:Y:S04]  /*23430*/  STS.U16 [R10+0x14a00], R15 ;  /* 0x014a000f0a007388 */ /* 0x0003e80000000400 */
[----:B------:R1:W-:Y:S04]  /*23440*/  STS.U16 [R10+0x4e00], R14 ;  /* 0x004e000e0a007388 */ /* 0x0003e80000000400 */
[----:B------:R1:W-:Y:S04]  /*23450*/  STS.U16 [R10+0x14e00], R6 ;  /* 0x014e00060a007388 */ /* 0x0003e80000000400 */
[----:B------:R1:W-:Y:S04]  /*23460*/  STS.U16 [R10+0x5200], R3 ;  /* 0x005200030a007388 */ /* 0x0003e80000000400 */
[----:B0-----:R-:W3:Y:S04]  /*23470*/  LDL.LU R16, [R1+0x534] ;  /* 0x0005340001107983 */ /* 0x001ee80000300800 */
[----:B-1----:R-:W3:Y:S04]  /*23480*/  LDL.LU R15, [R1+0x530] ;  /* 0x00053000010f7983 */ /* 0x002ee80000300800 */
[----:B------:R-:W3:Y:S04]  /*23490*/  LDL.LU R14, [R1+0x4ec] ;  /* 0x0004ec00010e7983 */ /* 0x000ee80000300800 */
[----:B------:R-:W3:Y:S04]  /*234a0*/  LDL.LU R6, [R1+0x4e8] ;  /* 0x0004e80001067983 */ /* 0x000ee80000300800 */
[----:B------:R-:W3:Y:S04]  /*234b0*/  LDL.LU R3, [R1+0x4a4] ;  /* 0x0004a40001037983 */ /* 0x000ee80000300800 */
[----:B------:R0:W-:Y:S04]  /*234c0*/  STS.U16 [R10+0x15200], R4 ;  /* 0x015200040a007388 */ /* 0x0001e80000000400 */
[----:B------:R1:W-:Y:S04]  /*234d0*/  STS.U16 [R10+0x5600], R189 ;  /* 0x005600bd0a007388 */ /* 0x0003e80000000400 */
        /* <DEDUP_REMOVED lines=9> */
[----:B------:R-:W-:Y:S04]  /*23570*/  STL [R1+0x1a8c], R10 ;  /* 0x001a8c0a01007387 */ /* 0x000fe80000100800 */
[----:B------:R0:W-:Y:S04]  /*23580*/  STS.U16 [R10+0x2200], R7 ;  /* 0x002200070a007388 */ /* 0x0001e80000000400 */
[----:B------:R-:W3:Y:S04]  /*23590*/  LDL.LU R248, [R1+0x3b4] ;  /* 0x0003b40001f87983 */ /* 0x000ee80000300800 */
        /* <DEDUP_REMOVED lines=27> */
[----:B------:R-:W-:Y:S04]  /*23750*/  STS.U16 [R10+0x6200], R243 ;  /* 0x006200f30a007388 */ /* 0x000fe80000000400 */
[----:B------:R-:W-:Y:S04]  /*23760*/  STS.U16 [R10+0x16200], R241 ;  /* 0x016200f10a007388 */ /* 0x000fe80000000400 */
[----:B------:R-:W-:Y:S04]  /*23770*/  STS.U16 [R10+0x6600], R226 ;  /* 0x006600e20a007388 */ /* 0x000fe80000000400 */
[----:B0-----:R-:W3:Y:S04]  /*23780*/  LDL.LU R22, [R1+0x22c] ;  /* 0x00022c0001167983 */ /* 0x001ee80000300800 */
[----:B------:R-:W-:Y:S04]  /*23790*/  STS.U16 [R10+0x16600], R225 ;  /* 0x016600e10a007388 */ /* 0x000fe80000000400 */
[----:B-1----:R-:W3:Y:S04]  /*237a0*/  LDL.LU R20, [R1+0x1f4] ;  /* 0x0001f40001147983 */ /* 0x002ee80000300800 */
        /* <DEDUP_REMOVED lines=12> */
[----:B------:R-:W3:Y:S04]  /*23870*/  LDL.LU R192, [R1+0x1f0] ;  /* 0x0001f00001c07983 */ /* 0x000ee80000300800 */
[----:B------:R-:W3:Y:S04]  /*23880*/  LDL.LU R193, [R1+0x1bc] ;  /* 0x0001bc0001c17983 */ /* 0x000ee80000300800 */
[----:B----4-:R0:W-:Y:S04]  /*23890*/  STS.U16 [R11+0x280], R19 ;  /* 0x000280130b007388 */ /* 0x0101e80000000400 */
[----:B------:R1:W-:Y:S04]  /*238a0*/  STS.U16 [R11+0x10280], R2 ;  /* 0x010280020b007388 */ /* 0x0003e80000000400 */
[----:B--2---:R2:W-:Y:S04]  /*238b0*/  STS.U16 [R11+0x680], R18 ;  /* 0x000680120b007388 */ /* 0x0045e80000000400 */
[----:B---3--:R3:W-:Y:S04]  /*238c0*/  STS.U16 [R11+0x10680], R17 ;  /* 0x010680110b007388 */ /* 0x0087e80000000400 */
        /* <DEDUP_REMOVED lines=10> */
[----:B-1----:R-:W2:Y:S04]  /*23970*/  LDL.LU R15, [R1+0x124] ;  /* 0x00012400010f7983 */ /* 0x002ea80000300800 */
        /* <DEDUP_REMOVED lines=14> */
[----:B------:R-:W3:Y:S04]  /*23a60*/  LDL.LU R0, [R1+0x1b88] ;  /* 0x001b880001007983 */ /* 0x000ee80000300800 */
[----:B------:R0:W-:Y:S04]  /*23a70*/  STS.U16 [R11+0x5e80], R21 ;  /* 0x005e80150b007388 */ /* 0x0001e80000000400 */
[----:B------:R1:W-:Y:S04]  /*23a80*/  STS.U16 [R11+0x15e80], R12 ;  /* 0x015e800c0b007388 */ /* 0x0003e80000000400 */
[----:B0-----:R-:W3:Y:S04]  /*23a90*/  LDL.LU R21, [R1+0x1b84] ;  /* 0x001b840001157983 */ /* 0x001ee80000300800 */
[----:B-1----:R-:W3:Y:S04]  /*23aa0*/  LDL.LU R12, [R1+0x1b80] ;  /* 0x001b8000010c7983 */ /* 0x002ee80000300800 */
[----:B------:R0:W-:Y:S04]  /*23ab0*/  STS.U16 [R11+0x3e80], R193 ;  /* 0x003e80c10b007388 */ /* 0x0001e80000000400 */
[----:B0-----:R-:W3:Y:S04]  /*23ac0*/  LDL.LU R193, [R1+0x5bc] ;  /* 0x0005bc0001c17983 */ /* 0x001ee80000300800 */
[----:B----4-:R0:W-:Y:S04]  /*23ad0*/  STS.U16 [R11+0x13e80], R19 ;  /* 0x013e80130b007388 */ /* 0x0101e80000000400 */
[----:B------:R1:W-:Y:S04]  /*23ae0*/  STS.U16 [R11+0x4280], R2 ;  /* 0x004280020b007388 */ /* 0x0003e80000000400 */
[----:B0-----:R-:W4:Y:S04]  /*23af0*/  LDL.LU R19, [R1+0x5b8] ;  /* 0x0005b80001137983 */ /* 0x001f280000300800 */
[----:B-1----:R-:W4:Y:S04]  /*23b00*/  LDL.LU R2, [R1+0x574] ;  /* 0x0005740001027983 */ /* 0x002f280000300800 */
[----:B--2---:R0:W-:Y:S04]  /*23b10*/  STS.U16 [R11+0x4a80], R15 ;  /* 0x004a800f0b007388 */ /* 0x0041e80000000400 */
[----:B---3--:R1:W-:Y:S04]  /*23b20*/  STS.U16 [R11+0x14e80], R3 ;  /* 0x014e80030b007388 */ /* 0x0083e80000000400 */
[----:B0-----:R-:W2:Y:S04]  /*23b30*/  LDL.LU R15, [R1+0x570] ;  /* 0x00057000010f7983 */ /* 0x001ea80000300800 */
[----:B-1----:R-:W3:Y:S04]  /*23b40*/  LDL.LU R3, [R1+0x52c] ;  /* 0x00052c0001037983 */ /* 0x002ee80000300800 */
        /* <DEDUP_REMOVED lines=16> */
[----:B------:R-:W-:Y:S04]  /*23c50*/  STS.U16 [R11+0x1e80], R248 ;  /* 0x001e80f80b007388 */ /* 0x000fe80000000400 */
[----:B------:R-:W-:Y:S04]  /*23c60*/  STS.U16 [R11+0x11e80], R7 ;  /* 0x011e80070b007388 */ /* 0x000fe80000000400 */
[----:B------:R-:W-:Y:S04]  /*23c70*/  STS.U16 [R11+0x2280], R249 ;  /* 0x002280f90b007388 */ /* 0x000fe80000000400 */
[----:B0-----:R-:W4:Y:S04]  /*23c80*/  LDL.LU R189, [R1+0x44c] ;  /* 0x00044c0001bd7983 */ /* 0x001f280000300800 */
[----:B------:R-:W-:Y:S04]  /*23c90*/  STS.U16 [R11+0x12280], R250 ;  /* 0x012280fa0b007388 */ /* 0x000fe80000000400 */
[----:B-1----:R-:W4:Y:S04]  /*23ca0*/  LDL.LU R188, [R1+0x400] ;  /* 0x0004000001bc7983 */ /* 0x002f280000300800 */
[----:B------:R-:W4:Y:S04]  /*23cb0*/  LDL.LU R190, [R1+0x3f8] ;  /* 0x0003f80001be7983 */ /* 0x000f280000300800 */
        /* <DEDUP_REMOVED lines=29> */
[----:B------:R-:W-:Y:S01]  /*23e90*/  STL [R1+0x1a90], R11 ;  /* 0x001a900b01007387 */ /* 0x000fe20000100800 */
[----:B0-----:R-:W-:-:S03]  /*23ea0*/  PRMT R239, RZ, 0x7610, R239 ;  /* 0x00007610ffef7816 */ /* 0x001fc600000000ef */
[----:B------:R-:W-:Y:S04]  /*23eb0*/  STS.U16 [R12+0x11f00], R21 ;  /* 0x011f00150c007388 */ /* 0x000fe80000000400 */
[----:B------:R-:W4:Y:S04]  /*23ec0*/  LDL R20, [R1+0x994] ;  /* 0x0009940001147983 */ /* 0x000f280000100800 */
[----:B--2---:R0:W-:Y:S04]  /*23ed0*/  STS.U16 [R12+0x10700], R15 ;  /* 0x0107000f0c007388 */ /* 0x0041e80000000400 */
[----:B---3--:R1:W-:Y:S04]  /*23ee0*/  STS.U16 [R12+0xb00], R3 ;  /* 0x000b00030c007388 */ /* 0x0083e80000000400 */
[----:B0-----:R-:W2:Y:S04]  /*23ef0*/  LDL R15, [R1+0xa1c] ;  /* 0x000a1c00010f7983 */ /* 0x001ea80000100800 */
[----:B-1----:R-:W3:Y:S04]  /*23f00*/  LDL R3, [R1+0xa20] ;  /* 0x000a200001037983 */ /* 0x002ee80000100800 */
[----:B------:R-:W-:Y:S04]  /*23f10*/  STS.U16 [R12+0x300], R193 ;  /* 0x000300c10c007388 */ /* 0x000fe80000000400 */
[----:B----4-:R0:W-:Y:S04]  /*23f20*/  STS.U16 [R12+0x10300], R19 ;  /* 0x010300130c007388 */ /* 0x0101e80000000400 */
[----:B------:R1:W-:Y:S04]  /*23f30*/  STS.U16 [R12+0x700], R2 ;  /* 0x000700020c007388 */ /* 0x0003e80000000400 */
[----:B------:R-:W-:Y:S04]  /*23f40*/  STS.U16 [R12+0x10b00], R18 ;  /* 0x010b00120c007388 */ /* 0x000fe80000000400 */
[----:B------:R4:W-:Y:S04]  /*23f50*/  STS.U16 [R12+0xf00], R17 ;  /* 0x000f00110c007388 */ /* 0x0009e80000000400 */
[----:B------:R-:W-:Y:S04]  /*23f60*/  STS.U16 [R12+0x10f00], R16 ;  /* 0x010f00100c007388 */ /* 0x000fe80000000400 */
[----:B------:R-:W-:Y:S04]  /*23f70*/  STS.U16 [R12+0x1300], R14 ;  /* 0x0013000e0c007388 */ /* 0x000fe80000000400 */
[----:B------:R4:W-:Y:S04]  /*23f80*/  STS.U16 [R12+0x11300], R6 ;  /* 0x011300060c007388 */ /* 0x0009e80000000400 */
[----:B------:R4:W-:Y:S04]  /*23f90*/  STS.U16 [R12+0x1700], R4 ;  /* 0x001700040c007388 */ /* 0x0009e80000000400 */
[----:B0-----:R-:W3:Y:S04]  /*23fa0*/  LDL R19, [R1+0xa14] ;  /* 0x000a140001137983 */ /* 0x001ee80000100800 */
[----:B-1----:R-:W3:Y:S04]  /*23fb0*/  LDL R2, [R1+0x920] ;  /* 0x0009200001027983 */ /* 0x002ee80000100800 */
[----:B------:R-:W-:Y:S04]  /*23fc0*/  STS.U16 [R12+0x11700], R189 ;  /* 0x011700bd0c007388 */ /* 0x000fe80000000400 */
[----:B----4-:R-:W4:Y:S04]  /*23fd0*/  LDL R17, [R1+0x99c] ;  /* 0x00099c0001117983 */ /* 0x010f280000100800 */
[----:B------:R-:W-:Y:S04]  /*23fe0*/  STS.U16 [R12+0x1b00], R188 ;  /* 0x001b00bc0c007388 */ /* 0x000fe80000000400 */
[----:B------:R-:W-:Y:S04]  /*23ff0*/  STS.U16 [R12+0x11b00], R190 ;  /* 0x011b00be0c007388 */ /* 0x000fe80000000400 */
[----:B------:R-:W4:Y:S04]  /*24000*/  LDL R6, [R1+0x9a0] ;  /* 0x0009a00001067983 */ /* 0x000f280000100800 */
[----:B------:R-:W4:Y:S04]  /*24010*/  LDL R4, [R1+0xa18] ;  /* 0x000a180001047983 */ /* 0x000f280000100800 */
[----:B------:R-:W4:Y:S04]  /*24020*/  LDL R14, [R1+0x998] ;  /* 0x00099800010e7983 */ /* 0x000f280000100800 */
[----:B------:R-:W4:Y:S04]  /*24030*/  LDL R16, [R1+0x91c] ;  /* 0x00091c0001107983 */ /* 0x000f280000100800 */
[----:B------:R-:W4:Y:S04]  /*24040*/  LDL.LU R11, [R1+0x6a8] ;  /* 0x0006a800010b7983 */ /* 0x000f280000300800 */
[----:B------:R-:W4:Y:S04]  /*24050*/  LDL.LU R10, [R1+0x69c] ;  /* 0x00069c00010a7983 */ /* 0x000f280000300800 */
[----:B------:R-:W4:Y:S04]  /*24060*/  LDL.LU R9, [R1+0x694] ;  /* 0x0006940001097983 */ /* 0x000f280000300800 */
[----:B------:R-:W4:Y:S04]  /*24070*/  LDL.LU R8, [R1+0x68c] ;  /* 0x00068c0001087983 */ /* 0x000f280000300800 */
[----:B------:R-:W4:Y:S04]  /*24080*/  LDL.LU R7, [R1+0x684] ;  /* 0x0006840001077983 */ /* 0x000f280000300800 */
[----:B------:R-:W4:Y:S04]  /*24090*/  LDL.LU R5, [R1+0x650] ;  /* 0x0006500001057983 */ /* 0x000f280000300800 */
[----:B------:R-:W-:Y:S04]  /*240a0*/  STS.U16 [R12+0x1f00], R191 ;  /* 0x001f00bf0c007388 */ /* 0x000fe80000000400 */
[----:B------:R0:W-:Y:S04]  /*240b0*/  STS.U16 [R12+0x2300], R0 ;  /* 0x002300000c007388 */ /* 0x0001e80000000400 */
[----:B0-----:R-:W4:Y:S04]  /*240c0*/  LDL.LU R0, [R1+0x67c] ;  /* 0x00067c0001007983 */ /* 0x001f280000300800 */
[----:B------:R-:W4:Y:S04]  /*240d0*/  LDL R21, [R1+0x914] ;  /* 0x0009140001157983 */ /* 0x000f280000100800 */
[----:B------:R-:W4:Y:S04]  /*240e0*/  LDL R18, [R1+0x89c] ;  /* 0x00089c0001127983 */ /* 0x000f280000100800 */
[----:B------:R-:W4:Y:S01]  /*240f0*/  LDL R247, [R1+0x64c] ;  /* 0x00064c0001f77983 */ /* 0x000f220000100800 */
[----:B--2---:R-:W-:-:S03]  /*24100*/  @!P0 IMAD.MOV.U32 R23, RZ, RZ, R15 ;  /* 0x000000ffff178224 */ /* 0x004fc600078e000f */
[----:B------:R-:W2:Y:S01]  /*24110*/  LDL R15, [R1+0x8a0] ;  /* 0x0008a000010f7983 */ /* 0x000ea20000100800 */
[----:B---3--:R-:W-:-:S03]  /*24120*/  @!P0 IMAD.MOV.U32 R22, RZ, RZ, R3 ;  /* 0x000000ffff168224 */ /* 0x008fc600078e0003 */
[----:B------:R-:W3:Y:S04]  /*24130*/  LDL R3, [R1+0x918] ;  /* 0x0009180001037983 */ /* 0x000ee80000100800 */
[----:B------:R0:W2:Y:S01]  /*24140*/  @!P0 LDG.E.U16 R239, desc[UR60][R22.64] ;  /* 0x0000003c16ef8981 */ /* 0x0000a2000c1e1500 */
[----:B------:R-:W-:Y:S02]  /*24150*/  PRMT R237, RZ, 0x7610, R237 ;  /* 0x00007610ffed7816 */ /* 0x000fe400000000ed */
[----:B------:R-:W-:Y:S01]  /*24160*/  PRMT R227, RZ, 0x7610, R227 ;  /* 0x00007610ffe37816 */ /* 0x000fe200000000e3 */
[----:B0-----:R-:W-:Y:S02]  /*24170*/  @!P1 IMAD.MOV.U32 R23, RZ, RZ, R19 ;  /* 0x000000ffff179224 */ /* 0x001fe400078e0013 */
[----:B----4-:R-:W-:-:S05]  /*24180*/  @!P1 IMAD.MOV.U32 R22, RZ, RZ, R4 ;  /* 0x000000ffff169224 */ /* 0x010fca00078e0004 */
[----:B------:R0:W4:Y:S02]  /*24190*/  @!P1 LDG.E.U16 R237, desc[UR60][R22.64] ;  /* 0x0000003c16ed9981 */ /* 0x000124000c1e1500 */
[----:B0-----:R-:W-:Y:S02]  /*241a0*/  @!P0 IMAD.MOV.U32 R22, RZ, RZ, R6 ;  /* 0x000000ffff168224 */ /* 0x001fe400078e0006 */
[----:B------:R-:W-:-:S05]  /*241b0*/  @!P0 IMAD.MOV.U32 R23, RZ, RZ, R17 ;  /* 0x000000ffff178224 */ /* 0x000fca00078e0011 */
[----:B------:R0:W4:Y:S01]  /*241c0*/  @!P0 LDG.E.U16 R227, desc[UR60][R22.64] ;  /* 0x0000003c16e38981 */ /* 0x000122000c1e1500 */
[----:B------:R-:W-:Y:S01]  /*241d0*/  PRMT R225, RZ, 0x7610, R225 ;  /* 0x00007610ffe17816 */ /* 0x000fe200000000e1 */
[----:B0-----:R-:W-:Y:S02]  /*241e0*/  @!P1 IMAD.MOV.U32 R22, RZ, RZ, R14 ;  /* 0x000000ffff169224 */ /* 0x001fe400078e000e */
[----:B------:R-:W-:Y:S01]  /*241f0*/  @!P1 IMAD.MOV.U32 R23, RZ, RZ, R20 ;  /* 0x000000ffff179224 */ /* 0x000fe200078e0014 */
[----:B------:R-:W-:-:S04]  /*24200*/  PRMT R207, RZ, 0x7610, R207 ;  /* 0x00007610ffcf7816 */ /* 0x000fc800000000cf */
[----:B------:R0:W4:Y:S02]  /*24210*/  @!P1 LDG.E.U16 R225, desc[UR60][R22.64] ;  /* 0x0000003c16e19981 */ /* 0x000124000c1e1500 */
[----:B0-----:R-:W-:Y:S02]  /*24220*/  @!P0 IMAD.MOV.U32 R22, RZ, RZ, R2 ;  /* 0x000000ffff168224 */ /* 0x001fe400078e0002 */
[----:B------:R-:W-:-:S05]  /*24230*/  @!P0 IMAD.MOV.U32 R23, RZ, RZ, R16 ;  /* 0x000000ffff178224 */ /* 0x000fca00078e0010 */
[----:B------:R0:W4:Y:S01]  /*24240*/  @!P0 LDG.E.U16 R207, desc[UR60][R22.64] ;  /* 0x0000003c16cf8981 */ /* 0x000122000c1e1500 */
[----:B------:R-:W-:Y:S01]  /*24250*/  PRMT R205, RZ, 0x7610, R205 ;  /* 0x00007610ffcd7816 */ /* 0x000fe200000000cd */
[----:B0-----:R-:W-:Y:S02]  /*24260*/  @!P1 IMAD.MOV.U32 R23, RZ, RZ, R21 ;  /* 0x000000ffff179224 */ /* 0x001fe400078e0015 */
[----:B--2---:R-:W-:Y:S04]  /*24270*/  STL [R1+0x1b74], R239 ;  /* 0x001b74ef01007387 */ /* 0x004fe80000100800 */
[----:B------:R-:W2:Y:S04]  /*24280*/  LDL R19, [R1+0x894] ;  /* 0x0008940001137983 */ /* 0x000ea80000100800 */
[----:B------:R-:W4:Y:S04]  /*24290*/  LDL R4, [R1+0x898] ;  /* 0x0008980001047983 */ /* 0x000f280000100800 */
[----:B------:R-:W4:Y:S04]  /*242a0*/  LDL R17, [R1+0x82c] ;  /* 0x00082c0001117983 */ /* 0x000f280000100800 */
[----:B------:R-:W4:Y:S04]  /*242b0*/  LDL R6, [R1+0x1a20] ;  /* 0x001a200001067983 */ /* 0x000f280000100800 */
[----:B------:R-:W4:Y:S04]  /*242c0*/  LDL R14, [R1+0x1a24] ;  /* 0x001a2400010e7983 */ /* 0x000f280000100800 */
[----:B------:R-:W4:Y:S04]  /*242d0*/  LDL R20, [R1+0x828] ;  /* 0x0008280001147983 */ /* 0x000f280000100800 */
[----:B------:R-:W4:Y:S04]  /*242e0*/  LDL R16, [R1+0x7d4] ;  /* 0x0007d40001107983 */ /* 0x000f280000100800 */
[----:B------:R-:W4:Y:S01]  /*242f0*/  LDL R2, [R1+0x7d8] ;  /* 0x0007d80001027983 */ /* 0x000f220000100800 */
[----:B---3--:R-:W-:-:S03]  /*24300*/  @!P1 IMAD.MOV.U32 R22, RZ, RZ, R3 ;  /* 0x000000ffff169224 */ /* 0x008fc600078e0003 */
[----:B------:R-:W3:Y:S04]  /*24310*/  LDL R3, [R1+0x7d0] ;  /* 0x0007d00001037983 */ /* 0x000ee80000100800 */
[----:B------:R0:W3:Y:S02]  /*24320*/  @!P1 LDG.E.U16 R205, desc[UR60][R22.64] ;  /* 0x0000003c16cd9981 */ /* 0x0000e4000c1e1500 */
[----:B0-----:R-:W-:Y:S02]  /*24330*/  @!P0 IMAD.MOV.U32 R22, RZ, RZ, R15 ;  /* 0x000000ffff168224 */ /* 0x001fe400078e000f */
[----:B------:R-:W3:Y:S01]  /*24340*/  LDL R15, [R1+0x7cc] ;  /* 0x0007cc00010f7983 */ /* 0x000ee20000100800 */
[----:B------:R-:W-:Y:S01]  /*24350*/  PRMT R179, RZ, 0x7610, R179 ;  /* 0x00007610ffb37816 */ /* 0x000fe200000000b3 */
[----:B------:R-:W-:Y:S01]  /*24360*/  @!P0 IMAD.MOV.U32 R23, RZ, RZ, R18 ;  /* 0x000000ffff178224 */ /* 0x000fe200078e0012 */
[----:B------:R-:W-:Y:S01]  /*24370*/  PRMT R178, RZ, 0x7610, R178 ;  /* 0x00007610ffb27816 */ /* 0x000fe200000000b2 */
[----:B------:R-:W3:Y:S04]  /*24380*/  LDL R18, [R1+0x758] ;  /* 0x0007580001127983 */ /* 0x000ee80000100800 */
[----:B------:R2:W3:Y:S01]  /*24390*/  @!P0 LDG.E.U16 R179, desc[UR60][R22.64] ;  /* 0x0000003c16b38981 */ /* 0x0004e2000c1e1500 */
[----:B------:R-:W-:-:S02]  /*243a0*/  PRMT R177, RZ, 0x7610, R177 ;  /* 0x00007610ffb17816 */ /* 0x000fc400000000b1 */
[----:B------:R-:W-:Y:S02]  /*243b0*/  PRMT R176, RZ, 0x7610, R176 ;  /* 0x00007610ffb07816 */ /* 0x000fe400000000b0 */
[----:B------:R-:W-:Y:S01]  /*243c0*/  PRMT R175, RZ, 0x7610, R175 ;  /* 0x00007610ffaf7816 */ /* 0x000fe200000000af */
[----:B--2---:R-:W-:Y:S02]  /*243d0*/  @!P1 IMAD.MOV.U32 R23, RZ, RZ, R19 ;  /* 0x000000ffff179224 */ /* 0x004fe400078e0013 */
[----:B----4-:R-:W-:Y:S01]  /*243e0*/  @!P1 IMAD.MOV.U32 R22, RZ, RZ, R4 ;  /* 0x000000ffff169224 */ /* 0x010fe200078e0004 */
[----:B------:R-:W2:Y:S04]  /*243f0*/  LDL R19, [R1+0x754] ;  /* 0x0007540001137983 */ /* 0x000ea80000100800 */
[----:B------:R-:W4:Y:S04]  /*24400*/  LDL R4, [R1+0x750] ;  /* 0x0007500001047983 */ /* 0x000f280000100800 */
[----:B------:R0:W4:Y:S02]  /*24410*/  @!P1 LDG.E.U16 R178, desc[UR60][R22.64] ;  /* 0x0000003c16b29981 */ /* 0x000124000c1e1500 */
[----:B0-----:R-:W-:-:S02]  /*24420*/  @!P0 IMAD.MOV.U32 R22, RZ, RZ, R6 ;  /* 0x000000ffff168224 */ /* 0x001fc400078e0006 */
[----:B------:R-:W-:Y:S01]  /*24430*/  @!P0 IMAD.MOV.U32 R23, RZ, RZ, R17 ;  /* 0x000000ffff178224 */ /* 0x000fe200078e0011 */
[----:B------:R-:W4:Y:S04]  /*24440*/  LDL R6, [R1+0x6d0] ;  /* 0x0006d00001067983 */ /* 0x000f280000100800 */
[----:B------:R-:W4:Y:S04]  /*24450*/  LDL R17, [R1+0x74c] ;  /* 0x00074c0001117983 */ /* 0x000f280000100800 */
[----:B------:R0:W4:Y:S02]  /*24460*/  @!P0 LDG.E.U16 R177, desc[UR60][R22.64] ;  /* 0x0000003c16b18981 */ /* 0x000124000c1e1500 */
[----:B0-----:R-:W-:-:S02]  /*24470*/  @!P1 IMAD.MOV.U32 R22, RZ, RZ, R14 ;  /* 0x000000ffff169224 */ /* 0x001fc400078e000e */
[----:B------:R-:W4:Y:S01]  /*24480*/  LDL R14, [R1+0x6cc] ;  /* 0x0006cc00010e7983 */ /* 0x000f220000100800 */
[----:B------:R-:W-:-:S03]  /*24490*/  @!P1 IMAD.MOV.U32 R23, RZ, RZ, R20 ;  /* 0x000000ffff179224 */ /* 0x000fc600078e0014 */
[----:B------:R-:W4:Y:S04]  /*244a0*/  LDL.LU R21, [R1+0xa10] ;  /* 0x000a100001157983 */ /* 0x000f280000300800 */
[----:B------:R-:W4:Y:S01]  /*244b0*/  LDL R181, [R1+0xa0c] ;  /* 0x000a0c0001b57983 */ /* 0x000f220000100800 */
[----:B------:R-:W-:Y:S02]  /*244c0*/  PRMT R174, RZ, 0x7610, R174 ;  /* 0x00007610ffae7816 */ /* 0x000fe400000000ae */
[----:B------:R-:W-:Y:S01]  /*244d0*/  PRMT R173, RZ, 0x7610, R173 ;  /* 0x00007610ffad7816 */ /* 0x000fe200000000ad */
[----:B------:R0:W4:Y:S01]  /*244e0*/  @!P1 LDG.E.U16 R176, desc[UR60][R22.64] ;  /* 0x0000003c16b09981 */ /* 0x000122000c1e1500 */
[----:B------:R-:W-:Y:S02]  /*244f0*/  PRMT R172, RZ, 0x7610, R172 ;  /* 0x00007610ffac7816 */ /* 0x000fe400000000ac */
[----:B------:R-:W-:Y:S01]  /*24500*/  PRMT R171, RZ, 0x7610, R171 ;  /* 0x00007610ffab7816 */ /* 0x000fe200000000ab */
[----:B------:R-:W4:Y:S04]  /*24510*/  LDL R180, [R1+0x90c] ;  /* 0x00090c0001b47983 */ /* 0x000f280000100800 */
[----:B------:R-:W4:Y:S01]  /*24520*/  LDL R20, [R1+0x910] ;  /* 0x0009100001147983 */ /* 0x000f220000100800 */
[----:B------:R-:W-:-:S02]  /*24530*/  PRMT R235, RZ, 0x7610, R235 ;  /* 0x00007610ffeb7816 */ /* 0x000fc400000000eb */
[----:B------:R-:W-:Y:S02]  /*24540*/  PRMT R233, RZ, 0x7610, R233 ;  /* 0x00007610ffe97816 */ /* 0x000fe400000000e9 */
[----:B------:R-:W-:Y:S02]  /*24550*/  PRMT R223, RZ, 0x7610, R223 ;  /* 0x00007610ffdf7816 */ /* 0x000fe400000000df */
[----:B------:R-:W-:Y:S02]  /*24560*/  PRMT R221, RZ, 0x7610, R221 ;  /* 0x00007610ffdd7816 */ /* 0x000fe400000000dd */
[----:B------:R-:W-:Y:S01]  /*24570*/  PRMT R170, RZ, 0x7610, R170 ;  /* 0x00007610ffaa7816 */ /* 0x000fe200000000aa */
[----:B0-----:R-:W-:Y:S02]  /*24580*/  @!P0 IMAD.MOV.U32 R22, RZ, RZ, R2 ;  /* 0x000000ffff168224 */ /* 0x001fe400078e0002 */
[----:B------:R-:W-:Y:S01]  /*24590*/  @!P0 IMAD.MOV.U32 R23, RZ, RZ, R16 ;  /* 0x000000ffff178224 */ /* 0x000fe200078e0010 */
[----:B------:R-:W4:Y:S04]  /*245a0*/  LDL R2, [R1+0xa08] ;  /* 0x000a080001027983 */ /* 0x000f280000100800 */
[----:B------:R-:W4:Y:S04]  /*245b0*/  LDL R16, [R1+0xa04] ;  /* 0x000a040001107983 */ /* 0x000f280000100800 */
[----:B------:R3:W4:Y:S01]  /*245c0*/  @!P0 LDG.E.U16 R175, desc[UR60][R22.64] ;  /* 0x0000003c16af8981 */ /* 0x000722000c1e1500 */
        /* <DEDUP_REMOVED lines=8> */
[----:B------:R-:W-:Y:S01]  /*24650*/  PRMT R163, RZ, 0x7610, R163 ;  /* 0x00007610ffa37816 */ /* 0x000fe200000000a3 */
[----:B---3--:R-:W-:Y:S01]  /*24660*/  @!P1 IMAD.MOV.U32 R22, RZ, RZ, R3 ;  /* 0x000000ffff169224 */ /* 0x008fe200078e0003 */
[----:B------:R-:W-:Y:S01]  /*24670*/  PRMT R162, RZ, 0x7610, R162 ;  /* 0x00007610ffa27816 */ /* 0x000fe200000000a2 */
[----:B------:R-:W3:Y:S01]  /*24680*/  LDL R3, [R1+0x990] ;  /* 0x0009900001037983 */ /* 0x000ee20000100800 */
[----:B------:R-:W-:-:S03]  /*24690*/  @!P1 IMAD.MOV.U32 R23, RZ, RZ, R15 ;  /* 0x000000ffff179224 */ /* 0x000fc600078e000f */
[----:B------:R-:W3:Y:S01]  /*246a0*/  LDL R15, [R1+0x98c] ;  /* 0x00098c00010f7983 */ /* 0x000ee20000100800 */
[----:B------:R-:W-:Y:S02]  /*246b0*/  PRMT R161, RZ, 0x7610, R161 ;  /* 0x00007610ffa17816 */ /* 0x000fe400000000a1 */
[----:B------:R-:W-:Y:S02]  /*246c0*/  PRMT R231, RZ, 0x7610, R231 ;  /* 0x00007610ffe77816 */ /* 0x000fe400000000e7 */
[----:B------:R-:W-:Y:S01]  /*246d0*/  PRMT R229, RZ, 0x7610, R229 ;  /* 0x00007610ffe57816 */ /* 0x000fe200000000e5 */
[----:B------:R0:W3:Y:S01]  /*246e0*/  @!P1 LDG.E.U16 R174, desc[UR60][R22.64] ;  /* 0x0000003c16ae9981 */ /* 0x0000e2000c1e1500 */
        /* <DEDUP_REMOVED lines=8> */
[----:B------:R-:W-:Y:S01]  /*24770*/  PRMT R156, RZ, 0x7610, R156 ;  /* 0x00007610ff9c7816 */ /* 0x000fe2000000009c */
[----:B0-----:R-:W-:Y:S01]  /*24780*/  @!P0 IMAD.MOV.U32 R22, RZ, RZ, R18 ;  /* 0x000000ffff168224 */ /* 0x001fe200078e0012 */
[----:B------:R-:W3:Y:S04]  /*24790*/  LDL R182, [R1+0x6a0] ;  /* 0x0006a00001b67983 */ /* 0x000ee80000100800 */
[----:B------:R-:W3:Y:S01]  /*247a0*/  LDL R18, [R1+0x988] ;  /* 0x0009880001127983 */ /* 0x000ee20000100800 */
[----:B--2---:R-:W-:-:S03]  /*247b0*/  @!P0 IMAD.MOV.U32 R23, RZ, RZ, R19 ;  /* 0x000000ffff178224 */ /* 0x004fc600078e0013 */
[----:B------:R-:W2:Y:S04]  /*247c0*/  LDL R19, [R1+0x984] ;  /* 0x0009840001137983 */ /* 0x000ea80000100800 */
[----:B------:R4:W2:Y:S02]  /*247d0*/  @!P0 LDG.E.U16 R173, desc[UR60][R22.64] ;  /* 0x0000003c16ad8981 */ /* 0x0008a4000c1e1500 */
[----:B----4-:R-:W-:Y:S02]  /*247e0*/  @!P1 IMAD.MOV.U32 R22, RZ, RZ, R4 ;  /* 0x000000ffff169224 */ /* 0x010fe400078e0004 */
[----:B------:R-:W-:Y:S01]  /*247f0*/  @!P1 IMAD.MOV.U32 R23, RZ, RZ, R17 ;  /* 0x000000ffff179224 */ /* 0x000fe200078e0011 */
[----:B------:R-:W4:Y:S04]  /*24800*/  LDL R4, [R1+0x6d8] ;  /* 0x0006d80001047983 */ /* 0x000f280000100800 */
        /* <DEDUP_REMOVED lines=8> */
[----:B------:R-:W-:-:S05]  /*24890*/  @!P0 IMAD.MOV.U32 R23, RZ, RZ, R181 ;  /* 0x000000ffff178224 */ /* 0x000fca00078e00b5 */
[----:B------:R0:W4:Y:S02]  /*248a0*/  @!P0 LDG.E.U16 R235, desc[UR60][R22.64] ;  /* 0x0000003c16eb8981 */ /* 0x000124000c1e1500 */
[----:B0-----:R-:W-:Y:S02]  /*248b0*/  @!P1 IMAD.MOV.U32 R22, RZ, RZ, R2 ;  /* 0x000000ffff169224 */ /* 0x001fe400078e0002 */
[----:B------:R-:W-:Y:S01]  /*248c0*/  @!P1 IMAD.MOV.U32 R23, RZ, RZ, R16 ;  /* 0x000000ffff179224 */ /* 0x000fe200078e0010 */
[----:B------:R-:W4:Y:S04]  /*248d0*/  LDL R2, [R1+0x890] ;  /* 0x0008900001027983 */ /* 0x000f280000100800 */
[----:B------:R-:W4:Y:S04]  /*248e0*/  LDL R16, [R1+0x88c] ;  /* 0x00088c0001107983 */ /* 0x000f280000100800 */
[----:B------:R3:W4:Y:S02]  /*248f0*/  @!P1 LDG.E.U16 R233, desc[UR60][R22.64] ;  /* 0x0000003c16e99981 */ /* 0x000724000c1e1500 */
[----:B---3--:R-:W-:-:S02]  /*24900*/  @!P0 IMAD.MOV.U32 R22, RZ, RZ, R3 ;  /* 0x000000ffff168224 */ /* 0x008fc400078e0003 */
[----:B------:R-:W3:Y:S01]  /*24910*/  LDL R3, [R1+0x888] ;  /* 0x0008880001037983 */ /* 0x000ee20000100800 */
[----:B------:R-:W-:-:S03]  /*24920*/  @!P0 IMAD.MOV.U32 R23, RZ, RZ, R15 ;  /* 0x000000ffff178224 */ /* 0x000fc600078e000f */
[----:B------:R-:W3:Y:S04]  /*24930*/  LDL R15, [R1+0x884] ;  /* 0x00088400010f7983 */ /* 0x000ee80000100800 */
[----:B------:R0:W3:Y:S02]  /*24940*/  @!P0 LDG.E.U16 R223, desc[UR60][R22.64] ;  /* 0x0000003c16df8981 */ /* 0x0000e4000c1e1500 */
[----:B0-----:R-:W-:Y:S02]  /*24950*/  @!P1 IMAD.MOV.U32 R22, RZ, RZ, R18 ;  /* 0x000000ffff169224 */ /* 0x001fe400078e0012 */
        /* <DEDUP_REMOVED lines=59> */
[----:B0-----:R-:W-:Y:S02]  /*24d10*/  @!P1 IMAD.MOV.U32 R22, RZ, RZ, R20 ;  /* 0x000000ffff169224 */ /* 0x001fe400078e0014 */
[----:B------:R-:W-:Y:S01]  /*24d20*/  @!P1 IMAD.MOV.U32 R23, RZ, RZ, R180 ;  /* 0x000000ffff179224 */ /* 0x000fe200078e00b4 */
[----:B------:R-:W2:Y:S04]  /*24d30*/  LDL R20, [R1+0x1a30] ;  /* 0x001a300001147983 */ /* 0x000ea80000100800 */
[----:B------:R-:W2:Y:S04]  /*24d40*/  LDL R180, [R1+0x81c] ;  /* 0x00081c0001b47983 */ /* 0x000ea80000100800 */
[----:B------:R4:W2:Y:S02]  /*24d50*/  @!P1 LDG.E.U16 R161, desc[UR60][R22.64] ;  /* 0x0000003c16a19981 */ /* 0x0008a4000c1e1500 */
[----:B----4-:R-:W-:-:S02]  /*24d60*/  @!P0 IMAD.MOV.U32 R22, RZ, RZ, R4 ;  /* 0x000000ffff168224 */ /* 0x010fc400078e0004 */
        /* <DEDUP_REMOVED lines=45> */
[----:B------:R-:W-:Y:S01]  /*25040*/  @!P0 IMAD.MOV.U32 R23, RZ, RZ, R180 ;  /* 0x000000ffff178224 */ /* 0x000fe200078e00b4 */
[----:B------:R-:W-:Y:S02]  /*25050*/  PRMT R155, RZ, 0x7610, R155 ;  /* 0x00007610ff9b7816 */ /* 0x000fe4000000009b */
[----:B------:R-:W-:Y:S01]  /*25060*/  PRMT R154, RZ, 0x7610, R154 ;  /* 0x00007610ff9a7816 */ /* 0x000fe2000000009a */
[----:B------:R-:W3:Y:S04]  /*25070*/  LDL R20, [R1+0x6b0] ;  /* 0x0006b00001147983 */ /* 0x000ee80000100800 */
[----:B------:R0:W3:Y:S02]  /*25080*/  @!P0 LDG.E.U16 R157, desc[UR60][R22.64] ;  /* 0x0000003c169d8981 */ /* 0x0000e4000c1e1500 */
[----:B0-----:R-:W-:-:S02]  /*25090*/  @!P1 IMAD.MOV.U32 R22, RZ, RZ, R18 ;  /* 0x000000ffff169224 */ /* 0x001fc400078e0012 */
        /* <DEDUP_REMOVED lines=10> */
[----:B------:R-:W4:Y:S01]  /*25140*/  LDL R14, [R1+0x9e4] ;  /* 0x0009e400010e7983 */ /* 0x000f220000100800 */
[----:B------:R-:W-:-:S03]  /*25150*/  @!P1 IMAD.MOV.U32 R22, RZ, RZ, R6 ;  /* 0x000000ffff169224 */ /* 0x000fc600078e0006 */
[----:B------:R-:W4:Y:S04]  /*25160*/  LDL R6, [R1+0x970] ;  /* 0x0009700001067983 */ /* 0x000f280000100800 */
[----:B------:R0:W4:Y:S02]  /*25170*/  @!P1 LDG.E.U16 R154, desc[UR60][R22.64] ;  /* 0x0000003c169a9981 */ /* 0x000124000c1e1500 */
[----:B0-----:R-:W-:Y:S02]  /*25180*/  @!P0 IMAD.MOV.U32 R22, RZ, RZ, R2 ;  /* 0x000000ffff168224 */ /* 0x001fe400078e0002 */
[----:B------:R-:W4:Y:S01]  /*25190*/  LDL R2, [R1+0x968] ;  /* 0x0009680001027983 */ /* 0x000f220000100800 */
[----:B---3--:R-:W-:-:S03]  /*251a0*/  @!P1 IMAD.MOV.U32 R180, RZ, RZ, R3 ;  /* 0x000000ffffb49224 */ /* 0x008fc600078e0003 */
[----:B------:R-:W3:Y:S01]  /*251b0*/  LDL R3, [R1+0x964] ;  /* 0x0009640001037983 */ /* 0x000ee20000100800 */
[----:B------:R-:W-:Y:S02]  /*251c0*/  @!P0 IMAD.MOV.U32 R23, RZ, RZ, R16 ;  /* 0x000000ffff178224 */ /* 0x000fe400078e0010 */
[----:B------:R-:W-:Y:S01]  /*251d0*/  @!P1 IMAD.MOV.U32 R181, RZ, RZ, R15 ;  /* 0x000000ffffb59224 */ /* 0x000fe200078e000f */
[----:B------:R-:W3:Y:S04]  /*251e0*/  LDL R16, [R1+0x8ec] ;  /* 0x0008ec0001107983 */ /* 0x000ee80000100800 */
[----:B------:R-:W3:Y:S01]  /*251f0*/  LDL R15, [R1+0x8f0] ;  /* 0x0008f000010f7983 */ /* 0x000ee20000100800 */
[----:B------:R-:W-:Y:S02]  /*25200*/  PRMT R153, RZ, 0x7610, R153 ;  /* 0x00007610ff997816 */ /* 0x000fe40000000099 */
[----:B------:R-:W-:-:S04]  /*25210*/  PRMT R152, RZ, 0x7610, R152 ;  /* 0x00007610ff987816 */ /* 0x000fc80000000098 */
[----:B------:R0:W3:Y:S04]  /*25220*/  @!P0 LDG.E.U16 R153, desc[UR60][R22.64] ;  /* 0x0000003c16998981 */ /* 0x0000e8000c1e1500 */
[----:B------:R1:W3:Y:S01]  /*25230*/  @!P1 LDG.E.U16 R152, desc[UR60][R180.64] ;  /* 0x0000003cb4989981 */ /* 0x0002e2000c1e1500 */
[----:B------:R-:W-:Y:S02]  /*25240*/  PRMT R219, RZ, 0x7610, R219 ;  /* 0x00007610ffdb7816 */ /* 0x000fe400000000db */
[----:B0-----:R-:W-:Y:S01]  /*25250*/  PRMT R23, RZ, 0x7610, R23 ;  /* 0x00007610ff177816 */ /* 0x001fe20000000017 */
[----:B-1----:R-:W-:Y:S02]  /*25260*/  @!P1 IMAD.MOV.U32 R180, RZ, RZ, R182 ;  /* 0x000000ffffb49224 */ /* 0x002fe400078e00b6 */
[----:B------:R-:W-:Y:S01]  /*25270*/  @!P1 IMAD.MOV.U32 R181, RZ, RZ, R10 ;  /* 0x000000ffffb59224 */ /* 0x000fe200078e000a */
[----:B------:R0:W-:Y:S04]  /*25280*/  STL [R1+0x1a9c], R10 ;  /* 0x001a9c0a01007387 */ /* 0x0001e80000100800 */
[----:B------:R1:W3:Y:S01]  /*25290*/  @!P1 LDG.E.U16 R23, desc[UR60][R180.64] ;  /* 0x0000003cb4179981 */ /* 0x0002e2000c1e1500 */
[----:B------:R-:W-:-:S03]  /*252a0*/  PRMT R217, RZ, 0x7610, R217 ;  /* 0x00007610ffd97816 */ /* 0x000fc600000000d9 */
[----:B0-----:R-:W3:Y:S01]  /*252b0*/  LDL.LU R10, [R1+0x690] ;  /* 0x00069000010a7983 */ /* 0x001ee20000300800 */
[----:B-1----:R-:W-:-:S03]  /*252c0*/  @!P0 IMAD.MOV.U32 R180, RZ, RZ, R18 ;  /* 0x000000ffffb48224 */ /* 0x002fc600078e0012 */
[----:B------:R-:W3:Y:S01]  /*252d0*/  LDL R18, [R1+0x8e8] ;  /* 0x0008e80001127983 */ /* 0x000ee20000100800 */
[----:B------:R-:W-:Y:S02]  /*252e0*/  PRMT R211, RZ, 0x7610, R211 ;  /* 0x00007610ffd37816 */ /* 0x000fe400000000d3 */
[----:B------:R-:W-:Y:S02]  /*252f0*/  PRMT R209, RZ, 0x7610, R209 ;  /* 0x00007610ffd17816 */ /* 0x000fe400000000d1 */
[----:B------:R-:W-:Y:S01]  /*25300*/  PRMT R22, RZ, 0x7610, R22 ;  /* 0x00007610ff167816 */ /* 0x000fe20000000016 */
[----:B--2---:R-:W-:Y:S02]  /*25310*/  @!P0 IMAD.MOV.U32 R181, RZ, RZ, R19 ;  /* 0x000000ffffb58224 */ /* 0x004fe400078e0013 */
[----:B------:R-:W2:Y:S04]  /*25320*/  LDL R19, [R1+0x8e4] ;  /* 0x0008e40001137983 */ /* 0x000ea80000100800 */
[----:B------:R4:W2:Y:S02]  /*25330*/  @!P0 LDG.E.U16 R219, desc[UR60][R180.64] ;  /* 0x0000003cb4db8981 */ /* 0x0008a4000c1e1500 */
[----:B----4-:R-:W-:-:S02]  /*25340*/  @!P1 IMAD.MOV.U32 R180, RZ, RZ, R4 ;  /* 0x000000ffffb49224 */ /* 0x010fc400078e0004 */
[----:B------:R-:W4:Y:S01]  /*25350*/  LDL R4, [R1+0x870] ;  /* 0x0008700001047983 */ /* 0x000f220000100800 */
[----:B------:R-:W-:-:S03]  /*25360*/  @!P1 IMAD.MOV.U32 R181, RZ, RZ, R14 ;  /* 0x000000ffffb59224 */ /* 0x000fc600078e000e */
[----:B------:R-:W4:Y:S04]  /*25370*/  LDL R14, [R1+0x86c] ;  /* 0x00086c00010e7983 */ /* 0x000f280000100800 */
[----:B------:R0:W4:Y:S02]  /*25380*/  @!P1 LDG.E.U16 R217, desc[UR60][R180.64] ;  /* 0x0000003cb4d99981 */ /* 0x000124000c1e1500 */
[----:B0-----:R-:W-:Y:S02]  /*25390*/  @!P0 IMAD.MOV.U32 R180, RZ, RZ, R6 ;  /* 0x000000ffffb48224 */ /* 0x001fe400078e0006 */
[----:B------:R-:W-:Y:S01]  /*253a0*/  @!P0 IMAD.MOV.U32 R181, RZ, RZ, R17 ;  /* 0x000000ffffb58224 */ /* 0x000fe200078e0011 */
[----:B------:R-:W4:Y:S04]  /*253b0*/  LDL R6, [R1+0x868] ;  /* 0x0008680001067983 */ /* 0x000f280000100800 */
[----:B------:R-:W4:Y:S04]  /*253c0*/  LDL R17, [R1+0x864] ;  /* 0x0008640001117983 */ /* 0x000f280000100800 */
[----:B------:R0:W4:Y:S02]  /*253d0*/  @!P0 LDG.E.U16 R211, desc[UR60][R180.64] ;  /* 0x0000003cb4d38981 */ /* 0x000124000c1e1500 */
[----:B0-----:R-:W-:-:S02]  /*253e0*/  @!P1 IMAD.MOV.U32 R180, RZ, RZ, R2 ;  /* 0x000000ffffb49224 */ /* 0x001fc400078e0002 */
[----:B---3--:R-:W-:Y:S01]  /*253f0*/  @!P1 IMAD.MOV.U32 R181, RZ, RZ, R3 ;  /* 0x000000ffffb59224 */ /* 0x008fe200078e0003 */
[----:B------:R-:W3:Y:S04]  /*25400*/  LDL R2, [R1+0x1a38] ;  /* 0x001a380001027983 */ /* 0x000ee80000100800 */
[----:B------:R-:W3:Y:S04]  /*25410*/  LDL R3, [R1+0x814] ;  /* 0x0008140001037983 */ /* 0x000ee80000100800 */
[----:B------:R0:W3:Y:S04]  /*25420*/  @!P1 LDG.E.U16 R209, desc[UR60][R180.64] ;  /* 0x0000003cb4d19981 */ /* 0x0000e8000c1e1500 */
[----:B------:R1:W-:Y:S01]  /*25430*/  STL [R1+0x1aa0], R11 ;  /* 0x001aa00b01007387 */ /* 0x0003e20000100800 */
[----:B0-----:R-:W-:-:S02]  /*25440*/  @!P0 IMAD.MOV.U32 R180, RZ, RZ, R20 ;  /* 0x000000ffffb48224 */ /* 0x001fc400078e0014 */
[----:B------:R-:W-:Y:S02]  /*25450*/  @!P0 IMAD.MOV.U32 R181, RZ, RZ, R11 ;  /* 0x000000ffffb58224 */ /* 0x000fe400078e000b */
[----:B-1----:R-:W3:Y:S04]  /*25460*/  LDL.LU R11, [R1+0x698] ;  /* 0x00069800010b7983 */ /* 0x002ee80000300800 */
[----:B------:R0:W3:Y:S02]  /*25470*/  @!P0 LDG.E.U16 R22, desc[UR60][R180.64] ;  /* 0x0000003cb4168981 */ /* 0x0000e4000c1e1500 */
[----:B0-----:R-:W-:Y:S02]  /*25480*/  @!P0 IMAD.MOV.U32 R180, RZ, RZ, R15 ;  /* 0x000000ffffb48224 */ /* 0x001fe400078e000f */
[----:B------:R-:W-:Y:S01]  /*25490*/  @!P0 IMAD.MOV.U32 R181, RZ, RZ, R16 ;  /* 0x000000ffffb58224 */ /* 0x000fe200078e0010 */
[----:B------:R-:W3:Y:S04]  /*254a0*/  LDL R15, [R1+0x1a3c] ;  /* 0x001a3c00010f7983 */ /* 0x000ee80000100800 */
[----:B------:R-:W3:Y:S01]  /*254b0*/  LDL R16, [R1+0x810] ;  /* 0x0008100001107983 */ /* 0x000ee20000100800 */
[----:B------:R-:W-:-:S02]  /*254c0*/  PRMT R187, RZ, 0x7610, R187 ;  /* 0x00007610ffbb7816 */ /* 0x000fc400000000bb */
[----:B------:R-:W-:-:S06]  /*254d0*/  PRMT R195, RZ, 0x7610, R195 ;  /* 0x00007610ffc37816 */ /* 0x000fcc00000000c3 */
[----:B------:R0:W3:Y:S01]  /*254e0*/  @!P0 LDG.E.U16 R195, desc[UR60][R180.64] ;  /* 0x0000003cb4c38981 */ /* 0x0000e2000c1e1500 */
[----:B------:R-:W-:Y:S01]  /*254f0*/  @!P1 IMAD.MOV.U32 R182, RZ, RZ, R18 ;  /* 0x000000ffffb69224 */ /* 0x000fe200078e0012 */
[----:B0-----:R-:W-:Y:S01]  /*25500*/  PRMT R181, RZ, 0x7610, R181 ;  /* 0x00007610ffb57816 */ /* 0x001fe200000000b5 */
[----:B--2---:R-:W-:-:S05]  /*25510*/  @!P1 IMAD.MOV.U32 R183, RZ, RZ, R19 ;  /* 0x000000ffffb79224 */ /* 0x004fca00078e0013 */
[----:B------:R4:W2:Y:S02]  /*25520*/  @!P1 LDG.E.U16 R187, desc[UR60][R182.64] ;  /* 0x0000003cb6bb9981 */ /* 0x0008a4000c1e1500 */
[----:B----4-:R-:W-:Y:S02]  /*25530*/  @!P0 IMAD.MOV.U32 R182, RZ, RZ, R4 ;  /* 0x000000ffffb68224 */ /* 0x010fe400078e0004 */
[----:B------:R-:W4:Y:S01]  /*25540*/  LDL R4, [R1+0x7a8] ;  /* 0x0007a80001047983 */ /* 0x000f220000100800 */
[----:B------:R-:W-:-:S03]  /*25550*/  @!P0 IMAD.MOV.U32 R183, RZ, RZ, R14 ;  /* 0x000000ffffb78224 */ /* 0x000fc600078e000e */
[----:B------:R-:W2:Y:S01]  /*25560*/  LDL R14, [R1+0x7a4] ;  /* 0x0007a400010e7983 */ /* 0x000ea20000100800 */
[----:B------:R-:W-:Y:S02]  /*25570*/  @!P1 IMAD.MOV.U32 R184, RZ, RZ, R6 ;  /* 0x000000ffffb89224 */ /* 0x000fe400078e0006 */
[----:B------:R-:W-:Y:S01]  /*25580*/  @!P1 IMAD.MOV.U32 R185, RZ, RZ, R17 ;  /* 0x000000ffffb99224 */ /* 0x000fe200078e0011 */
[----:B------:R-:W2:Y:S04]  /*25590*/  LDL R6, [R1+0x7a0] ;  /* 0x0007a00001067983 */ /* 0x000ea80000100800 */
[----:B------:R-:W2:Y:S04]  /*255a0*/  LDL R17, [R1+0x79c] ;  /* 0x00079c0001117983 */ /* 0x000ea80000100800 */
[----:B------:R3:W2:Y:S02]  /*255b0*/  @!P1 LDG.E.U16 R181, desc[UR60][R184.64] ;  /* 0x0000003cb8b59981 */ /* 0x0006a4000c1e1500 */
[----:B---3--:R-:W-:-:S02]  /*255c0*/  @!P0 IMAD.MOV.U32 R184, RZ, RZ, R2 ;  /* 0x000000ffffb88224 */ /* 0x008fc400078e0002 */
[----:B------:R-:W-:Y:S01]  /*255d0*/  @!P0 IMAD.MOV.U32 R185, RZ, RZ, R3 ;  /* 0x000000ffffb98224 */ /* 0x000fe200078e0003 */
[----:B------:R-:W3:Y:S04]  /*255e0*/  LDL R2, [R1+0x728] ;  /* 0x0007280001027983 */ /* 0x000ee80000100800 */
[----:B------:R-:W3:Y:S01]  /*255f0*/  LDL R3, [R1+0x724] ;  /* 0x0007240001037983 */ /* 0x000ee20000100800 */
[----:B------:R-:W-:Y:S02]  /*25600*/  @!P1 IMAD.MOV.U32 R192, RZ, RZ, R15 ;  /* 0x000000ffffc09224 */ /* 0x000fe400078e000f */
[----:B------:R-:W-:Y:S01]  /*25610*/  @!P1 IMAD.MOV.U32 R193, RZ, RZ, R16 ;  /* 0x000000ffffc19224 */ /* 0x000fe200078e0010 */
[----:B------:R-:W3:Y:S04]  /*25620*/  LDL R15, [R1+0x720] ;  /* 0x00072000010f7983 */ /* 0x000ee80000100800 */
[----:B------:R-:W3:Y:S01]  /*25630*/  LDL R16, [R1+0x71c] ;  /* 0x00071c0001107983 */ /* 0x000ee20000100800 */
[----:B------:R-:W-:-:S06]  /*25640*/  PRMT R180, RZ, 0x7610, R180 ;  /* 0x00007610ffb47816 */ /* 0x000fcc00000000b4 */
[----:B------:R0:W3:Y:S02]  /*25650*/  @!P0 LDG.E.U16 R180, desc[UR60][R182.64] ;  /* 0x0000003cb6b48981 */ /* 0x0000e4000c1e1500 */
[----:B0-----:R-:W-:Y:S02]  /*25660*/  PRMT R183, RZ, 0x7610, R183 ;  /* 0x00007610ffb77816 */ /* 0x001fe400000000b7 */
[----:B------:R-:W-:-:S04]  /*25670*/  PRMT R182, RZ, 0x7610, R182 ;  /* 0x00007610ffb67816 */ /* 0x000fc800000000b6 */
[----:B------:R-:W3:Y:S04]  /*25680*/  @!P1 LDG.E.U16 R183, desc[UR60][R192.64] ;  /* 0x0000003cc0b79981 */ /* 0x000ee8000c1e1500 */
[----:B------:R0:W3:Y:S02]  /*25690*/  @!P0 LDG.E.U16 R182, desc[UR60][R184.64] ;  /* 0x0000003cb8b68981 */ /* 0x0000e4000c1e1500 */
[----:B0-----:R-:W-:Y:S02]  /*256a0*/  PRMT R184, RZ, 0x7610, R184 ;  /* 0x00007610ffb87816 */ /* 0x001fe400000000b8 */
[----:B------:R-:W-:Y:S02]  /*256b0*/  PRMT R185, RZ, 0x7610, R185 ;  /* 0x00007610ffb97816 */ /* 0x000fe400000000b9 */
[----:B------:R-:W-:Y:S01]  /*256c0*/  PRMT R186, RZ, 0x7610, R186 ;  /* 0x00007610ffba7816 */ /* 0x000fe200000000ba */
[----:B----4-:R-:W-:-:S02]  /*256d0*/  @!P0 IMAD.MOV.U32 R192, RZ, RZ, R4 ;  /* 0x000000ffffc08224 */ /* 0x010fc400078e0004 */
[----:B------:R-:W4:Y:S01]  /*256e0*/  LDL R4, [R1+0x9e0] ;  /* 0x0009e00001047983 */ /* 0x000f220000100800 */
        /* <DEDUP_REMOVED lines=8> */
[----:B---3--:R-:W-:-:S02]  /*25770*/  @!P0 IMAD.MOV.U32 R192, RZ, RZ, R2 ;  /* 0x000000ffffc08224 */ /* 0x008fc400078e0002 */
[----:B------:R-:W-:Y:S01]  /*25780*/  @!P0 IMAD.MOV.U32 R193, RZ, RZ, R3 ;  /* 0x000000ffffc18224 */ /* 0x000fe200078e0003 */
[----:B------:R-:W3:Y:S04]  /*25790*/  LDL R2, [R1+0x960] ;  /* 0x0009600001027983 */ /* 0x000ee80000100800 */
[----:B------:R-:W3:Y:S04]  /*257a0*/  LDL R3, [R1+0x95c] ;  /* 0x00095c0001037983 */ /* 0x000ee80000100800 */
[----:B------:R0:W3:Y:S02]  /*257b0*/  @!P0 LDG.E.U16 R186, desc[UR60][R192.64] ;  /* 0x0000003cc0ba8981 */ /* 0x0000e4000c1e1500 */
[----:B0-----:R-:W-:-:S02]  /*257c0*/  @!P1 IMAD.MOV.U32 R192, RZ, RZ, R15 ;  /* 0x000000ffffc09224 */ /* 0x001fc400078e000f */
[----:B------:R-:W-:Y:S01]  /*257d0*/  @!P1 IMAD.MOV.U32 R193, RZ, RZ, R16 ;  /* 0x000000ffffc19224 */ /* 0x000fe200078e0010 */
[----:B------:R-:W3:Y:S04]  /*257e0*/  LDL R15, [R1+0x958] ;  /* 0x00095800010f7983 */ /* 0x000ee80000100800 */
[----:B------:R-:W3:Y:S01]  /*257f0*/  LDL R16, [R1+0x954] ;  /* 0x0009540001107983 */ /* 0x000ee20000100800 */
[----:B------:R-:W-:Y:S02]  /*25800*/  PRMT R194, RZ, 0x7610, R194 ;  /* 0x00007610ffc27816 */ /* 0x000fe400000000c2 */
[----:B------:R-:W-:Y:S01]  /*25810*/  PRMT R196, RZ, 0x7610, R196 ;  /* 0x00007610ffc47816 */ /* 0x000fe200000000c4 */
[----:B------:R0:W-:Y:S04]  /*25820*/  STL [R1+0x1aa4], R10 ;  /* 0x001aa40a01007387 */ /* 0x0001e80000100800 */
[----:B------:R1:W3:Y:S01]  /*25830*/  @!P1 LDG.E.U16 R194, desc[UR60][R192.64] ;  /* 0x0000003cc0c29981 */ /* 0x0002e2000c1e1500 */
[----:B------:R-:W-:Y:S01]  /*25840*/  PRMT R198, RZ, 0x7610, R198 ;  /* 0x00007610ffc67816 */ /* 0x000fe200000000c6 */
[----:B-1----:R-:W-:-:S02]  /*25850*/  @!P1 IMAD.MOV.U32 R192, RZ, RZ, R10 ;  /* 0x000000ffffc09224 */ /* 0x002fc400078e000a */
[----:B------:R-:W-:Y:S01]  /*25860*/  @!P1 IMAD.MOV.U32 R193, RZ, RZ, R8 ;  /* 0x000000ffffc19224 */ /* 0x000fe200078e0008 */
[----:B0-----:R-:W3:Y:S04]  /*25870*/  LDL.LU R10, [R1+0x70c] ;  /* 0x00070c00010a7983 */ /* 0x001ee80000300800 */
[----:B------:R0:W-:Y:S04]  /*25880*/  STL [R1+0x1a94], R8 ;  /* 0x001a940801007387 */ /* 0x0001e80000100800 */
[----:B------:R4:W3:Y:S04]  /*25890*/  @!P1 LDG.E.U16 R196, desc[UR60][R192.64] ;  /* 0x0000003cc0c49981 */ /* 0x0008e8000c1e1500 */
[----:B0-----:R-:W3:Y:S01]  /*258a0*/  LDL.LU R8, [R1+0x680] ;  /* 0x0006800001087983 */ /* 0x001ee20000300800 */
[----:B------:R-:W-:-:S03]  /*258b0*/  PRMT R200, RZ, 0x7610, R200 ;  /* 0x00007610ffc87816 */ /* 0x000fc600000000c8 */
[----:B------:R-:W3:Y:S01]  /*258c0*/  LDL R18, [R1+0x8d4] ;  /* 0x0008d40001127983 */ /* 0x000ee20000100800 */
[----:B------:R-:W-:Y:S02]  /*258d0*/  PRMT R202, RZ, 0x7610, R202 ;  /* 0x00007610ffca7816 */ /* 0x000fe400000000ca */
[----:B------:R-:W-:Y:S01]  /*258e0*/  PRMT R204, RZ, 0x7610, R204 ;  /* 0x00007610ffcc7816 */ /* 0x000fe200000000cc */
[----:B----4-:R-:W-:Y:S02]  /*258f0*/  @!P0 IMAD.MOV.U32 R192, RZ, RZ, R4 ;  /* 0x000000ffffc08224 */ /* 0x010fe400078e0004 */
        /* <DEDUP_REMOVED lines=15> */
[----:B------:R-:W-:Y:S02]  /*259f0*/  @!P1 IMAD.MOV.U32 R193, RZ, RZ, R16 ;  /* 0x000000ffffc19224 */ /* 0x000fe400078e0010 */
[----:B------:R-:W3:Y:S04]  /*25a00*/  LDL R16, [R1+0x858] ;  /* 0x0008580001107983 */ /* 0x000ee80000100800 */
[----:B------:R0:W3:Y:S04]  /*25a10*/  @!P1 LDG.E.U16 R204, desc[UR60][R192.64] ;  /* 0x0000003cc0cc9981 */ /* 0x0000e8000c1e1500 */
[----:B------:R1:W-:Y:S01]  /*25a20*/  STL [R1+0x1aa8], R11 ;  /* 0x001aa80b01007387 */ /* 0x0003e20000100800 */
[----:B0-----:R-:W-:-:S02]  /*25a30*/  @!P0 IMAD.MOV.U32 R192, RZ, RZ, R11 ;  /* 0x000000ffffc08224 */ /* 0x001fc400078e000b */
[----:B------:R-:W-:Y:S01]  /*25a40*/  @!P0 IMAD.MOV.U32 R193, RZ, RZ, R9 ;  /* 0x000000ffffc18224 */ /* 0x000fe200078e0009 */
[----:B-1----:R-:W3:Y:S04]  /*25a50*/  LDL.LU R11, [R1+0x714] ;  /* 0x00071400010b7983 */ /* 0x002ee80000300800 */
[----:B------:R0:W-:Y:S04]  /*25a60*/  STL [R1+0x1a98], R9 ;  /* 0x001a980901007387 */ /* 0x0001e80000100800 */
[----:B0-----:R-:W3:Y:S04]  /*25a70*/  LDL.LU R9, [R1+0x688] ;  /* 0x0006880001097983 */ /* 0x001ee80000300800 */
[----:B------:R-:W3:Y:S01]  /*25a80*/  LDL R15, [R1+0x80c] ;  /* 0x00080c00010f7983 */ /* 0x000ee20000100800 */
[----:B------:R-:W-:-:S06]  /*25a90*/  PRMT R206, RZ, 0x7610, R206 ;  /* 0x00007610ffce7816 */ /* 0x000fcc00000000ce */
[----:B------:R4:W3:Y:S01]  /*25aa0*/  @!P0 LDG.E.U16 R206, desc[UR60][R192.64] ;  /* 0x0000003cc0ce8981 */ /* 0x0008e2000c1e1500 */
[----:B------:R-:W-:Y:S02]  /*25ab0*/  PRMT R208, RZ, 0x7610, R208 ;  /* 0x00007610ffd07816 */ /* 0x000fe400000000d0 */
[----:B------:R-:W-:Y:S02]  /*25ac0*/  PRMT R210, RZ, 0x7610, R210 ;  /* 0x00007610ffd27816 */ /* 0x000fe400000000d2 */
[----:B------:R-:W-:Y:S02]  /*25ad0*/  PRMT R212, RZ, 0x7610, R212 ;  /* 0x00007610ffd47816 */ /* 0x000fe400000000d4 */
[----:B------:R-:W-:Y:S01]  /*25ae0*/  PRMT R214, RZ, 0x7610, R214 ;  /* 0x00007610ffd67816 */ /* 0x000fe200000000d6 */
[----:B----4-:R-:W-:Y:S02]  /*25af0*/  @!P0 IMAD.MOV.U32 R192, RZ, RZ, R4 ;  /* 0x000000ffffc08224 */ /* 0x010fe400078e0004 */
[----:B------:R-:W4:Y:S01]  /*25b00*/  LDL R4, [R1+0x1a44] ;  /* 0x001a440001047983 */ /* 0x000f220000100800 */
[----:B--2---:R-:W-:-:S03]  /*25b10*/  @!P0 IMAD.MOV.U32 R193, RZ, RZ, R14 ;  /* 0x000000ffffc18224 */ /* 0x004fc600078e000e */
[----:B------:R-:W2:Y:S04]  /*25b20*/  LDL R14, [R1+0x1a40] ;  /* 0x001a4000010e7983 */ /* 0x000ea80000100800 */
[----:B------:R0:W4:Y:S02]  /*25b30*/  @!P0 LDG.E.U16 R208, desc[UR60][R192.64] ;  /* 0x0000003cc0d08981 */ /* 0x000124000c1e1500 */
[----:B0-----:R-:W-:Y:S02]  /*25b40*/  @!P1 IMAD.MOV.U32 R192, RZ, RZ, R6 ;  /* 0x000000ffffc09224 */ /* 0x001fe400078e0006 */
[----:B------:R-:W-:Y:S01]  /*25b50*/  @!P1 IMAD.MOV.U32 R193, RZ, RZ, R18 ;  /* 0x000000ffffc19224 */ /* 0x000fe200078e0012 */
[----:B------:R-:W4:Y:S01]  /*25b60*/  LDL R6, [R1+0x808] ;  /* 0x0008080001067983 */ /* 0x000f220000100800 */
[----:B------:R-:W-:-:S02]  /*25b70*/  PRMT R216, RZ, 0x7610, R216 ;  /* 0x00007610ffd87816 */ /* 0x000fc400000000d8 */
[----:B------:R-:W-:Y:S02]  /*25b80*/  PRMT R218, RZ, 0x7610, R218 ;  /* 0x00007610ffda7816 */ /* 0x000fe400000000da */
[----:B------:R-:W-:Y:S01]  /*25b90*/  PRMT R220, RZ, 0x7610, R220 ;  /* 0x00007610ffdc7816 */ /* 0x000fe200000000dc */
[----:B------:R3:W4:Y:S01]  /*25ba0*/  @!P1 LDG.E.U16 R210, desc[UR60][R192.64] ;  /* 0x0000003cc0d29981 */ /* 0x000722000c1e1500 */
[----:B------:R-:W-:-:S03]  /*25bb0*/  PRMT R222, RZ, 0x7610, R222 ;  /* 0x00007610ffde7816 */ /* 0x000fc600000000de */
[----:B------:R-:W4:Y:S01]  /*25bc0*/  LDL R18, [R1+0x94c] ;  /* 0x00094c0001127983 */ /* 0x000f220000100800 */
[----:B---3--:R-:W-:Y:S02]  /*25bd0*/  @!P0 IMAD.MOV.U32 R192, RZ, RZ, R2 ;  /* 0x000000ffffc08224 */ /* 0x008fe400078e0002 */
[----:B------:R-:W-:Y:S01]  /*25be0*/  @!P0 IMAD.MOV.U32 R193, RZ, RZ, R3 ;  /* 0x000000ffffc18224 */ /* 0x000fe200078e0003 */
[----:B------:R-:W3:Y:S04]  /*25bf0*/  LDL R2, [R1+0x798] ;  /* 0x0007980001027983 */ /* 0x000ee80000100800 */
[----:B------:R-:W3:Y:S04]  /*25c00*/  LDL R3, [R1+0x794] ;  /* 0x0007940001037983 */ /* 0x000ee80000100800 */
[----:B------:R0:W3:Y:S02]  /*25c10*/  @!P0 LDG.E.U16 R212, desc[UR60][R192.64] ;  /* 0x0000003cc0d48981 */ /* 0x0000e4000c1e1500 */
[----:B0-----:R-:W-:-:S02]  /*25c20*/  @!P1 IMAD.MOV.U32 R193, RZ, RZ, R17 ;  /* 0x000000ffffc19224 */ /* 0x001fc400078e0011 */
        /* <DEDUP_REMOVED lines=14> */
[----:B---3--:R-:W-:-:S02]  /*25d10*/  @!P0 IMAD.MOV.U32 R192, RZ, RZ, R2 ;  /* 0x000000ffffc08224 */ /* 0x008fc400078e0002 */
        /* <DEDUP_REMOVED lines=11> */
[----:B------:R-:W-:Y:S01]  /*25dd0*/  PRMT R224, RZ, 0x7610, R224 ;  /* 0x00007610ffe07816 */ /* 0x000fe200000000e0 */
[----:B------:R-:W-:Y:S01]  /*25de0*/  @!P0 IMAD.MOV.U32 R193, RZ, RZ, R11 ;  /* 0x000000ffffc18224 */ /* 0x000fe200078e000b */
[----:B------:R-:W-:-:S04]  /*25df0*/  PRMT R226, RZ, 0x7610, R226 ;  /* 0x00007610ffe27816 */ /* 0x000fc800000000e2 */
[----:B------:R0:W3:Y:S01]  /*25e00*/  @!P0 LDG.E.U16 R224, desc[UR60][R192.64] ;  /* 0x0000003cc0e08981 */ /* 0x0000e2000c1e1500 */
[----:B------:R-:W-:Y:S01]  /*25e10*/  PRMT R228, RZ, 0x7610, R228 ;  /* 0x00007610ffe47816 */ /* 0x000fe200000000e4 */
[----:B0-----:R-:W-:Y:S01]  /*25e20*/  @!P1 IMAD.MOV.U32 R193, RZ, RZ, R10 ;  /* 0x000000ffffc19224 */ /* 0x001fe200078e000a */
[----:B------:R-:W-:Y:S02]  /*25e30*/  PRMT R230, RZ, 0x7610, R230 ;  /* 0x00007610ffe67816 */ /* 0x000fe400000000e6 */
[----:B------:R-:W-:Y:S02]  /*25e40*/  PRMT R232, RZ, 0x7610, R232 ;  /* 0x00007610ffe87816 */ /* 0x000fe400000000e8 */
[----:B------:R-:W-:Y:S01]  /*25e50*/  PRMT R234, RZ, 0x7610, R234 ;  /* 0x00007610ffea7816 */ /* 0x000fe200000000ea */
[----:B------:R-:W-:Y:S04]  /*25e60*/  STL [R1+0x1aac], R11 ;  /* 0x001aac0b01007387 */ /* 0x000fe80000100800 */
[----:B------:R0:W-:Y:S01]  /*25e70*/  STL [R1+0x1ab0], R10 ;  /* 0x001ab00a01007387 */ /* 0x0001e20000100800 */
[----:B------:R-:W-:-:S03]  /*25e80*/  PRMT R236, RZ, 0x7610, R236 ;  /* 0x00007610ffec7816 */ /* 0x000fc600000000ec */
[----:B0-----:R-:W3:Y:S04]  /*25e90*/  LDL.LU R10, [R1+0x1a48] ;  /* 0x001a4800010a7983 */ /* 0x001ee80000300800 */
[----:B------:R-:W3:Y:S04]  /*25ea0*/  LDL.LU R11, [R1+0x804] ;  /* 0x00080400010b7983 */ /* 0x000ee80000300800 */
[----:B------:R0:W-:Y:S04]  /*25eb0*/  STL [R1+0x1ab8], R8 ;  /* 0x001ab80801007387 */ /* 0x0001e80000100800 */
[----:B------:R1:W-:Y:S01]  /*25ec0*/  STL [R1+0x1ab4], R0 ;  /* 0x001ab40001007387 */ /* 0x0003e20000100800 */
[----:B--2---:R-:W-:-:S03]  /*25ed0*/  @!P1 IMAD.MOV.U32 R192, RZ, RZ, R14 ;  /* 0x000000ffffc09224 */ /* 0x004fc600078e000e */
[----:B------:R-:W2:Y:S04]  /*25ee0*/  LDL R14, [R1+0x8cc] ;  /* 0x0008cc00010e7983 */ /* 0x000ea80000100800 */
[----:B------:R0:W2:Y:S02]  /*25ef0*/  @!P1 LDG.E.U16 R226, desc[UR60][R192.64] ;  /* 0x0000003cc0e29981 */ /* 0x0000a4000c1e1500 */
[----:B0-----:R-:W-:Y:S02]  /*25f00*/  @!P1 IMAD.MOV.U32 R192, RZ, RZ, R8 ;  /* 0x000000ffffc09224 */ /* 0x001fe400078e0008 */
[----:B------:R-:W-:Y:S01]  /*25f10*/  @!P1 IMAD.MOV.U32 R193, RZ, RZ, R0 ;  /* 0x000000ffffc19224 */ /* 0x000fe200078e0000 */
[----:B------:R-:W2:Y:S04]  /*25f20*/  LDL R8, [R1+0x8d0] ;  /* 0x0008d00001087983 */ /* 0x000ea80000100800 */
[----:B-1----:R-:W2:Y:S04]  /*25f30*/  LDL R0, [R1+0x848] ;  /* 0x0008480001007983 */ /* 0x002ea80000100800 */
[----:B------:R4:W2:Y:S02]  /*25f40*/  @!P1 LDG.E.U16 R228, desc[UR60][R192.64] ;  /* 0x0000003cc0e49981 */ /* 0x0008a4000c1e1500 */
[----:B----4-:R-:W-:-:S02]  /*25f50*/  @!P0 IMAD.MOV.U32 R192, RZ, RZ, R4 ;  /* 0x000000ffffc08224 */ /* 0x010fc400078e0004 */
        /* <DEDUP_REMOVED lines=8> */
[----:B------:R0:W3:Y:S04]  /*25fe0*/  @!P1 LDG.E.U16 R232, desc[UR60][R192.64] ;  /* 0x0000003cc0e89981 */ /* 0x0000e8000c1e1500 */
[----:B------:R-:W3:Y:S04]  /*25ff0*/  LDL.LU R189, [R1+0x618] ;  /* 0x0006180001bd7983 */ /* 0x000ee80000300800 */
[----:B------:R-:W3:Y:S04]  /*26000*/  LDL.LU R188, [R1+0x60c] ;  /* 0x00060c0001bc7983 */ /* 0x000ee80000300800 */
[----:B------:R-:W2:Y:S04]  /*26010*/  LDL.LU R191, [R1+0x608] ;  /* 0x0006080001bf7983 */ /* 0x000ea80000300800 */
[----:B------:R-:W4:Y:S01]  /*26020*/  LDL.LU R190, [R1+0x5f8] ;  /* 0x0005f80001be7983 */ /* 0x000f220000300800 */
[----:B0-----:R-:W-:-:S02]  /*26030*/  @!P0 IMAD.MOV.U32 R192, RZ, RZ, R17 ;  /* 0x000000ffffc08224 */ /* 0x001fc400078e0011 */
[----:B------:R-:W-:-:S05]  /*26040*/  @!P0 IMAD.MOV.U32 R193, RZ, RZ, R18 ;  /* 0x000000ffffc18224 */ /* 0x000fca00078e0012 */
[----:B------:R0:W3:Y:S04]  /*26050*/  @!P0 LDG.E.U16 R234, desc[UR60][R192.64] ;  /* 0x0000003cc0ea8981 */ /* 0x0000e8000c1e1500 */
[----:B------:R1:W-:Y:S01]  /*26060*/  STL [R1+0x1ac0], R9 ;  /* 0x001ac00901007387 */ /* 0x0003e20000100800 */
[----:B0-----:R-:W-:Y:S02]  /*26070*/  @!P1 IMAD.MOV.U32 R193, RZ, RZ, R16 ;  /* 0x000000ffffc19224 */ /* 0x001fe400078e0010 */
[----:B------:R-:W-:-:S05]  /*26080*/  @!P1 IMAD.MOV.U32 R192, RZ, RZ, R15 ;  /* 0x000000ffffc09224 */ /* 0x000fca00078e000f */
[----:B------:R0:W3:Y:S02]  /*26090*/  @!P1 LDG.E.U16 R236, desc[UR60][R192.64] ;  /* 0x0000003cc0ec9981 */ /* 0x0000e4000c1e1500 */
[----:B0-----:R-:W-:Y:S02]  /*260a0*/  @!P0 IMAD.MOV.U32 R192, RZ, RZ, R9 ;  /* 0x000000ffffc08224 */ /* 0x001fe400078e0009 */
[----:B-1----:R-:W3:Y:S04]  /*260b0*/  LDL.LU R9, [R1+0x844] ;  /* 0x0008440001097983 */ /* 0x002ee80000300800 */
[----:B------:R-:W-:Y:S01]  /*260c0*/  STL [R1+0x1abc], R7 ;  /* 0x001abc0701007387 */ /* 0x000fe20000100800 */
[----:B------:R-:W-:Y:S01]  /*260d0*/  PRMT R238, RZ, 0x7610, R238 ;  /* 0x00007610ffee7816 */ /* 0x000fe200000000ee */
[----:B------:R-:W-:Y:S01]  /*260e0*/  @!P0 IMAD.MOV.U32 R193, RZ, RZ, R7 ;  /* 0x000000ffffc18224 */ /* 0x000fe200078e0007 */
[----:B------:R-:W-:-:S04]  /*260f0*/  PRMT R240, RZ, 0x7610, R240 ;  /* 0x00007610fff07816 */ /* 0x000fc800000000f0 */
[----:B------:R0:W3:Y:S04]  /*26100*/  @!P0 LDG.E.U16 R238, desc[UR60][R192.64] ;  /* 0x0000003cc0ee8981 */ /* 0x0000e8000c1e1500 */
[----:B--2---:R1:W-:Y:S04]  /*26110*/  STS.U16 [R12+0x12700], R191 ;  /* 0x012700bf0c007388 */ /* 0x0043e80000000400 */
[----:B----4-:R2:W-:Y:S04]  /*26120*/  STS.U16 [R12+0x2b00], R190 ;  /* 0x002b00be0c007388 */ /* 0x0105e80000000400 */
[----:B---3--:R-:W-:Y:S04]  /*26130*/  STL [R1+0x1ac8], R9 ;  /* 0x001ac80901007387 */ /* 0x008fe80000100800 */
[----:B------:R-:W-:Y:S04]  /*26140*/  STL [R1+0x1acc], R10 ;  /* 0x001acc0a01007387 */ /* 0x000fe80000100800 */
[----:B------:R-:W-:Y:S04]  /*26150*/  STL [R1+0x1ac4], R11 ;  /* 0x001ac40b01007387 */ /* 0x000fe80000100800 */
[----:B------:R-:W-:Y:S04]  /*26160*/  STL [R1+0x1ad4], R5 ;  /* 0x001ad40501007387 */ /* 0x000fe80000100800 */
[----:B------:R3:W-:Y:S04]  /*26170*/  STL [R1+0x1ad0], R247 ;  /* 0x001ad0f701007387 */ /* 0x0007e80000100800 */
[----:B-1----:R-:W4:Y:S04]  /*26180*/  LDL.LU R191, [R1+0x5f0] ;  /* 0x0005f00001bf7983 */ /* 0x002f280000300800 */
[----:B--2---:R-:W2:Y:S01]  /*26190*/  LDL.LU R190, [R1+0x5b0] ;  /* 0x0005b00001be7983 */ /* 0x004ea20000300800 */
[----:B0-----:R-:W-:-:S02]  /*261a0*/  @!P0 IMAD.MOV.U32 R192, RZ, RZ, R8 ;  /* 0x000000ffffc08224 */ /* 0x001fc400078e0008 */
[----:B------:R-:W-:Y:S01]  /*261b0*/  @!P0 IMAD.MOV.U32 R193, RZ, RZ, R14 ;  /* 0x000000ffffc18224 */ /* 0x000fe200078e000e */
[----:B------:R-:W-:-:S04]  /*261c0*/  PRMT R241, RZ, 0x7610, R241 ;  /* 0x00007610fff17816 */ /* 0x000fc800000000f1 */
[----:B------:R0:W2:Y:S01]  /*261d0*/  @!P0 LDG.E.U16 R240, desc[UR60][R192.64] ;  /* 0x0000003cc0f08981 */ /* 0x0000a2000c1e1500 */
[----:B------:R-:W-:Y:S01]  /*261e0*/  PRMT R242, RZ, 0x7610, R242 ;  /* 0x00007610fff27816 */ /* 0x000fe200000000f2 */
[----:B0-----:R-:W-:Y:S02]  /*261f0*/  @!P1 IMAD.MOV.U32 R192, RZ, RZ, R4 ;  /* 0x000000ffffc09224 */ /* 0x001fe400078e0004 */
[----:B------:R-:W-:-:S05]  /*26200*/  @!P1 IMAD.MOV.U32 R193, RZ, RZ, R6 ;  /* 0x000000ffffc19224 */ /* 0x000fca00078e0006 */
        /* <DEDUP_REMOVED lines=8> */
[----:B------:R0:W2:Y:S02]  /*26290*/  @!P1 LDG.E.U16 R243, desc[UR60][R192.64] ;  /* 0x0000003cc0f39981 */ /* 0x0000a4000c1e1500 */
[----:B0-----:R-:W-:Y:S02]  /*262a0*/  @!P0 IMAD.MOV.U32 R192, RZ, RZ, R10 ;  /* 0x000000ffffc08224 */ /* 0x001fe400078e000a */
[----:B------:R-:W-:-:S05]  /*262b0*/  @!P0 IMAD.MOV.U32 R193, RZ, RZ, R11 ;  /* 0x000000ffffc18224 */ /* 0x000fca00078e000b */
[----:B------:R0:W2:Y:S02]  /*262c0*/  @!P0 LDG.E.U16 R244, desc[UR60][R192.64] ;  /* 0x0000003cc0f48981 */ /* 0x0000a4000c1e1500 */
[----:B0-----:R-:W-:Y:S02]  /*262d0*/  @!P0 IMAD.MOV.U32 R193, RZ, RZ, R247 ;  /* 0x000000ffffc18224 */ /* 0x001fe400078e00f7 */
[----:B------:R-:W-:Y:S01]  /*262e0*/  @!P0 IMAD.MOV.U32 R192, RZ, RZ, R5 ;  /* 0x000000ffffc08224 */ /* 0x000fe200078e0005 */
[----:B---3--:R-:W3:Y:S04]  /*262f0*/  LDL.LU R247, [R1+0x5a8] ;  /* 0x0005a80001f77983 */ /* 0x008ee80000300800 */
[----:B------:R-:W3:Y:S04]  /*26300*/  LDL.LU R5, [R1+0x568] ;  /* 0x0005680001057983 */ /* 0x000ee80000300800 */
        /* <DEDUP_REMOVED lines=23> */
[----:B------:R0:W-:Y:S04]  /*26480*/  STS.U16 [R12+0x12300], R189 ;  /* 0x012300bd0c007388 */ /* 0x0001e80000000400 */
[----:B------:R-:W3:Y:S04]  /*26490*/  LDL.LU R4, [R1+0x234] ;  /* 0x0002340001047983 */ /* 0x000ee80000300800 */
[----:B------:R1:W-:Y:S04]  /*264a0*/  STS.U16 [R12+0x2700], R188 ;  /* 0x002700bc0c007388 */ /* 0x0003e80000000400 */
[----:B0-----:R-:W3:Y:S04]  /*264b0*/  LDL.LU R189, [R1+0x228] ;  /* 0x0002280001bd7983 */ /* 0x001ee80000300800 */
[----:B-1----:R-:W3:Y:S04]  /*264c0*/  LDL.LU R188, [R1+0x1e0] ;  /* 0x0001e00001bc7983 */ /* 0x002ee80000300800 */
[----:B----4-:R0:W-:Y:S04]  /*264d0*/  STS.U16 [R12+0x12b00], R191 ;  /* 0x012b00bf0c007388 */ /* 0x0101e80000000400 */
[----:B--2---:R1:W-:Y:S04]  /*264e0*/  STS.U16 [R12+0x2f00], R190 ;  /* 0x002f00be0c007388 */ /* 0x0043e80000000400 */
[----:B0-----:R-:W2:Y:S04]  /*264f0*/  LDL.LU R191, [R1+0x1dc] ;  /* 0x0001dc0001bf7983 */ /* 0x001ea80000300800 */
[----:B-1----:R-:W4:Y:S04]  /*26500*/  LDL.LU R190, [R1+0x1b7c] ;  /* 0x001b7c0001be7983 */ /* 0x002f280000300800 */
[----:B------:R-:W-:Y:S04]  /*26510*/  STS.U16 [R12+0x6f00], R13 ;  /* 0x006f000d0c007388 */ /* 0x000fe80000000400 */
[----:B---3--:R0:W-:Y:S04]  /*26520*/  STS.U16 [R12+0x3300], R5 ;  /* 0x003300050c007388 */ /* 0x0081e80000000400 */
[----:B------:R1:W-:Y:S04]  /*26530*/  STS.U16 [R12+0x13300], R11 ;  /* 0x0133000b0c007388 */ /* 0x0003e80000000400 */
[----:B------:R3:W-:Y:S04]  /*26540*/  STS.U16 [R12+0x3700], R10 ;  /* 0x0037000a0c007388 */ /* 0x0007e80000000400 */
[----:B------:R3:W-:Y:S04]  /*26550*/  STS.U16 [R12+0x13700], R9 ;  /* 0x013700090c007388 */ /* 0x0007e80000000400 */
[----:B------:R3:W-:Y:S04]  /*26560*/  STS.U16 [R12+0x3b00], R7 ;  /* 0x003b00070c007388 */ /* 0x0007e80000000400 */
[----:B------:R3:W-:Y:S04]  /*26570*/  STS.U16 [R12+0x13b00], R0 ;  /* 0x013b00000c007388 */ /* 0x0007e80000000400 */
[----:B0-----:R-:W4:Y:S04]  /*26580*/  LDL.LU R5, [R1+0x1a0] ;  /* 0x0001a00001057983 */ /* 0x001f280000300800 */
[----:B-1----:R-:W4:Y:S04]  /*26590*/  LDL.LU R11, [R1+0x15c] ;  /* 0x00015c00010b7983 */ /* 0x002f280000300800 */
[----:B---3--:R-:W3:Y:S04]  /*265a0*/  LDL.LU R10, [R1+0x120] ;  /* 0x00012000010a7983 */ /* 0x008ee80000300800 */
        /* <DEDUP_REMOVED lines=42> */
[----:B0-----:R-:W3:Y:S04]  /*26850*/  LDL.LU R4, [R1+0x620] ;  /* 0x0006200001047983 */ /* 0x001ee80000300800 */
[----:B-1----:R-:W3:Y:S04]  /*26860*/  LDL.LU R189, [R1+0x61c] ;  /* 0x00061c0001bd7983 */ /* 0x002ee80000300800 */
[----:B--2---:R-:W2:Y:S04]  /*26870*/  LDL.LU R188, [R1+0x614] ;  /* 0x0006140001bc7983 */ /* 0x004ea80000300800 */
[----:B------:R0:W-:Y:S04]  /*26880*/  STS.U16 [R12+0x16700], R191 ;  /* 0x016700bf0c007388 */ /* 0x0001e80000000400 */
[----:B----4-:R1:W-:Y:S04]  /*26890*/  STS.U16 [R12+0x6b00], R190 ;  /* 0x006b00be0c007388 */ /* 0x0103e80000000400 */
[----:B0-----:R-:W4:Y:S04]  /*268a0*/  LDL.LU R191, [R1+0x610] ;  /* 0x0006100001bf7983 */ /* 0x001f280000300800 */
[----:B-1----:R-:W4:Y:S04]  /*268b0*/  LDL.LU R190, [R1+0x604] ;  /* 0x0006040001be7983 */ /* 0x002f280000300800 */
[----:B------:R-:W2:Y:S04]  /*268c0*/  LDL.LU R13, [R1+0x1b78] ;  /* 0x001b7800010d7983 */ /* 0x000ea80000300800 */
[----:B------:R-:W-:Y:S04]  /*268d0*/  STS.U16 [R12+0x12f00], R247 ;  /* 0x012f00f70c007388 */ /* 0x000fe80000000400 */
[----:B------:R-:W-:Y:S04]  /*268e0*/  STL [R1+0x1ad8], R12 ;  /* 0x001ad80c01007387 */ /* 0x000fe80000100800 */
[----:B------:R-:W-:Y:S04]  /*268f0*/  STS.U16 [R12+0x16b00], R5 ;  /* 0x016b00050c007388 */ /* 0x000fe80000000400 */
[----:B------:R-:W-:Y:S04]  /*26900*/  STS.U16 [R12+0x16f00], R11 ;  /* 0x016f000b0c007388 */ /* 0x000fe80000000400 */
[----:B---3--:R-:W-:Y:S04]  /*26910*/  STS.U16 [R12+0x7300], R10 ;  /* 0x0073000a0c007388 */ /* 0x008fe80000000400 */
[----:B------:R-:W-:Y:S04]  /*26920*/  STS.U16 [R12+0x17300], R9 ;  /* 0x017300090c007388 */ /* 0x000fe80000000400 */
[----:B------:R-:W-:Y:S04]  /*26930*/  STS.U16 [R12+0x7700], R7 ;  /* 0x007700070c007388 */ /* 0x000fe80000000400 */
[----:B------:R-:W-:Y:S04]  /*26940*/  STS.U16 [R12+0x17700], R0 ;  /* 0x017700000c007388 */ /* 0x000fe80000000400 */
[----:B------:R-:W-:Y:S04]  /*26950*/  STS.U16 [R12+0x7b00], R8 ;  /* 0x007b00080c007388 */ /* 0x000fe80000000400 */
[----:B------:R0:W-:Y:S04]  /*26960*/  STS.U16 [R12+0x17b00], R239 ;  /* 0x017b00ef0c007388 */ /* 0x0001e80000000400 */
[----:B------:R-:W-:Y:S04]  /*26970*/  STS.U16 [R12+0x7f00], R246 ;  /* 0x007f00f60c007388 */ /* 0x000fe80000000400 */
[----:B------:R-:W-:Y:S04]  /*26980*/  STS.U16 [R12+0x17f00], R248 ;  /* 0x017f00f80c007388 */ /* 0x000fe80000000400 */
[----:B0-----:R-:W3:Y:S04]  /*26990*/  LDL.LU R239, [R1+0x600] ;  /* 0x0006000001ef7983 */ /* 0x001ee80000300800 */
[----:B--2---:R0:W-:Y:S04]  /*269a0*/  STS.U16 [R13+0xb80], R20 ;  /* 0x000b80140d007388 */ /* 0x0041e80000000400 */
[----:B------:R1:W-:Y:S04]  /*269b0*/  STS.U16 [R13+0x10b80], R19 ;  /* 0x010b80130d007388 */ /* 0x0003e80000000400 */
[----:B------:R2:W-:Y:S04]  /*269c0*/  STS.U16 [R13+0xf80], R2 ;  /* 0x000f80020d007388 */ /* 0x0005e80000000400 */
[----:B------:R4:W-:Y:S04]  /*269d0*/  STS.U16 [R13+0x10f80], R18 ;  /* 0x010f80120d007388 */ /* 0x0009e80000000400 */
[----:B------:R4:W-:Y:S04]  /*269e0*/  STS.U16 [R13+0x1380], R17 ;  /* 0x001380110d007388 */ /* 0x0009e80000000400 */
[----:B------:R4:W-:Y:S04]  /*269f0*/  STS.U16 [R13+0x11380], R16 ;  /* 0x011380100d007388 */ /* 0x0009e80000000400 */
[----:B0-----:R-:W3:Y:S04]  /*26a00*/  LDL.LU R20, [R1+0x5e8] ;  /* 0x0005e80001147983 */ /* 0x001ee80000300800 */
[----:B-1----:R-:W3:Y:S04]  /*26a10*/  LDL.LU R19, [R1+0x5e0] ;  /* 0x0005e00001137983 */ /* 0x002ee80000300800 */
[----:B--2---:R-:W2:Y:S04]  /*26a20*/  LDL.LU R2, [R1+0x5a0] ;  /* 0x0005a00001027983 */ /* 0x004ea80000300800 */
[----:B----4-:R-:W4:Y:S04]  /*26a30*/  LDL.LU R18, [R1+0x598] ;  /* 0x0005980001127983 */ /* 0x010f280000300800 */
        /* <DEDUP_REMOVED lines=35> */
[----:B0-----:R-:W4:Y:S04]  /*26c70*/  LDL.LU R249, [R1+0x268] ;  /* 0x0002680001f97983 */ /* 0x001f280000300800 */
[----:B-1----:R-:W4:Y:S04]  /*26c80*/  LDL.LU R250, [R1+0x260] ;  /* 0x0002600001fa7983 */ /* 0x002f280000300800 */
[----:B------:R-:W4:Y:S04]  /*26c90*/  LDL.LU R251, [R1+0x218] ;  /* 0x0002180001fb7983 */ /* 0x000f280000300800 */
[----:B------:R-:W4:Y:S04]  /*26ca0*/  LDL.LU R252, [R1+0x214] ;  /* 0x0002140001fc7983 */ /* 0x000f280000300800 */
[----:B---3--:R0:W-:Y:S04]  /*26cb0*/  STS.U16 [R13+0x12780], R239 ;  /* 0x012780ef0d007388 */ /* 0x0081e80000000400 */
[----:B0-----:R-:W3:Y:S04]  /*26cc0*/  LDL.LU R239, [R1+0x1b74] ;  /* 0x001b740001ef7983 */ /* 0x001ee80000300800 */
[----:B------:R0:W-:Y:S04]  /*26cd0*/  STS.U16 [R13+0x2b80], R20 ;  /* 0x002b80140d007388 */ /* 0x0001e80000000400 */
[----:B------:R1:W-:Y:S04]  /*26ce0*/  STS.U16 [R13+0x12b80], R19 ;  /* 0x012b80130d007388 */ /* 0x0003e80000000400 */
[----:B--2---:R2:W-:Y:S04]  /*26cf0*/  STS.U16 [R13+0x2f80], R2 ;  /* 0x002f80020d007388 */ /* 0x0045e80000000400 */
[----:B----4-:R4:W-:Y:S04]  /*26d00*/  STS.U16 [R13+0x12f80], R18 ;  /* 0x012f80120d007388 */ /* 0x0109e80000000400 */
[----:B------:R4:W-:Y:S04]  /*26d10*/  STS.U16 [R13+0x3380], R17 ;  /* 0x003380110d007388 */ /* 0x0009e80000000400 */
[----:B------:R4:W-:Y:S04]  /*26d20*/  STS.U16 [R13+0x13380], R16 ;  /* 0x013380100d007388 */ /* 0x0009e80000000400 */
[----:B0-----:R-:W3:Y:S04]  /*26d30*/  LDL.LU R20, [R1+0x1b70] ;  /* 0x001b700001147983 */ /* 0x001ee80000300800 */
[----:B-1----:R-:W3:Y:S04]  /*26d40*/  LDL.LU R19, [R1+0x1b6c] ;  /* 0x001b6c0001137983 */ /* 0x002ee80000300800 */
[----:B--2---:R-:W2:Y:S04]  /*26d50*/  LDL.LU R2, [R1+0x1b68] ;  /* 0x001b680001027983 */ /* 0x004ea80000300800 */
[----:B----4-:R-:W4:Y:S04]  /*26d60*/  LDL.LU R18, [R1+0x1b64] ;  /* 0x001b640001127983 */ /* 0x010f280000300800 */
[----:B------:R-:W3:Y:S04]  /*26d70*/  LDL.LU R17, [R1+0x1b60] ;  /* 0x001b600001117983 */ /* 0x000ee80000300800 */
[----:B------:R-:W2:Y:S04]  /*26d80*/  LDL.LU R16, [R1+0x1b5c] ;  /* 0x001b5c0001107983 */ /* 0x000ea80000300800 */
[----:B------:R0:W-:Y:S04]  /*26d90*/  STS.U16 [R13+0x3780], R15 ;  /* 0x0037800f0d007388 */ /* 0x0001e80000000400 */
[----:B------:R1:W-:Y:S04]  /*26da0*/  STS.U16 [R13+0x13780], R14 ;  /* 0x0137800e0d007388 */ /* 0x0003e80000000400 */
[----:B------:R1:W-:Y:S04]  /*26db0*/  STS.U16 [R13+0x3b80], R6 ;  /* 0x003b80060d007388 */ /* 0x0003e80000000400 */
[----:B------:R1:W-:Y:S04]  /*26dc0*/  STS.U16 [R13+0x13b80], R3 ;  /* 0x013b80030d007388 */ /* 0x0003e80000000400 */
[----:B------:R1:W-:Y:S04]  /*26dd0*/  STS.U16 [R13+0x3f80], R4 ;  /* 0x003f80040d007388 */ /* 0x0003e80000000400 */
[----:B------:R1:W-:Y:S04]  /*26de0*/  STS.U16 [R13+0x13f80], R189 ;  /* 0x013f80bd0d007388 */ /* 0x0003e80000000400 */
[----:B0-----:R-:W4:Y:S04]  /*26df0*/  LDL.LU R15, [R1+0x1b58] ;  /* 0x001b5800010f7983 */ /* 0x001f280000300800 */
[----:B-1----:R-:W3:Y:S04]  /*26e00*/  LDL.LU R14, [R1+0x1b54] ;  /* 0x001b5400010e7983 */ /* 0x002ee80000300800 */
[----:B------:R-:W2:Y:S04]  /*26e10*/  LDL.LU R6, [R1+0x1b50] ;  /* 0x001b500001067983 */ /* 0x000ea80000300800 */
[----:B------:R-:W4:Y:S04]  /*26e20*/  LDL.LU R3, [R1+0x1b4c] ;  /* 0x001b4c0001037983 */ /* 0x000f280000300800 */
[----:B------:R-:W3:Y:S04]  /*26e30*/  LDL.LU R4, [R1+0x1b48] ;  /* 0x001b480001047983 */ /* 0x000ee80000300800 */
[----:B------:R-:W4:Y:S04]  /*26e40*/  LDL.LU R189, [R1+0x1b44] ;  /* 0x001b440001bd7983 */ /* 0x000f280000300800 */
[----:B------:R0:W-:Y:S04]  /*26e50*/  STS.U16 [R13+0x4380], R188 ;  /* 0x004380bc0d007388 */ /* 0x0001e80000000400 */
[----:B------:R1:W-:Y:S04]  /*26e60*/  STS.U16 [R13+0x14380], R191 ;  /* 0x014380bf0d007388 */ /* 0x0003e80000000400 */
[----:B------:R1:W-:Y:S04]  /*26e70*/  STS.U16 [R13+0x4780], R190 ;  /* 0x004780be0d007388 */ /* 0x0003e80000000400 */
[----:B0-----:R-:W3:Y:S04]  /*26e80*/  LDL.LU R188, [R1+0x1b40] ;  /* 0x001b400001bc7983 */ /* 0x001ee80000300800 */
[----:B-1----:R-:W3:Y:S04]  /*26e90*/  LDL.LU R191, [R1+0x1b3c] ;  /* 0x001b3c0001bf7983 */ /* 0x002ee80000300800 */
[----:B------:R-:W3:Y:S04]  /*26ea0*/  LDL.LU R190, [R1+0x1b38] ;  /* 0x001b380001be7983 */ /* 0x000ee80000300800 */
[----:B--2---:R-:W-:Y:S04]  /*26eb0*/  STS.U16 [R13+0x7380], R6 ;  /* 0x007380060d007388 */ /* 0x004fe80000000400 */
[----:B----4-:R-:W-:Y:S04]  /*26ec0*/  STS.U16 [R13+0x16b80], R189 ;  /* 0x016b80bd0d007388 */ /* 0x010fe80000000400 */
[----:B---3--:R-:W-:Y:S04]  /*26ed0*/  STS.U16 [R13+0x6f80], R4 ;  /* 0x006f80040d007388 */ /* 0x008fe80000000400 */
[----:B------:R-:W-:Y:S04]  /*26ee0*/  STS.U16 [R13+0x16f80], R3 ;  /* 0x016f80030d007388 */ /* 0x000fe80000000400 */
[----:B------:R-:W-:Y:S04]  /*26ef0*/  STS.U16 [R13+0x6b80], R188 ;  /* 0x006b80bc0d007388 */ /* 0x000fe80000000400 */
[----:B------:R0:W-:Y:S04]  /*26f00*/  STS.U16 [R13+0x6780], R190 ;  /* 0x006780be0d007388 */ /* 0x0001e80000000400 */
[----:B------:R1:W-:Y:S04]  /*26f10*/  STS.U16 [R13+0x16780], R191 ;  /* 0x016780bf0d007388 */ /* 0x0003e80000000400 */
[----:B0-----:R-:W2:Y:S04]  /*26f20*/  LDL.LU R190, [R1+0x1b34] ;  /* 0x001b340001be7983 */ /* 0x001ea80000300800 */
[----:B-1----:R-:W3:Y:S04]  /*26f30*/  LDL.LU R191, [R1+0x1b30] ;  /* 0x001b300001bf7983 */ /* 0x002ee80000300800 */
[----:B------:R-:W4:Y:S04]  /*26f40*/  LDL.LU R188, [R1+0x1b2c] ;  /* 0x001b2c0001bc7983 */ /* 0x000f280000300800 */
[----:B------:R-:W4:Y:S04]  /*26f50*/  LDL.LU R189, [R1+0x1b28] ;  /* 0x001b280001bd7983 */ /* 0x000f280000300800 */
[----:B------:R-:W2:Y:S04]  /*26f60*/  LDL.LU R4, [R1+0x1b24] ;  /* 0x001b240001047983 */ /* 0x000ea80000300800 */
[----:B------:R-:W3:Y:S04]  /*26f70*/  LDL.LU R3, [R1+0x1b20] ;  /* 0x001b200001037983 */ /* 0x000ee80000300800 */
[----:B------:R-:W4:Y:S04]  /*26f80*/  LDL.LU R6, [R1+0x1b1c] ;  /* 0x001b1c0001067983 */ /* 0x000f280000300800 */
[----:B------:R0:W-:Y:S04]  /*26f90*/  STS.U16 [R13+0x17380], R14 ;  /* 0x0173800e0d007388 */ /* 0x0001e80000000400 */
[----:B------:R1:W-:Y:S04]  /*26fa0*/  STS.U16 [R13+0x7780], R15 ;  /* 0x0077800f0d007388 */ /* 0x0003e80000000400 */
[----:B0-----:R-:W2:Y:S04]  /*26fb0*/  LDL.LU R14, [R1+0x1b18] ;  /* 0x001b1800010e7983 */ /* 0x001ea80000300800 */
[----:B-1----:R-:W3:Y:S04]  /*26fc0*/  LDL.LU R15, [R1+0x1b14] ;  /* 0x001b1400010f7983 */ /* 0x002ee80000300800 */
[----:B------:R0:W-:Y:S04]  /*26fd0*/  STS.U16 [R13+0x17780], R16 ;  /* 0x017780100d007388 */ /* 0x0001e80000000400 */
[----:B------:R1:W-:Y:S04]  /*26fe0*/  STS.U16 [R13+0x7b80], R17 ;  /* 0x007b80110d007388 */ /* 0x0003e80000000400 */
[----:B0-----:R-:W3:Y:S04]  /*26ff0*/  LDL.LU R16, [R1+0x1b10] ;  /* 0x001b100001107983 */ /* 0x001ee80000300800 */
[----:B-1----:R-:W3:Y:S04]  /*27000*/  LDL.LU R17, [R1+0x1b0c] ;  /* 0x001b0c0001117983 */ /* 0x002ee80000300800 */
[----:B------:R0:W-:Y:S04]  /*27010*/  STS.U16 [R13+0x17b80], R18 ;  /* 0x017b80120d007388 */ /* 0x0001e80000000400 */
[----:B0-----:R-:W3:Y:S04]  /*27020*/  LDL.LU R18, [R1+0x1b08] ;  /* 0x001b080001127983 */ /* 0x001ee80000300800 */
[----:B------:R0:W-:Y:S04]  /*27030*/  STS.U16 [R13+0x7f80], R19 ;  /* 0x007f80130d007388 */ /* 0x0001e80000000400 */
[----:B------:R1:W-:Y:S04]  /*27040*/  STS.U16 [R13+0x17f80], R20 ;  /* 0x017f80140d007388 */ /* 0x0003e80000000400 */
[----:B------:R-:W-:Y:S04]  /*27050*/  STS.U16 [R13+0x14780], R12 ;  /* 0x0147800c0d007388 */ /* 0x000fe80000000400 */
[----:B------:R-:W-:Y:S04]  /*27060*/  STS.U16 [R13+0x4b80], R247 ;  /* 0x004b80f70d007388 */ /* 0x000fe80000000400 */
[----:B------:R-:W-:Y:S04]  /*27070*/  STS.U16 [R13+0x14b80], R5 ;  /* 0x014b80050d007388 */ /* 0x000fe80000000400 */
[----:B------:R-:W-:Y:S04]  /*27080*/  STS.U16 [R13+0x4f80], R11 ;  /* 0x004f800b0d007388 */ /* 0x000fe80000000400 */
[----:B------:R-:W-:Y:S04]  /*27090*/  STS.U16 [R13+0x14f80], R10 ;  /* 0x014f800a0d007388 */ /* 0x000fe80000000400 */
[----:B------:R-:W-:Y:S04]  /*270a0*/  STS.U16 [R13+0x5380], R9 ;  /* 0x005380090d007388 */ /* 0x000fe80000000400 */
[----:B0-----:R-:W3:Y:S04]  /*270b0*/  LDL.LU R19, [R1+0x1b04] ;  /* 0x001b040001137983 */ /* 0x001ee80000300800 */
        /* <DEDUP_REMOVED lines=10> */
[----:B------:R0:W-:Y:S04]  /*27160*/  STL [R1+0x1adc], R13 ;  /* 0x001adc0d01007387 */ /* 0x0001e80000100800 */
[----:B0-----:R-:W3:Y:S04]  /*27170*/  LDL.LU R13, [R1+0x8c0] ;  /* 0x0008c000010d7983 */ /* 0x001ee80000300800 */
        /* <DEDUP_REMOVED lines=14> */
[----:B------:R-:W3:Y:S04]  /*27260*/  LDL R246, [R1+0x644] ;  /* 0x0006440001f67983 */ /* 0x000ee80000100800 */
[----:B----4-:R0:W-:Y:S04]  /*27270*/  STS.U16 [R6+0x20000], R239 ;  /* 0x020000ef06007388 */ /* 0x0101e80000000400 */
[----:B------:R1:W-:Y:S04]  /*27280*/  STS.U16 [R6+0x24000], R237 ;  /* 0x024000ed06007388 */ /* 0x0003e80000000400 */
[----:B------:R4:W-:Y:S04]  /*27290*/  STS.U16 [R6+0x20400], R227 ;  /* 0x020400e306007388 */ /* 0x0009e80000000400 */
[----:B------:R2:W-:Y:S04]  /*272a0*/  STS.U16 [R6+0x24400], R225 ;  /* 0x024400e106007388 */ /* 0x0005e80000000400 */
[----:B------:R2:W-:Y:S04]  /*272b0*/  STS.U16 [R6+0x20800], R207 ;  /* 0x020800cf06007388 */ /* 0x0005e80000000400 */
[----:B------:R2:W-:Y:S04]  /*272c0*/  STS.U16 [R6+0x24800], R205 ;  /* 0x024800cd06007388 */ /* 0x0005e80000000400 */
[----:B0-----:R-:W3:Y:S04]  /*272d0*/  LDL.LU R239, [R1+0x658] ;  /* 0x0006580001ef7983 */ /* 0x001ee80000300800 */
[----:B-1----:R-:W3:Y:S04]  /*272e0*/  LDL.LU R237, [R1+0x664] ;  /* 0x0006640001ed7983 */ /* 0x002ee80000300800 */
[----:B----4-:R-:W4:Y:S04]  /*272f0*/  LDL.LU R227, [R1+0x670] ;  /* 0x0006700001e37983 */ /* 0x010f280000300800 */
[----:B--2---:R-:W2:Y:S04]  /*27300*/  LDL.LU R225, [R1+0x678] ;  /* 0x0006780001e17983 */ /* 0x004ea80000300800 */
        /* <DEDUP_REMOVED lines=13> */
[----:B------:R1:W-:Y:S04]  /*273e0*/  STS.U16 [R14+0x20080], R235 ;  /* 0x020080eb0e007388 */ /* 0x0003e80000000400 */
[----:B------:R1:W-:Y:S04]  /*273f0*/  STS.U16 [R14+0x24080], R233 ;  /* 0x024080e90e007388 */ /* 0x0003e80000000400 */
[----:B------:R1:W-:Y:S04]  /*27400*/  STS.U16 [R14+0x20480], R223 ;  /* 0x020480df0e007388 */ /* 0x0003e80000000400 */
[----:B------:R1:W-:Y:S04]  /*27410*/  STS.U16 [R14+0x24480], R221 ;  /* 0x024480dd0e007388 */ /* 0x0003e80000000400 */
[----:B------:R1:W-:Y:S04]  /*27420*/  STS.U16 [R14+0x20880], R203 ;  /* 0x020880cb0e007388 */ /* 0x0003e80000000400 */
[----:B0-----:R-:W4:Y:S04]  /*27430*/  LDL.LU R6, [R1+0x92c] ;  /* 0x00092c0001067983 */ /* 0x001f280000300800 */
[----:B-1----:R-:W2:Y:S04]  /*27440*/  LDL.LU R235, [R1+0x760] ;  /* 0x0007600001eb7983 */ /* 0x002ea80000300800 */
[----:B------:R-:W2:Y:S04]  /*27450*/  LDL.LU R233, [R1+0x768] ;  /* 0x0007680001e97983 */ /* 0x000ea80000300800 */
[----:B------:R-:W2:Y:S04]  /*27460*/  LDL.LU R223, [R1+0x8b8] ;  /* 0x0008b80001df7983 */ /* 0x000ea80000300800 */
[----:B------:R-:W2:Y:S04]  /*27470*/  LDL.LU R221, [R1+0x6dc] ;  /* 0x0006dc0001dd7983 */ /* 0x000ea80000300800 */
[----:B------:R-:W2:Y:S04]  /*27480*/  LDL.LU R203, [R1+0x770] ;  /* 0x0007700001cb7983 */ /* 0x000ea80000300800 */
[----:B------:R0:W-:Y:S04]  /*27490*/  STS.U16 [R14+0x24880], R201 ;  /* 0x024880c90e007388 */ /* 0x0001e80000000400 */
[----:B------:R1:W-:Y:S04]  /*274a0*/  STS.U16 [R14+0x25c80], R161 ;  /* 0x025c80a10e007388 */ /* 0x0003e80000000400 */
[----:B------:R1:W-:Y:S04]  /*274b0*/  STS.U16 [R14+0x21c80], R160 ;  /* 0x021c80a00e007388 */ /* 0x0003e80000000400 */
[----:B------:R-:W-:Y:S04]  /*274c0*/  STS.U16 [R14+0x20c80], R169 ;  /* 0x020c80a90e007388 */ /* 0x000fe80000000400 */
[----:B------:R-:W-:Y:S04]  /*274d0*/  STS.U16 [R14+0x24c80], R168 ;  /* 0x024c80a80e007388 */ /* 0x000fe80000000400 */
[----:B------:R-:W-:Y:S04]  /*274e0*/  STS.U16 [R14+0x21080], R167 ;  /* 0x021080a70e007388 */ /* 0x000fe80000000400 */
[----:B------:R-:W-:Y:S04]  /*274f0*/  STS.U16 [R14+0x25080], R166 ;  /* 0x025080a60e007388 */ /* 0x000fe80000000400 */
[----:B------:R-:W-:Y:S04]  /*27500*/  STS.U16 [R14+0x21480], R165 ;  /* 0x021480a50e007388 */ /* 0x000fe80000000400 */
[----:B0-----:R-:W2:Y:S04]  /*27510*/  LDL.LU R201, [R1+0x6e4] ;  /* 0x0006e40001c97983 */ /* 0x001ea80000300800 */
[----:B-1----:R-:W4:Y:S04]  /*27520*/  LDL R161, [R1+0x9a8] ;  /* 0x0009a80001a17983 */ /* 0x002f280000100800 */
[----:B------:R-:W-:Y:S04]  /*27530*/  STS.U16 [R14+0x25480], R164 ;  /* 0x025480a40e007388 */ /* 0x000fe80000000400 */
[----:B------:R-:W2:Y:S04]  /*27540*/  LDL R160, [R1+0x9ac] ;  /* 0x0009ac0001a07983 */ /* 0x000ea80000100800 */
[----:B------:R-:W-:Y:S04]  /*27550*/  STS.U16 [R14+0x21880], R163 ;  /* 0x021880a30e007388 */ /* 0x000fe80000000400 */
[----:B------:R-:W-:Y:S04]  /*27560*/  STS.U16 [R14+0x25880], R162 ;  /* 0x025880a20e007388 */ /* 0x000fe80000000400 */
[----:B------:R0:W-:Y:S04]  /*27570*/  STL [R1+0x1ae4], R14 ;  /* 0x001ae40e01007387 */ /* 0x0001e80000100800 */
[----:B---3--:R1:W-:Y:S04]  /*27580*/  STS.U16 [R15+0x20100], R231 ;  /* 0x020100e70f007388 */ /* 0x0083e80000000400 */
[----:B------:R3:W-:Y:S04]  /*27590*/  STS.U16 [R15+0x24100], R229 ;  /* 0x024100e50f007388 */ /* 0x0007e80000000400 */
[----:B------:R3:W-:Y:S04]  /*275a0*/  STS.U16 [R15+0x20500], R215 ;  /* 0x020500d70f007388 */ /* 0x0007e80000000400 */
[----:B------:R3:W-:Y:S04]  /*275b0*/  STS.U16 [R15+0x24500], R213 ;  /* 0x024500d50f007388 */ /* 0x0007e80000000400 */
[----:B------:R3:W-:Y:S04]  /*275c0*/  STS.U16 [R15+0x20900], R199 ;  /* 0x020900c70f007388 */ /* 0x0007e80000000400 */
[----:B0-----:R-:W2:Y:S04]  /*275d0*/  LDL.LU R14, [R1+0x934] ;  /* 0x00093400010e7983 */ /* 0x001ea80000300800 */
[----:B-1----:R-:W2:Y:S04]  /*275e0*/  LDL.LU R231, [R1+0x7f4] ;  /* 0x0007f40001e77983 */ /* 0x002ea80000300800 */
[----:B---3--:R-:W3:Y:S04]  /*275f0*/  LDL.LU R229, [R1+0x6ec] ;  /* 0x0006ec0001e57983 */ /* 0x008ee80000300800 */
[----:B------:R-:W3:Y:S04]  /*27600*/  LDL.LU R215, [R1+0x778] ;  /* 0x0007780001d77983 */ /* 0x000ee80000300800 */
[----:B------:R-:W3:Y:S04]  /*27610*/  LDL.LU R213, [R1+0x6f4] ;  /* 0x0006f40001d57983 */ /* 0x000ee80000300800 */
[----:B------:R-:W3:Y:S04]  /*27620*/  LDL.LU R199, [R1+0x9b0] ;  /* 0x0009b00001c77983 */ /* 0x000ee80000300800 */
        /* <DEDUP_REMOVED lines=8> */
[----:B0-----:R-:W3:Y:S04]  /*276b0*/  LDL.LU R197, [R1+0x6fc] ;  /* 0x0006fc0001c57983 */ /* 0x001ee80000300800 */
[----:B-1----:R-:W2:Y:S04]  /*276c0*/  LDL R159, [R1+0x9b4] ;  /* 0x0009b400019f7983 */ /* 0x002ea80000100800 */
[----:B------:R-:W-:Y:S04]  /*276d0*/  STS.U16 [R15+0x25900], R152 ;  /* 0x025900980f007388 */ /* 0x000fe80000000400 */
[----:B------:R-:W3:Y:S04]  /*276e0*/  LDL R158, [R1+0x9bc] ;  /* 0x0009bc00019e7983 */ /* 0x000ee80000100800 */
        /* <DEDUP_REMOVED lines=34> */
[----:B------:R-:W3:Y:S04]  /*27910*/  LDL.LU R206, [R1+0x774] ;  /* 0x0007740001ce7983 */ /* 0x000ee80000300800 */
[----:B-1----:R-:W3:Y:S04]  /*27920*/  LDL.LU R198, [R1+0x700] ;  /* 0x0007000001c67983 */ /* 0x002ee80000300800 */
[----:B------:R-:W3:Y:S04]  /*27930*/  LDL.LU R200, [R1+0x7f0] ;  /* 0x0007f00001c87983 */ /* 0x000ee80000300800 */
        /* <DEDUP_REMOVED lines=12> */
[----:B----4-:R-:W4:Y:S04]  /*27a00*/  LDL.LU R216, [R1+0x7dc] ;  /* 0x0007dc0001d87983 */ /* 0x010f280000300800 */
        /* <DEDUP_REMOVED lines=12> */
[----:B------:R0:W-:Y:S04]  /*27ad0*/  STL [R1+0x1af0], R17 ;  /* 0x001af01101007387 */ /* 0x0001e80000100800 */
[----:B------:R1:W-:Y:S04]  /*27ae0*/  STS.U16 [R18+0x20280], R230 ;  /* 0x020280e612007388 */ /* 0x0003e80000000400 */
[----:B------:R1:W-:Y:S04]  /*27af0*/  STS.U16 [R18+0x24280], R232 ;  /* 0x024280e812007388 */ /* 0x0003e80000000400 */
[----:B0-----:R-:W4:Y:S04]  /*27b00*/  LDL.LU R17, [R1+0x9a4] ;  /* 0x0009a40001117983 */ /* 0x001f280000300800 */
[----:B-1----:R-:W4:Y:S04]  /*27b10*/  LDL.LU R230, [R1+0x930] ;  /* 0x0009300001e67983 */ /* 0x002f280000300800 */
[----:B------:R-:W4:Y:S04]  /*27b20*/  LDL.LU R232, [R1+0x9c0] ;  /* 0x0009c00001e87983 */ /* 0x000f280000300800 */
[----:B------:R0:W-:Y:S04]  /*27b30*/  STS.U16 [R18+0x20680], R234 ;  /* 0x020680ea12007388 */ /* 0x0001e80000000400 */
[----:B------:R1:W-:Y:S04]  /*27b40*/  STS.U16 [R18+0x24680], R236 ;  /* 0x024680ec12007388 */ /* 0x0003e80000000400 */
[----:B------:R2:W-:Y:S04]  /*27b50*/  STS.U16 [R18+0x20a80], R240 ;  /* 0x020a80f012007388 */ /* 0x0005e80000000400 */
[----:B------:R2:W-:Y:S04]  /*27b60*/  STS.U16 [R18+0x24a80], R241 ;  /* 0x024a80f112007388 */ /* 0x0005e80000000400 */
[----:B0-----:R-:W4:Y:S04]  /*27b70*/  LDL.LU R234, [R1+0x7e4] ;  /* 0x0007e40001ea7983 */ /* 0x001f280000300800 */
[----:B-1----:R-:W4:Y:S04]  /*27b80*/  LDL.LU R236, [R1+0x7ec] ;  /* 0x0007ec0001ec7983 */ /* 0x002f280000300800 */
[----:B--2---:R-:W2:Y:S04]  /*27b90*/  LDL.LU R240, [R1+0x8a8] ;  /* 0x0008a80001f07983 */ /* 0x004ea80000300800 */
[----:B------:R-:W2:Y:S04]  /*27ba0*/  LDL.LU R241, [R1+0x938] ;  /* 0x0009380001f17983 */ /* 0x000ea80000300800 */
[----:B------:R0:W-:Y:S04]  /*27bb0*/  STS.U16 [R18+0x20e80], R242 ;  /* 0x020e80f212007388 */ /* 0x0001e80000000400 */
[----:B0-----:R-:W2:Y:S04]  /*27bc0*/  LDL.LU R242, [R1+0x7fc] ;  /* 0x0007fc0001f27983 */ /* 0x001ea80000300800 */
[----:B------:R0:W-:Y:S04]  /*27bd0*/  STS.U16 [R18+0x24e80], R243 ;  /* 0x024e80f312007388 */ /* 0x0001e80000000400 */
[----:B------:R1:W-:Y:S04]  /*27be0*/  STS.U16 [R18+0x21280], R244 ;  /* 0x021280f412007388 */ /* 0x0003e80000000400 */
[----:B0-----:R-:W2:Y:S04]  /*27bf0*/  LDL.LU R243, [R1+0x7e0] ;  /* 0x0007e00001f37983 */ /* 0x001ea80000300800 */
[----:B-1----:R-:W2:Y:S01]  /*27c00*/  LDL.LU R244, [R1+0x7e8] ;  /* 0x0007e80001f47983 */ /* 0x002ea20000300800 */
        /* <DEDUP_REMOVED lines=16> */
[----:B------:R-:W-:Y:S01]  /*27d10*/  PRMT R176, RZ, 0x7610, R176 ;  /* 0x00007610ffb07816 */ /* 0x000fe200000000b0 */
[----:B------:R-:W-:Y:S02]  /*27d20*/  @!P1 IMAD.MOV.U32 R156, RZ, RZ, R161 ;  /* 0x000000ffff9c9224 */ /* 0x000fe400078e00a1 */
[----:B------:R-:W-:Y:S02]  /*27d30*/  @!P1 IMAD.MOV.U32 R155, RZ, RZ, R159 ;  /* 0x000000ffff9b9224 */ /* 0x000fe400078e009f */
[----:B---3--:R-:W-:-:S02]  /*27d40*/  @!P0 IMAD.MOV.U32 R153, RZ, RZ, R158 ;  /* 0x000000ffff998224 */ /* 0x008fc400078e009e */
[----:B------:R-:W-:Y:S02]  /*27d50*/  @!P1 IMAD.MOV.U32 R159, RZ, RZ, R14 ;  /* 0x000000ffff9f9224 */ /* 0x000fe400078e000e */
[----:B----4-:R-:W-:-:S05]  /*27d60*/  @!P1 IMAD.MOV.U32 R154, RZ, RZ, R238 ;  /* 0x000000ffff9a9224 */ /* 0x010fca00078e00ee */
[----:B------:R0:W3:Y:S01]  /*27d70*/  @!P1 LDG.E.U16 R23, desc[UR60][R154.64] ;  /* 0x0000003c9a179981 */ /* 0x0000e2000c1e1500 */
[----:B------:R-:W-:Y:S02]  /*27d80*/  @!P0 IMAD.MOV.U32 R152, RZ, RZ, R232 ;  /* 0x000000ffff988224 */ /* 0x000fe400078e00e8 */
[----:B------:R-:W-:Y:S02]  /*27d90*/  @!P1 IMAD.MOV.U32 R157, RZ, RZ, R17 ;  /* 0x000000ffff9d9224 */ /* 0x000fe400078e0011 */
[----:B0-----:R-:W-:Y:S02]  /*27da0*/  @!P0 IMAD.MOV.U32 R154, RZ, RZ, R199 ;  /* 0x000000ffff9a8224 */ /* 0x001fe400078e00c7 */
[----:B------:R-:W-:Y:S01]  /*27db0*/  @!P0 IMAD.MOV.U32 R155, RZ, RZ, R160 ;  /* 0x000000ffff9b8224 */ /* 0x000fe200078e00a0 */
[----:B------:R0:W4:Y:S02]  /*27dc0*/  @!P0 LDG.E.U16 R22, desc[UR60][R152.64] ;  /* 0x0000003c98168981 */ /* 0x000124000c1e1500 */
[----:B0-----:R-:W-:-:S02]  /*27dd0*/  PRMT R152, RZ, 0x7610, R152 ;  /* 0x00007610ff987816 */ /* 0x001fc40000000098 */
[----:B------:R-:W-:Y:S01]  /*27de0*/  PRMT R153, RZ, 0x7610, R153 ;  /* 0x00007610ff997816 */ /* 0x000fe20000000099 */
[----:B--2---:R-:W-:-:S03]  /*27df0*/  @!P1 IMAD.MOV.U32 R158, RZ, RZ, R241 ;  /* 0x000000ffff9e9224 */ /* 0x004fc600078e00f1 */
[----:B------:R0:W2:Y:S04]  /*27e00*/  @!P0 LDG.E.U16 R152, desc[UR60][R154.64] ;  /* 0x0000003c9a988981 */ /* 0x0000a8000c1e1500 */
[----:B------:R1:W2:Y:S01]  /*27e10*/  @!P1 LDG.E.U16 R153, desc[UR60][R156.64] ;  /* 0x0000003c9c999981 */ /* 0x0002a2000c1e1500 */
[----:B0-----:R-:W-:Y:S02]  /*27e20*/  PRMT R154, RZ, 0x7610, R154 ;  /* 0x00007610ff9a7816 */ /* 0x001fe4000000009a */
[----:B------:R-:W-:Y:S01]  /*27e30*/  PRMT R155, RZ, 0x7610, R155 ;  /* 0x00007610ff9b7816 */ /* 0x000fe2000000009b */
[----:B-1----:R-:W-:Y:S02]  /*27e40*/  @!P0 IMAD.MOV.U32 R156, RZ, RZ, R16 ;  /* 0x000000ffff9c8224 */ /* 0x002fe400078e0010 */
[----:B------:R-:W-:-:S02]  /*27e50*/  @!P0 IMAD.MOV.U32 R157, RZ, RZ, R226 ;  /* 0x000000ffff9d8224 */ /* 0x000fc400078e00e2 */
[----:B------:R-:W-:Y:S02]  /*27e60*/  @!P1 IMAD.MOV.U32 R160, RZ, RZ, R15 ;  /* 0x000000ffffa09224 */ /* 0x000fe400078e000f */
[----:B------:R-:W-:Y:S01]  /*27e70*/  @!P1 IMAD.MOV.U32 R161, RZ, RZ, R222 ;  /* 0x000000ffffa19224 */ /* 0x000fe200078e00de */
[----:B------:R0:W2:Y:S04]  /*27e80*/  @!P1 LDG.E.U16 R155, desc[UR60][R158.64] ;  /* 0x0000003c9e9b9981 */ /* 0x0000a8000c1e1500 */
[----:B------:R1:W2:Y:S01]  /*27e90*/  @!P0 LDG.E.U16 R154, desc[UR60][R156.64] ;  /* 0x0000003c9c9a8981 */ /* 0x0002a2000c1e1500 */
[----:B0-----:R-:W-:Y:S01]  /*27ea0*/  @!P0 IMAD.MOV.U32 R158, RZ, RZ, R230 ;  /* 0x000000ffff9e8224 */ /* 0x001fe200078e00e6 */
[----:B-1----:R-:W-:Y:S02]  /*27eb0*/  PRMT R156, RZ, 0x7610, R156 ;  /* 0x00007610ff9c7816 */ /* 0x002fe4000000009c */
[----:B------:R-:W-:Y:S01]  /*27ec0*/  PRMT R157, RZ, 0x7610, R157 ;  /* 0x00007610ff9d7816 */ /* 0x000fe2000000009d */
[----:B------:R-:W-:-:S05]  /*27ed0*/  @!P0 IMAD.MOV.U32 R159, RZ, RZ, R6 ;  /* 0x000000ffff9f8224 */ /* 0x000fca00078e0006 */
[----:B------:R0:W2:Y:S04]  /*27ee0*/  @!P0 LDG.E.U16 R156, desc[UR60][R158.64] ;  /* 0x0000003c9e9c8981 */ /* 0x0000a8000c1e1500 */
[----:B------:R1:W2:Y:S01]  /*27ef0*/  @!P1 LDG.E.U16 R157, desc[UR60][R160.64] ;  /* 0x0000003ca09d9981 */ /* 0x0002a2000c1e1500 */
[----:B0-----:R-:W-:Y:S01]  /*27f00*/  PRMT R158, RZ, 0x7610, R158 ;  /* 0x00007610ff9e7816 */ /* 0x001fe2000000009e */
[----:B-1----:R-:W-:Y:S02]  /*27f10*/  @!P0 IMAD.MOV.U32 R160, RZ, RZ, R13 ;  /* 0x000000ffffa08224 */ /* 0x002fe400078e000d */
[----:B------:R-:W-:Y:S01]  /*27f20*/  @!P0 IMAD.MOV.U32 R161, RZ, RZ, R12 ;  /* 0x000000ffffa18224 */ /* 0x000fe200078e000c */
[----:B------:R-:W-:-:S04]  /*27f30*/  PRMT R159, RZ, 0x7610, R159 ;  /* 0x00007610ff9f7816 */ /* 0x000fc8000000009f */
[----:B------:R0:W2:Y:S02]  /*27f40*/  @!P0 LDG.E.U16 R158, desc[UR60][R160.64] ;  /* 0x0000003ca09e8981 */ /* 0x0000a4000c1e1500 */
[----:B0-----:R-:W-:Y:S02]  /*27f50*/  @!P1 IMAD.MOV.U32 R160, RZ, RZ, R223 ;  /* 0x000000ffffa09224 */ /* 0x001fe400078e00df */
[----:B------:R-:W-:-:S05]  /*27f60*/  @!P1 IMAD.MOV.U32 R161, RZ, RZ, R5 ;  /* 0x000000ffffa19224 */ /* 0x000fca00078e0005 */
        /* <DEDUP_REMOVED lines=21> */
[----:B------:R0:W3:Y:S02]  /*280c0*/  @!P1 LDG.E.U16 R168, desc[UR60][R160.64] ;  /* 0x0000003ca0a89981 */ /* 0x0000e4000c1e1500 */
        /* <DEDUP_REMOVED lines=11> */
[----:B------:R0:W4:Y:S02]  /*28180*/  @!P0 LDG.E.U16 R172, desc[UR60][R160.64] ;  /* 0x0000003ca0ac8981 */ /* 0x000124000c1e1500 */
        /* <DEDUP_REMOVED lines=11> */
[----:B------:R0:W2:Y:S01]  /*28240*/  @!P1 LDG.E.U16 R176, desc[UR60][R160.64] ;  /* 0x0000003ca0b09981 */ /* 0x0000a2000c1e1500 */
[----:B------:R-:W-:Y:S02]  /*28250*/  PRMT R177, RZ, 0x7610, R177 ;  /* 0x00007610ffb17816 */ /* 0x000fe400000000b1 */
        /* <DEDUP_REMOVED lines=36> */
[----:B------:R-:W-:Y:S02]  /*284a0*/  PRMT R245, RZ, 0x7610, R245 ;  /* 0x00007610fff57816 */ /* 0x000fe400000000f5 */
[----:B------:R-:W-:-:S04]  /*284b0*/  PRMT R187, RZ, 0x7610, R187 ;  /* 0x00007610ffbb7816 */ /* 0x000fc800000000bb */
[----:B------:R1:W2:Y:S01]  /*284c0*/  @!P0 LDG.E.U16 R245, desc[UR60][R192.64] ;  /* 0x0000003cc0f58981 */ /* 0x0002a2000c1e1500 */
[----:B0-----:R-:W-:Y:S02]  /*284d0*/  @!P1 IMAD.MOV.U32 R160, RZ, RZ, R235 ;  /* 0x000000ffffa09224 */ /* 0x001fe400078e00eb */
[----:B------:R-:W-:-:S05]  /*284e0*/  @!P1 IMAD.MOV.U32 R161, RZ, RZ, R219 ;  /* 0x000000ffffa19224 */ /* 0x000fca00078e00db */
[----:B------:R0:W2:Y:S01]  /*284f0*/  @!P1 LDG.E.U16 R186, desc[UR60][R160.64] ;  /* 0x0000003ca0ba9981 */ /* 0x0000a2000c1e1500 */
[----:B-1----:R-:W-:Y:S01]  /*28500*/  PRMT R192, RZ, 0x7610, R192 ;  /* 0x00007610ffc07816 */ /* 0x002fe200000000c0 */
        /* <DEDUP_REMOVED lines=9> */
[----:B------:R-:W2:Y:S04]  /*285a0*/  @!P1 LDG.E.U16 R193, desc[UR60][R160.64] ;  /* 0x0000003ca0c19981 */ /* 0x000ea8000c1e1500 */
[----:B---3--:R0:W-:Y:S04]  /*285b0*/  STS.U16 [R18+0x25280], R168 ;  /* 0x025280a812007388 */ /* 0x0081e80000000400 */
[----:B------:R-:W3:Y:S04]  /*285c0*/  LDL.LU R160, [R1+0x1a58] ;  /* 0x001a580001a07983 */ /* 0x000ee80000300800 */
[----:B------:R-:W3:Y:S04]  /*285d0*/  LDL.LU R161, [R1+0x1a54] ;  /* 0x001a540001a17983 */ /* 0x000ee80000300800 */
[----:B0-----:R-:W3:Y:S04]  /*285e0*/  LDL.LU R168, [R1+0x1a5c] ;  /* 0x001a5c0001a87983 */ /* 0x001ee80000300800 */
[----:B----4-:R0:W-:Y:S04]  /*285f0*/  STS.U16 [R18+0x21680], R172 ;  /* 0x021680ac12007388 */ /* 0x0101e80000000400 */
[----:B0-----:R-:W4:Y:S04]  /*28600*/  LDL.LU R172, [R1+0x1a60] ;  /* 0x001a600001ac7983 */ /* 0x001f280000300800 */
[----:B--2---:R0:W-:Y:S04]  /*28610*/  STS.U16 [R18+0x25680], R173 ;  /* 0x025680ad12007388 */ /* 0x0041e80000000400 */
[----:B0-----:R-:W2:Y:S04]  /*28620*/  LDL.LU R173, [R1+0x1a64] ;  /* 0x001a640001ad7983 */ /* 0x001ea80000300800 */
[----:B------:R0:W-:Y:S04]  /*28630*/  STS.U16 [R18+0x21a80], R175 ;  /* 0x021a80af12007388 */ /* 0x0001e80000000400 */
[----:B0-----:R-:W2:Y:S04]  /*28640*/  LDL.LU R175, [R1+0x1a68] ;  /* 0x001a680001af7983 */ /* 0x001ea80000300800 */
[----:B------:R0:W-:Y:S04]  /*28650*/  STS.U16 [R18+0x25a80], R176 ;  /* 0x025a80b012007388 */ /* 0x0001e80000000400 */
[----:B0-----:R-:W3:Y:S04]  /*28660*/  LDL R176, [R1+0x1a6c] ;  /* 0x001a6c0001b07983 */ /* 0x001ee80000100800 */
        /* <DEDUP_REMOVED lines=33> */
[----:B------:R-:W-:Y:S01]  /*28880*/  STS.U16 [R20+0x25f80], R193 ;  /* 0x025f80c114007388 */ /* 0x000fe20000000400 */
[----:B------:R1:W-:Y:S06]  /*28890*/  MEMBAR.ALL.CTA ;  /* 0x0000000000007992 */ /* 0x0003ec0000008000 */
[----:B-1----:R-:W1:Y:S02]  /*288a0*/  FENCE.VIEW.ASYNC.S ;  /* 0x00000000000073c6 */ /* 0x002e640000000000 */
[----:B-1----:R-:W-:Y:S06]  /*288b0*/  BAR.SYNC.DEFER_BLOCKING 0x0 ;  /* 0x0000000000007b1d */ /* 0x002fec0000010000 */
[----:B------:R-:W-:Y:S01]  /*288c0*/  UMOV UR57, 0x40000040 ;  /* 0x4000004000397882 */ /* 0x000fe20000000000 */
[----:B------:R-:W-:Y:S01]  /*288d0*/  WARPGROUP.ARRIVE ;  /* 0x00000000000079c5 */ /* 0x000fe20000000000 */
[----:B---3--:R-:W-:-:S13]  /*288e0*/  R2UR UR56, R176 ;  /* 0x00000000b03872ca */ /* 0x008fda00000e0000 */
[----:B------:R-:W-:Y:S01]  /*288f0*/  HGMMA.64x64x16.F32.BF16 R120, gdesc[UR56].tnspA, R120 ;  /* 0x20e00000387879f0 */ /* 0x000fe20008701878 */
[----:B------:R-:W-:Y:S02]  /*28900*/  UIADD3.64 UR48, UR4, 0x80, URZ ;  /* 0x0000008004307897 */ /* 0x000fe4000fffe03f */
[----:B------:R-:W-:Y:S02]  /*28910*/  UIADD3.64 UR50, UR6, 0x2, URZ ;  /* 0x0000000206327897 */ /* 0x000fe4000fffe03f */
[----:B------:R-:W-:Y:S01]  /*28920*/  HGMMA.64x64x16.F32.BF16 R120, gdesc[UR4].tnspA, R120 ;  /* 0x20e00000047879f0 */ /* 0x000fe20008701878 */
[----:B------:R-:W-:Y:S02]  /*28930*/  UIADD3.64 UR52, UR4, 0x100, URZ ;  /* 0x0000010004347897 */ /* 0x000fe4000fffe03f */
[----:B------:R-:W-:-:S04]  /*28940*/  UIADD3.64 UR54, UR6, 0x4, URZ ;  /* 0x0000000406367897 */ /* 0x000fc8000fffe03f */
[----:B------:R-:W-:Y:S01]  /*28950*/  HGMMA.64x64x16.F32.BF16 R120, gdesc[UR48].tnspA, R120 ;  /* 0x20e00000307879f0 */ /* 0x000fe20008701878 */
[----:B----4-:R-:W-:Y:S02]  /*28960*/  R2UR UR49, R172 ;  /* 0x00000000ac3172ca */ /* 0x010fe400000e0000 */
[----:B------:R-:W-:Y:S02]  /*28970*/  R2UR UR48, R168 ;  /* 0x00000000a83072ca */ /* 0x000fe400000e0000 */
[----:B------:R-:W-:Y:S01]  /*28980*/  HGMMA.64x64x16.F32.BF16 R120, gdesc[UR52].tnspA, R120 ;  /* 0x20e00000347879f0 */ /* 0x000fe20008701878 */
[----:B------:R-:W-:Y:S02]  /*28990*/  R2UR UR53, R3 ;  /* 0x00000000033572ca */ /* 0x000fe400000e0000 */
[----:B------:R-:W3:Y:S04]  /*289a0*/  LDL.LU R3, [R1+0x1afc] ;  /* 0x001afc0001037983 */ /* 0x000ee80000300800 */
[----:B0-----:R-:W4:Y:S04]  /*289b0*/  LDL R167, [R1+0x1a70] ;  /* 0x001a700001a77983 */ /* 0x001f280000100800 */
        /* <DEDUP_REMOVED lines=11> */
[----:B------:R-:W4:Y:S01]  /*28a70*/  LDL.LU R168, [R1+0x19fc] ;  /* 0x0019fc0001a87983 */ /* 0x000f220000300800 */
[----:B------:R-:W-:-:S03]  /*28a80*/  R2UR UR52, R4 ;  /* 0x00000000043472ca */ /* 0x000fc600000e0000 */
[----:B------:R-:W4:Y:S01]  /*28a90*/  LDL.LU R165, [R1+0x19d0] ;  /* 0x0019d00001a57983 */ /* 0x000f220000300800 */
[----:B------:R-:W0:Y:S03]  /*28aa0*/  LDC R4, c[0x0][0x238] ;  /* 0x00008e00ff047b82 */ /* 0x000e260000000800 */
[----:B------:R-:W4:Y:S04]  /*28ab0*/  LDL.LU R177, [R1+0x19f4] ;  /* 0x0019f40001b17983 */ /* 0x000f280000300800 */
[----:B------:R-:W4:Y:S04]  /*28ac0*/  LDL.LU R164, [R1+0x19c8] ;  /* 0x0019c80001a47983 */ /* 0x000f280000300800 */
[----:B------:R-:W4:Y:S01]  /*28ad0*/  LDL.LU R176, [R1+0x19ec] ;  /* 0x0019ec0001b07983 */ /* 0x000f220000300800 */
[----:B--2---:R-:W-:-:S03]  /*28ae0*/  R2UR UR51, R175 ;  /* 0x00000000af3372ca */ /* 0x004fc600000e0000 */
[----:B------:R-:W2:Y:S01]  /*28af0*/  LDL.LU R175, [R1+0x19c0] ;  /* 0x0019c00001af7983 */ /* 0x000ea20000300800 */
[----:B------:R-:W-:-:S03]  /*28b00*/  R2UR UR50, R173 ;  /* 0x00000000ad3272ca */ /* 0x000fc600000e0000 */
[----:B------:R-:W2:Y:S01]  /*28b10*/  LDL.LU R173, [R1+0x19e4] ;  /* 0x0019e40001ad7983 */ /* 0x000ea20000300800 */
[----:B0-----:R-:W-:-:S04]  /*28b20*/  IMAD.SHL.U32 R4, R4, 0x100, RZ ;  /* 0x0000010004047824 */ /* 0x001fc800078e00ff */
[----:B------:R-:W-:-:S05]  /*28b30*/  IMAD.SHL.U32 R4, R4, 0x2, RZ ;  /* 0x0000000204047824 */ /* 0x000fca00078e00ff */
[-C--:B------:R-:W-:Y:S01]  /*28b40*/  IADD3 R190, P1, R190, R4.reuse, RZ ;  /* 0x00000004bebe7210 */ /* 0x080fe20007f3e0ff */
[----:B------:R-:W-:Y:S01]  /*28b50*/  HGMMA.64x64x16.F32.BF16 R120, gdesc[UR8].tnspA, R120 ;  /* 0x20e00000087879f0 */ /* 0x000fe20008701878 */
[----:B---3--:R-:W-:Y:S01]  /*28b60*/  VIADD R166, R166, 0x1 ;  /* 0x00000001a6a67836 */ /* 0x008fe20000000000 */
[-C--:B----4-:R-:W-:Y:S02]  /*28b70*/  IADD3 R182, P3, R182, R4.reuse, RZ ;  /* 0x00000004b6b67210 */ /* 0x090fe40007f7e0ff */
[-C--:B------:R-:W-:Y:S02]  /*28b80*/  IADD3 R183, P4, R183, R4.reuse, RZ ;  /* 0x00000004b7b77210 */ /* 0x080fe40007f9e0ff */
[-C--:B------:R-:W-:Y:S01]  /*28b90*/  IADD3 R181, P5, R181, R4.reuse, RZ ;  /* 0x00000004b5b57210 */ /* 0x080fe20007fbe0ff */
[----:B------:R-:W-:Y:S01]  /*28ba0*/  IMAD.X R191, R191, 0x1, R3, P1 ;  /* 0x00000001bfbf7824 */ /* 0x000fe200008e0603 */
[-C--:B------:R-:W-:Y:S01]  /*28bb0*/  IADD3 R180, P6, R180, R4.reuse, RZ ;  /* 0x00000004b4b47210 */ /* 0x080fe20007fde0ff */
[----:B------:R-:W-:Y:S01]  /*28bc0*/  STL [R1+0x104], R166 ;  /* 0x000104a601007387 */ /* 0x000fe20000100800 */
[----:B------:R-:W-:-:S03]  /*28bd0*/  IADD3 R179, P1, R179, R4, RZ ;  /* 0x00000004b3b37210 */ /* 0x000fc60007f3e0ff */
[----:B------:R-:W-:Y:S01]  /*28be0*/  STL [R1+0x1a10], R182 ;  /* 0x001a10b601007387 */ /* 0x000fe20000100800 */
[----:B------:R-:W-:-:S03]  /*28bf0*/  IADD3 R174, P2, R174, R4, RZ ;  /* 0x00000004aeae7210 */ /* 0x000fc60007f5e0ff */
[----:B------:R-:W-:Y:S01]  /*28c00*/  STL [R1+0x1a08], R183 ;  /* 0x001a08b701007387 */ /* 0x000fe20000100800 */
[----:B------:R-:W-:-:S03]  /*28c10*/  IMAD.X R178, R178, 0x1, R3, P4 ;  /* 0x00000001b2b27824 */ /* 0x000fc600020e0603 */
[----:B------:R-:W-:Y:S01]  /*28c20*/  STL [R1+0x1a00], R181 ;  /* 0x001a00b501007387 */ /* 0x000fe20000100800 */
[----:B------:R-:W-:-:S03]  /*28c30*/  IMAD.X R170, R170, 0x1, R3, P3 ;  /* 0x00000001aaaa7824 */ /* 0x000fc600018e0603 */
[----:B------:R-:W-:Y:S04]  /*28c40*/  STL [R1+0x19f8], R180 ;  /* 0x0019f8b401007387 */ /* 0x000fe80000100800 */
[----:B------:R-:W-:Y:S04]  /*28c50*/  STL [R1+0x19f0], R179 ;  /* 0x0019f0b301007387 */ /* 0x000fe80000100800 */
[----:B------:R-:W-:Y:S04]  /*28c60*/  STL [R1+0x19e8], R174 ;  /* 0x0019e8ae01007387 */ /* 0x000fe80000100800 */
[----:B------:R0:W-:Y:S04]  /*28c70*/  STL [R1+0x1a04], R178 ;  /* 0x001a04b201007387 */ /* 0x0001e80000100800 */
[----:B------:R-:W-:Y:S01]  /*28c80*/  STL [R1+0x1a0c], R170 ;  /* 0x001a0caa01007387 */ /* 0x000fe20000100800 */
[----:B------:R-:W-:-:S02]  /*28c90*/  IADD3 R169, P3, R169, R4, RZ ;  /* 0x00000004a9a97210 */ /* 0x000fc40007f7e0ff */
[-C--:B------:R-:W-:Y:S02]  /*28ca0*/  IADD3 R172, P4, R172, R4.reuse, RZ ;  /* 0x00000004acac7210 */ /* 0x080fe40007f9e0ff */
[----:B------:R-:W-:Y:S01]  /*28cb0*/  IADD3 R188, P0, R188, R4, RZ ;  /* 0x00000004bcbc7210 */ /* 0x000fe20007f1e0ff */
[----:B------:R-:W-:Y:S01]  /*28cc0*/  HGMMA.64x64x16.F32.BF16 R120, gdesc[UR12].tnspA, R120 ;  /* 0x20e000000c7879f0 */ /* 0x000fe20008701878 */
[----:B0-----:R-:W3:Y:S04]  /*28cd0*/  LDL.LU R178, [R1+0x19b8] ;  /* 0x0019b80001b27983 */ /* 0x001ee80000300800 */
[----:B------:R-:W-:Y:S04]  /*28ce0*/  STL [R1+0x19e0], R169 ;  /* 0x0019e0a901007387 */ /* 0x000fe80000100800 */
[----:B------:R0:W-:Y:S01]  /*28cf0*/  STL [R1+0x19d8], R172 ;  /* 0x0019d8ac01007387 */ /* 0x0001e20000100800 */
[----:B------:R-:W-:-:S03]  /*28d00*/  IMAD.X R168, R168, 0x1, R3, P5 ;  /* 0x00000001a8a87824 */ /* 0x000fc600028e0603 */
[----:B0-----:R-:W4:Y:S04]  /*28d10*/  LDL.LU R172, [R1+0x19dc] ;  /* 0x0019dc0001ac7983 */ /* 0x001f280000300800 */
[----:B------:R0:W-:Y:S04]  /*28d20*/  STL [R1+0x19fc], R168 ;  /* 0x0019fca801007387 */ /* 0x0001e80000100800 */
[----:B0-----:R-:W4:Y:S01]  /*28d30*/  LDL.LU R168, [R1+0x19b0] ;  /* 0x0019b00001a87983 */ /* 0x001f220000300800 */
[----:B------:R-:W-:Y:S01]  /*28d40*/  IMAD.X R177, R177, 0x1, R3, P6 ;  /* 0x00000001b1b17824 */ /* 0x000fe200030e0603 */
[----:B------:R-:W-:-:S02]  /*28d50*/  IADD3 R165, P5, R165, R4, RZ ;  /* 0x00000004a5a57210 */ /* 0x000fc40007fbe0ff */
[-C--:B------:R-:W-:Y:S01]  /*28d60*/  IADD3 R164, P6, R164, R4.reuse, RZ ;  /* 0x00000004a4a47210 */ /* 0x080fe20007fde0ff */
[----:B------:R-:W-:Y:S01]  /*28d70*/  IMAD.X R176, R176, 0x1, R3, P1 ;  /* 0x00000001b0b07824 */ /* 0x000fe200008e0603 */
[----:B------:R0:W-:Y:S01]  /*28d80*/  STL [R1+0x19f4], R177 ;  /* 0x0019f4b101007387 */ /* 0x0001e20000100800 */
[----:B--2---:R-:W-:-:S03]  /*28d90*/  IADD3 R175, P1, R175, R4, RZ ;  /* 0x00000004afaf7210 */ /* 0x004fc60007f3e0ff */
[----:B0-----:R-:W2:Y:S04]  /*28da0*/  LDL.LU R177, [R1+0x19d4] ;  /* 0x0019d40001b17983 */ /* 0x001ea80000300800 */
[----:B------:R-:W-:Y:S04]  /*28db0*/  STL [R1+0x19d0], R165 ;  /* 0x0019d0a501007387 */ /* 0x000fe80000100800 */
[----:B------:R-:W2:Y:S04]  /*28dc0*/  LDL.LU R192, [R1+0x19a8] ;  /* 0x0019a80001c07983 */ /* 0x000ea80000300800 */
[----:B------:R-:W2:Y:S04]  /*28dd0*/  LDL.LU R187, [R1+0x19cc] ;  /* 0x0019cc0001bb7983 */ /* 0x000ea80000300800 */
[----:B------:R-:W-:Y:S04]  /*28de0*/  STL [R1+0x19c8], R164 ;  /* 0x0019c8a401007387 */ /* 0x000fe80000100800 */
[----:B------:R-:W2:Y:S04]  /*28df0*/  LDL.LU R186, [R1+0x19a0] ;  /* 0x0019a00001ba7983 */ /* 0x000ea80000300800 */
[----:B------:R0:W-:Y:S04]  /*28e00*/  STL [R1+0x19ec], R176 ;  /* 0x0019ecb001007387 */ /* 0x0001e80000100800 */
[----:B0-----:R-:W2:Y:S04]  /*28e10*/  LDL.LU R176, [R1+0x19c4] ;  /* 0x0019c40001b07983 */ /* 0x001ea80000300800 */
[----:B------:R-:W2:Y:S04]  /*28e20*/  LDL.LU R185, [R1+0x1998] ;  /* 0x0019980001b97983 */ /* 0x000ea80000300800 */
[----:B------:R-:W2:Y:S04]  /*28e30*/  LDL.LU R184, [R1+0x19bc] ;  /* 0x0019bc0001b87983 */ /* 0x000ea80000300800 */
[----:B------:R0:W-:Y:S01]  /*28e40*/  STL [R1+0x19c0], R175 ;  /* 0x0019c0af01007387 */ /* 0x0001e20000100800 */
[----:B------:R-:W-:-:S02]  /*28e50*/  IMAD.X R173, R173, 0x1, R3, P2 ;  /* 0x00000001adad7824 */ /* 0x000fc400010e0603 */
[----:B------:R-:W-:Y:S01]  /*28e60*/  IMAD.X R189, R189, 0x1, R3, P0 ;  /* 0x00000001bdbd7824 */ /* 0x000fe200000e0603 */
[----:B------:R-:W-:Y:S01]  /*28e70*/  ISETP.NE.U32.AND P0, PT, R166, R167, PT ;  /* 0x000000a7a600720c */ /* 0x000fe20003f05070 */
[----:B0-----:R-:W2:Y:S04]  /*28e80*/  LDL.LU R175, [R1+0x1990] ;  /* 0x0019900001af7983 */ /* 0x001ea80000300800 */
[----:B------:R-:W2:Y:S04]  /*28e90*/  LDL.LU R171, [R1+0x19b4] ;  /* 0x0019b40001ab7983 */ /* 0x000ea80000300800 */
[----:B------:R-:W2:Y:S04]  /*28ea0*/  LDL.LU R167, [R1+0x1988] ;  /* 0x0019880001a77983 */ /* 0x000ea80000300800 */
[----:B------:R-:W2:Y:S04]  /*28eb0*/  LDL.LU R166, [R1+0x19ac] ;  /* 0x0019ac0001a67983 */ /* 0x000ea80000300800 */
[----:B------:R0:W-:Y:S04]  /*28ec0*/  STL [R1+0x19e4], R173 ;  /* 0x0019e4ad01007387 */ /* 0x0001e80000100800 */
        /* <DEDUP_REMOVED lines=8> */
[----:B0-----:R-:W2:Y:S01]  /*28f50*/  LDL.LU R173, [R1+0x1960] ;  /* 0x0019600001ad7983 */ /* 0x001ea20000300800 */
[----:B------:R-:W-:Y:S04]  /*28f60*/  HGMMA.64x64x16.F32.BF16 R120, gdesc[UR16].tnspA, R120 ;  /* 0x20e00000107879f0 */ /* 0x000fe80008701878 */
[----:B------:R-:W-:Y:S04]  /*28f70*/  HGMMA.64x64x16.F32.BF16 R120, gdesc[UR20].tnspA, R120 ;  /* 0x20e00000147879f0 */ /* 0x000fe80008701878 */
[----:B------:R-:W-:Y:S01]  /*28f80*/  HGMMA.64x64x16.F32.BF16 R120, gdesc[UR24].tnspA, R120 ;  /* 0x20e00000187879f0 */ /* 0x000fe20008701878 */
[----:B---3--:R-:W-:-:S05]  /*28f90*/  IADD3 R178, P2, R178, R4, RZ ;  /* 0x00000004b2b27210 */ /* 0x008fca0007f5e0ff */
[----:B------:R0:W-:Y:S01]  /*28fa0*/  STL [R1+0x19b8], R178 ;  /* 0x0019b8b201007387 */ /* 0x0001e20000100800 */
[----:B------:R-:W-:Y:S01]  /*28fb0*/  HGMMA.64x64x16.F32.BF16 R120, gdesc[UR28].tnspA, R120 ;  /* 0x20e000001c7879f0 */ /* 0x000fe20008701878 */
[----:B----4-:R-:W-:Y:S02]  /*28fc0*/  IMAD.X R172, R172, 0x1, R3, P3 ;  /* 0x00000001acac7824 */ /* 0x010fe400018e0603 */
[----:B0-----:R-:W3:Y:S04]  /*28fd0*/  LDL.LU R178, [R1+0x1984] ;  /* 0x0019840001b27983 */ /* 0x001ee80000300800 */
[----:B------:R0:W-:Y:S01]  /*28fe0*/  STL [R1+0x19dc], R172 ;  /* 0x0019dcac01007387 */ /* 0x0001e20000100800 */
[----:B------:R-:W-:-:S03]  /*28ff0*/  IADD3 R168, P3, R168, R4, RZ ;  /* 0x00000004a8a87210 */ /* 0x000fc60007f7e0ff */
[----:B0-----:R-:W4:Y:S04]  /*29000*/  LDL.LU R172, [R1+0x1958] ;  /* 0x0019580001ac7983 */ /* 0x001f280000300800 */
[----:B------:R-:W4:Y:S04]  /*29010*/  LDL.LU R165, [R1+0x197c] ;  /* 0x00197c0001a57983 */ /* 0x000f280000300800 */
[----:B------:R0:W-:Y:S04]  /*29020*/  STL [R1+0x19b0], R168 ;  /* 0x0019b0a801007387 */ /* 0x0001e80000100800 */
[----:B0-----:R-:W4:Y:S01]  /*29030*/  LDL.LU R168, [R1+0x1950] ;  /* 0x0019500001a87983 */ /* 0x001f220000300800 */
[----:B--2---:R-:W-:-:S03]  /*29040*/  IMAD.X R177, R177, 0x1, R3, P4 ;  /* 0x00000001b1b17824 */ /* 0x004fc600020e0603 */
[----:B------:R-:W2:Y:S01]  /*29050*/  LDL.LU R164, [R1+0x1974] ;  /* 0x0019740001a47983 */ /* 0x000ea20000300800 */
[-C--:B------:R-:W-:Y:S01]  /*29060*/  IADD3 R192, P4, R192, R4.reuse, RZ ;  /* 0x00000004c0c07210 */ /* 0x080fe20007f9e0ff */
[----:B------:R-:W-:Y:S02]  /*29070*/  IMAD.X R187, R187, 0x1, R3, P5 ;  /* 0x00000001bbbb7824 */ /* 0x000fe400028e0603 */
[----:B------:R0:W-:Y:S01]  /*29080*/  STL [R1+0x19d4], R177 ;  /* 0x0019d4b101007387 */ /* 0x0001e20000100800 */
[----:B------:R-:W-:-:S03]  /*29090*/  IADD3 R186, P5, R186, R4, RZ ;  /* 0x00000004baba7210 */ /* 0x000fc60007fbe0ff */
[----:B0-----:R-:W2:Y:S01]  /*290a0*/  LDL.LU R177, [R1+0x1948] ;  /* 0x0019480001b17983 */ /* 0x001ea20000300800 */
[----:B------:R-:W-:-:S03]  /*290b0*/  IMAD.X R176, R176, 0x1, R3, P6 ;  /* 0x00000001b0b07824 */ /* 0x000fc600030e0603 */
[----:B------:R-:W-:Y:S01]  /*290c0*/  STL [R1+0x19a8], R192 ;  /* 0x0019a8c001007387 */ /* 0x000fe20000100800 */
[----:B------:R-:W-:-:S03]  /*290d0*/  IMAD.X R184, R184, 0x1, R3, P1 ;  /* 0x00000001b8b87824 */ /* 0x000fc600008e0603 */
[----:B------:R0:W-:Y:S04]  /*290e0*/  STL [R1+0x19c4], R176 ;  /* 0x0019c4b001007387 */ /* 0x0001e80000100800 */
[----:B------:R-:W-:Y:S01]  /*290f0*/  STL [R1+0x19cc], R187 ;  /* 0x0019ccbb01007387 */ /* 0x000fe20000100800 */
[-C--:B------:R-:W-:Y:S02]  /*29100*/  IADD3 R185, P6, R185, R4.reuse, RZ ;  /* 0x00000004b9b97210 */ /* 0x080fe40007fde0ff */
[-C--:B------:R-:W-:Y:S01]  /*29110*/  IADD3 R175, P1, R175, R4.reuse, RZ ;  /* 0x00000004afaf7210 */ /* 0x080fe20007f3e0ff */
[----:B0-----:R-:W2:Y:S04]  /*29120*/  LDL.LU R176, [R1+0x196c] ;  /* 0x00196c0001b07983 */ /* 0x001ea80000300800 */
[----:B------:R-:W-:Y:S04]  /*29130*/  STL [R1+0x19a0], R186 ;  /* 0x0019a0ba01007387 */ /* 0x000fe80000100800 */
[----:B------:R0:W-:Y:S04]  /*29140*/  STL [R1+0x1990], R175 ;  /* 0x001990af01007387 */ /* 0x0001e80000100800 */
[----:B------:R-:W-:Y:S01]  /*29150*/  STL [R1+0x1998], R185 ;  /* 0x001998b901007387 */ /* 0x000fe20000100800 */
[--C-:B------:R-:W-:Y:S01]  /*29160*/  IMAD.X R171, R171, 0x1, R3.reuse, P2 ;  /* 0x00000001abab7824 */ /* 0x100fe200010e0603 */
[-C--:B------:R-:W-:Y:S01]  /*29170*/  IADD3 R167, P2, R167, R4.reuse, RZ ;  /* 0x00000004a7a77210 */ /* 0x080fe20007f5e0ff */
[--C-:B------:R-:W-:Y:S01]  /*29180*/  IMAD.X R166, R166, 0x1, R3.reuse, P3 ;  /* 0x00000001a6a67824 */ /* 0x100fe200018e0603 */
[-C--:B------:R-:W-:Y:S01]  /*29190*/  IADD3 R182, P3, R182, R4.reuse, RZ ;  /* 0x00000004b6b67210 */ /* 0x080fe20007f7e0ff */
[----:B------:R-:W-:Y:S01]  /*291a0*/  IMAD.X R183, R183, 0x1, R3, P4 ;  /* 0x00000001b7b77824 */ /* 0x000fe200020e0603 */
[----:B0-----:R-:W2:Y:S04]  /*291b0*/  LDL.LU R175, [R1+0x1940] ;  /* 0x0019400001af7983 */ /* 0x001ea80000300800 */
[----:B------:R-:W-:Y:S04]  /*291c0*/  STL [R1+0x19bc], R184 ;  /* 0x0019bcb801007387 */ /* 0x000fe80000100800 */
[----:B------:R-:W-:Y:S01]  /*291d0*/  STL [R1+0x19b4], R171 ;  /* 0x0019b4ab01007387 */ /* 0x000fe20000100800 */
[----:B------:R-:W-:-:S03]  /*291e0*/  IADD3 R181, P4, R181, R4, RZ ;  /* 0x00000004b5b57210 */ /* 0x000fc60007f9e0ff */
[----:B------:R-:W-:Y:S01]  /*291f0*/  STL [R1+0x1988], R167 ;  /* 0x001988a701007387 */ /* 0x000fe20000100800 */
[----:B------:R-:W-:-:S03]  /*29200*/  IMAD.X R180, R180, 0x1, R3, P5 ;  /* 0x00000001b4b47824 */ /* 0x000fc600028e0603 */
[----:B------:R-:W-:Y:S01]  /*29210*/  STL [R1+0x19ac], R166 ;  /* 0x0019aca601007387 */ /* 0x000fe20000100800 */
[----:B------:R-:W-:-:S03]  /*29220*/  IADD3 R179, P5, R179, R4, RZ ;  /* 0x00000004b3b37210 */ /* 0x000fc60007fbe0ff */
[----:B------:R-:W-:Y:S01]  /*29230*/  STL [R1+0x1980], R182 ;  /* 0x001980b601007387 */ /* 0x000fe20000100800 */
[--C-:B------:R-:W-:Y:S02]  /*29240*/  IMAD.X R174, R174, 0x1, R3.reuse, P6 ;  /* 0x00000001aeae7824 */ /* 0x100fe400030e0603 */
[----:B------:R-:W-:Y:S01]  /*29250*/  IMAD.X R169, R169, 0x1, R3, P1 ;  /* 0x00000001a9a97824 */ /* 0x000fe200008e0603 */
[----:B------:R-:W-:Y:S01]  /*29260*/  STL [R1+0x19a4], R183 ;  /* 0x0019a4b701007387 */ /* 0x000fe20000100800 */
[----:B------:R-:W-:-:S03]  /*29270*/  IADD3 R173, P1, R173, R4, RZ ;  /* 0x00000004adad7210 */ /* 0x000fc60007f3e0ff */
[----:B------:R-:W-:Y:S01]  /*29280*/  STL [R1+0x1978], R181 ;  /* 0x001978b501007387 */ /* 0x000fe20000100800 */
[----:B------:R-:W-:-:S03]  /*29290*/  IADD3 R170, P6, R170, R4, RZ ;  /* 0x00000004aaaa7210 */ /* 0x000fc60007fde0ff */
[----:B------:R-:W-:Y:S04]  /*292a0*/  STL [R1+0x199c], R180 ;  /* 0x00199cb401007387 */ /* 0x000fe80000100800 */
[----:B------:R-:W-:Y:S04]  /*292b0*/  STL [R1+0x1970], R179 ;  /* 0x001970b301007387 */ /* 0x000fe80000100800 */
[----:B------:R-:W-:Y:S04]  /*292c0*/  STL [R1+0x1994], R174 ;  /* 0x001994ae01007387 */ /* 0x000fe80000100800 */
[----:B------:R0:W-:Y:S04]  /*292d0*/  STL [R1+0x1960], R173 ;  /* 0x001960ad01007387 */ /* 0x0001e80000100800 */
[----:B------:R-:W-:Y:S01]  /*292e0*/  STL [R1+0x1968], R170 ;  /* 0x001968aa01007387 */ /* 0x000fe20000100800 */
[----:B------:R-:W-:Y:S03]  /*292f0*/  HGMMA.64x64x16.F32.BF16 R120, gdesc[UR32].tnspA, R120 ;  /* 0x20e00000207879f0 */ /* 0x000fe60008701878 */
[----:B0-----:R-:W2:Y:S04]  /*29300*/  LDL.LU R173, [R1+0x1964] ;  /* 0x0019640001ad7983 */ /* 0x001ea80000300800 */
[----:B------:R-:W-:Y:S01]  /*29310*/  STL [R1+0x198c], R169 ;  /* 0x00198ca901007387 */ /* 0x000fe20000100800 */
[----:B------:R-:W-:Y:S04]  /*29320*/  HGMMA.64x64x16.F32.BF16 R120, gdesc[UR36].tnspA, R120 ;  /* 0x20e00000247879f0 */ /* 0x000fe80008701878 */
[----:B------:R-:W-:Y:S01]  /*29330*/  HGMMA.64x64x16.F32.BF16 R120, gdesc[UR40].tnspA, R120 ;  /* 0x20e00000287879f0 */ /* 0x000fe20008701878 */
[----:B---3--:R-:W-:-:S05]  /*29340*/  IMAD.X R178, R178, 0x1, R3, P2 ;  /* 0x00000001b2b27824 */ /* 0x008fca00010e0603 */
[----:B------:R0:W-:Y:S01]  /*29350*/  STL [R1+0x1984], R178 ;  /* 0x001984b201007387 */ /* 0x0001e20000100800 */
[----:B----4-:R-:W-:-:S03]  /*29360*/  IADD3 R172, P2, R172, R4, RZ ;  /* 0x00000004acac7210 */ /* 0x010fc60007f5e0ff */
[----:B0-----:R-:W3:Y:S04]  /*29370*/  LDL.LU R178, [R1+0x1938] ;  /* 0x0019380001b27983 */ /* 0x001ee80000300800 */
[----:B------:R0:W-:Y:S01]  /*29380*/  STL [R1+0x1958], R172 ;  /* 0x001958ac01007387 */ /* 0x0001e20000100800 */
[--C-:B------:R-:W-:Y:S01]  /*29390*/  IMAD.X R165, R165, 0x1, R3.reuse, P3 ;  /* 0x00000001a5a57824 */ /* 0x100fe200018e0603 */
[----:B------:R-:W-:Y:S01]  /*293a0*/  HGMMA.64x64x16.F32.BF16 R120, gdesc[UR44].tnspA, R120 ;  /* 0x20e000002c7879f0 */ /* 0x000fe20008701878 */
[----:B------:R-:W-:Y:S01]  /*293b0*/  IADD3 R168, P3, R168, R4, RZ ;  /* 0x00000004a8a87210 */ /* 0x000fe20007f7e0ff */
[----:B0-----:R-:W4:Y:S04]  /*293c0*/  LDL.LU R172, [R1+0x195c] ;  /* 0x00195c0001ac7983 */ /* 0x001f280000300800 */
[----:B------:R0:W-:Y:S04]  /*293d0*/  STL [R1+0x1950], R168 ;  /* 0x001950a801007387 */ /* 0x0001e80000100800 */
[----:B0-----:R-:W4:Y:S01]  /*293e0*/  LDL.LU R168, [R1+0x1930] ;  /* 0x0019300001a87983 */ /* 0x001f220000300800 */
[----:B--2---:R-:W-:-:S03]  /*293f0*/  IMAD.X R164, R164, 0x1, R3, P4 ;  /* 0x00000001a4a47824 */ /* 0x004fc600020e0603 */
[----:B------:R-:W-:Y:S01]  /*29400*/  STL [R1+0x197c], R165 ;  /* 0x00197ca501007387 */ /* 0x000fe20000100800 */
[----:B------:R-:W-:-:S03]  /*29410*/  IADD3 R177, P4, R177, R4, RZ ;  /* 0x00000004b1b17210 */ /* 0x000fc60007f9e0ff */
[----:B------:R-:W2:Y:S04]  /*29420*/  LDL.LU R192, [R1+0x1954] ;  /* 0x0019540001c07983 */ /* 0x000ea80000300800 */
[----:B------:R-:W2:Y:S04]  /*29430*/  LDL.LU R187, [R1+0x1928] ;  /* 0x0019280001bb7983 */ /* 0x000ea80000300800 */
[----:B------:R-:W-:Y:S04]  /*29440*/  STL [R1+0x1974], R164 ;  /* 0x001974a401007387 */ /* 0x000fe80000100800 */
[----:B------:R-:W2:Y:S04]  /*29450*/  LDL.LU R186, [R1+0x194c] ;  /* 0x00194c0001ba7983 */ /* 0x000ea80000300800 */
[----:B------:R0:W-:Y:S01]  /*29460*/  STL [R1+0x1948], R177 ;  /* 0x001948b101007387 */ /* 0x0001e20000100800 */
[----:B------:R-:W-:-:S03]  /*29470*/  IMAD.X R176, R176, 0x1, R3, P5 ;  /* 0x00000001b0b07824 */ /* 0x000fc600028e0603 */
[----:B0-----:R-:W2:Y:S04]  /*29480*/  LDL.LU R177, [R1+0x1920] ;  /* 0x0019200001b17983 */ /* 0x001ea80000300800 */
[----:B------:R-:W2:Y:S04]  /*29490*/  LDL.LU R185, [R1+0x1944] ;  /* 0x0019440001b97983 */ /* 0x000ea80000300800 */
[----:B------:R-:W2:Y:S04]  /*294a0*/  LDL.LU R184, [R1+0x1918] ;  /* 0x0019180001b87983 */ /* 0x000ea80000300800 */
[----:B------:R0:W-:Y:S01]  /*294b0*/  STL [R1+0x196c], R176 ;  /* 0x00196cb001007387 */ /* 0x0001e20000100800 */
[----:B------:R-:W-:-:S03]  /*294c0*/  IADD3 R175, P5, R175, R4, RZ ;  /* 0x00000004afaf7210 */ /* 0x000fc60007fbe0ff */
        /* <DEDUP_REMOVED lines=14> */
[----:B------:R-:W-:Y:S01]  /*295b0*/  HGMMA.64x64x16.F32.BF16 R120, gdesc[UR48].tnspA, R120 ;  /* 0x20e00000307879f0 */ /* 0x000fe20008701878 */
[----:B------:R-:W-:-:S05]  /*295c0*/  IMAD.X R173, R173, 0x1, R3, P6 ;  /* 0x00000001adad7824 */ /* 0x000fca00030e0603 */
[----:B------:R0:W-:Y:S04]  /*295d0*/  STL [R1+0x1964], R173 ;  /* 0x001964ad01007387 */ /* 0x0001e80000100800 */
[----:B0-----:R-:W2:Y:S01]  /*295e0*/  LDL.LU R173, [R1+0x18e0] ;  /* 0x0018e00001ad7983 */ /* 0x001ea20000300800 */
[----:B---3--:R-:W-:-:S05]  /*295f0*/  IADD3 R178, P6, R178, R4, RZ ;  /* 0x00000004b2b27210 */ /* 0x008fca0007fde0ff */
[----:B------:R0:W-:Y:S01]  /*29600*/  STL [R1+0x1938], R178 ;  /* 0x001938b201007387 */ /* 0x0001e20000100800 */
[----:B----4-:R-:W-:-:S03]  /*29610*/  IMAD.X R172, R172, 0x1, R3, P1 ;  /* 0x00000001acac7824 */ /* 0x010fc600008e0603 */
[----:B0-----:R-:W3:Y:S04]  /*29620*/  LDL.LU R178, [R1+0x1904] ;  /* 0x0019040001b27983 */ /* 0x001ee80000300800 */
[----:B------:R-:W4:Y:S04]  /*29630*/  LDL.LU R165, [R1+0x18d8] ;  /* 0x0018d80001a57983 */ /* 0x000f280000300800 */
[----:B------:R0:W-:Y:S01]  /*29640*/  STL [R1+0x195c], R172 ;  /* 0x00195cac01007387 */ /* 0x0001e20000100800 */
[----:B------:R-:W-:-:S03]  /*29650*/  IADD3 R168, P1, R168, R4, RZ ;  /* 0x00000004a8a87210 */ /* 0x000fc60007f3e0ff */
[----:B0-----:R-:W4:Y:S04]  /*29660*/  LDL.LU R172, [R1+0x18fc] ;  /* 0x0018fc0001ac7983 */ /* 0x001f280000300800 */
[----:B------:R-:W4:Y:S04]  /*29670*/  LDL.LU R164, [R1+0x18d0] ;  /* 0x0018d00001a47983 */ /* 0x000f280000300800 */
[----:B------:R0:W-:Y:S04]  /*29680*/  STL [R1+0x1930], R168 ;  /* 0x001930a801007387 */ /* 0x0001e80000100800 */
[----:B0-----:R-:W4:Y:S01]  /*29690*/  LDL.LU R168, [R1+0x18f4] ;  /* 0x0018f40001a87983 */ /* 0x001f220000300800 */
[----:B--2---:R-:W-:-:S02]  /*296a0*/  IMAD.X R192, R192, 0x1, R3, P2 ;  /* 0x00000001c0c07824 */ /* 0x004fc400010e0603 */
[--C-:B------:R-:W-:Y:S01]  /*296b0*/  IMAD.X R186, R186, 0x1, R3.reuse, P3 ;  /* 0x00000001baba7824 */ /* 0x100fe200018e0603 */
[-C--:B------:R-:W-:Y:S02]  /*296c0*/  IADD3 R177, P3, R177, R4.reuse, RZ ;  /* 0x00000004b1b17210 */ /* 0x080fe40007f7e0ff */
[-C--:B------:R-:W-:Y:S01]  /*296d0*/  IADD3 R187, P2, R187, R4.reuse, RZ ;  /* 0x00000004bbbb7210 */ /* 0x080fe20007f5e0ff */
[----:B------:R-:W-:Y:S04]  /*296e0*/  STL [R1+0x1954], R192 ;  /* 0x001954c001007387 */ /* 0x000fe80000100800 */
[----:B------:R0:W-:Y:S04]  /*296f0*/  STL [R1+0x1920], R177 ;  /* 0x001920b101007387 */ /* 0x0001e80000100800 */
[----:B------:R-:W-:Y:S01]  /*29700*/  STL [R1+0x1928], R187 ;  /* 0x001928bb01007387 */ /* 0x000fe20000100800 */
[--C-:B------:R-:W-:Y:S01]  /*29710*/  IMAD.X R185, R185, 0x1, R3.reuse, P4 ;  /* 0x00000001b9b97824 */ /* 0x100fe200020e0603 */
[-C--:B------:R-:W-:Y:S01]  /*29720*/  IADD3 R184, P4, R184, R4.reuse, RZ ;  /* 0x00000004b8b87210 */ /* 0x080fe20007f9e0ff */
[----:B------:R-:W-:Y:S01]  /*29730*/  IMAD.X R176, R176, 0x1, R3, P5 ;  /* 0x00000001b0b07824 */ /* 0x000fe200028e0603 */
[----:B0-----:R-:W2:Y:S04]  /*29740*/  LDL.LU R177, [R1+0x18c8] ;  /* 0x0018c80001b17983 */ /* 0x001ea80000300800 */
[----:B------:R-:W-:Y:S01]  /*29750*/  STL [R1+0x194c], R186 ;  /* 0x00194cba01007387 */ /* 0x000fe20000100800 */
[----:B------:R-:W-:-:S03]  /*29760*/  IADD3 R171, P5, R171, R4, RZ ;  /* 0x00000004abab7210 */ /* 0x000fc60007fbe0ff */
[----:B------:R0:W-:Y:S04]  /*29770*/  STL [R1+0x193c], R176 ;  /* 0x00193cb001007387 */ /* 0x0001e80000100800 */
[----:B------:R-:W-:Y:S01]  /*29780*/  STL [R1+0x1944], R185 ;  /* 0x001944b901007387 */ /* 0x000fe20000100800 */
[--C-:B------:R-:W-:Y:S01]  /*29790*/  IMAD.X R167, R167, 0x1, R3.reuse, P6 ;  /* 0x00000001a7a77824 */ /* 0x100fe200030e0603 */
[-C--:B------:R-:W-:Y:S01]  /*297a0*/  IADD3 R166, P6, R166, R4.reuse, RZ ;  /* 0x00000004a6a67210 */ /* 0x080fe20007fde0ff */
[--C-:B------:R-:W-:Y:S01]  /*297b0*/  IMAD.X R182, R182, 0x1, R3.reuse, P1 ;  /* 0x00000001b6b67824 */ /* 0x100fe200008e0603 */
[----:B------:R-:W-:Y:S01]  /*297c0*/  IADD3 R183, P1, R183, R4, RZ ;  /* 0x00000004b7b77210 */ /* 0x000fe20007f3e0ff */
[----:B0-----:R-:W2:Y:S04]  /*297d0*/  LDL.LU R176, [R1+0x18ec] ;  /* 0x0018ec0001b07983 */ /* 0x001ea80000300800 */
[----:B------:R-:W-:Y:S04]  /*297e0*/  STL [R1+0x1918], R184 ;  /* 0x001918b801007387 */ /* 0x000fe80000100800 */
[----:B------:R-:W-:Y:S01]  /*297f0*/  STL [R1+0x1910], R171 ;  /* 0x001910ab01007387 */ /* 0x000fe20000100800 */
[----:B------:R-:W-:-:S03]  /*29800*/  IMAD.X R181, R181, 0x1, R3, P2 ;  /* 0x00000001b5b57824 */ /* 0x000fc600010e0603 */
[----:B------:R-:W-:Y:S01]  /*29810*/  STL [R1+0x1934], R167 ;  /* 0x001934a701007387 */ /* 0x000fe20000100800 */
[----:B------:R-:W-:-:S03]  /*29820*/  IADD3 R180, P2, R180, R4, RZ ;  /* 0x00000004b4b47210 */ /* 0x000fc60007f5e0ff */
[----:B------:R-:W-:Y:S01]  /*29830*/  STL [R1+0x1908], R166 ;  /* 0x001908a601007387 */ /* 0x000fe20000100800 */
[----:B------:R-:W-:-:S03]  /*29840*/  IMAD.X R179, R179, 0x1, R3, P3 ;  /* 0x00000001b3b37824 */ /* 0x000fc600018e0603 */
        /* <DEDUP_REMOVED lines=12> */
[-C--:B------:R-:W-:Y:S01]  /*29910*/  IADD3 R173, P5, R173, R4.reuse, RZ ;  /* 0x00000004adad7210 */ /* 0x080fe20007fbe0ff */
[----:B0-----:R-:W2:Y:S04]  /*29920*/  LDL.LU R175, [R1+0x18c0] ;  /* 0x0018c00001af7983 */ /* 0x001ea80000300800 */
[----:B------:R-:W-:Y:S04]  /*29930*/  STL [R1+0x18e8], R169 ;  /* 0x0018e8a901007387 */ /* 0x000fe80000100800 */
[----:B------:R0:W-:Y:S04]  /*29940*/  STL [R1+0x18e0], R173 ;  /* 0x0018e0ad01007387 */ /* 0x0001e80000100800 */
[----:B0-----:R-:W2:Y:S01]  /*29950*/  LDL.LU R173, [R1+0x18e4] ;  /* 0x0018e40001ad7983 */ /* 0x001ea20000300800 */
[----:B---3--:R-:W-:Y:S01]  /*29960*/  IMAD.X R178, R178, 0x1, R3, P6 ;  /* 0x00000001b2b27824 */ /* 0x008fe200030e0603 */
[----:B----4-:R-:W-:-:S04]  /*29970*/  IADD3 R165, P6, R165, R4, RZ ;  /* 0x00000004a5a57210 */ /* 0x010fc80007fde0ff */
[----:B------:R0:W-:Y:S01]  /*29980*/  STL [R1+0x1904], R178 ;  /* 0x001904b201007387 */ /* 0x0001e20000100800 */
[----:B------:R-:W-:-:S03]  /*29990*/  IMAD.X R172, R172, 0x1, R3, P1 ;  /* 0x00000001acac7824 */ /* 0x000fc600008e0603 */
[----:B0-----:R-:W3:Y:S04]  /*299a0*/  LDL.LU R178, [R1+0x18b8] ;  /* 0x0018b80001b27983 */ /* 0x001ee80000300800 */
[----:B------:R0:W-:Y:S01]  /*299b0*/  STL [R1+0x18fc], R172 ;  /* 0x0018fcac01007387 */ /* 0x0001e20000100800 */
[-C--:B------:R-:W-:Y:S01]  /*299c0*/  IADD3 R164, P1, R164, R4.reuse, RZ ;  /* 0x00000004a4a47210 */ /* 0x080fe20007f3e0ff */
[----:B------:R-:W-:Y:S02]  /*299d0*/  IMAD.X R168, R168, 0x1, R3, P2 ;  /* 0x00000001a8a87824 */ /* 0x000fe400010e0603 */
[----:B0-----:R-:W4:Y:S04]  /*299e0*/  LDL.LU R172, [R1+0x18dc] ;  /* 0x0018dc0001ac7983 */ /* 0x001f280000300800 */
[----:B------:R-:W-:Y:S04]  /*299f0*/  STL [R1+0x18d8], R165 ;  /* 0x0018d8a501007387 */ /* 0x000fe80000100800 */
[----:B------:R-:W4:Y:S04]  /*29a00*/  LDL.LU R192, [R1+0x18b0] ;  /* 0x0018b00001c07983 */ /* 0x000f280000300800 */
[----:B------:R-:W4:Y:S04]  /*29a10*/  LDL.LU R187, [R1+0x18d4] ;  /* 0x0018d40001bb7983 */ /* 0x000f280000300800 */
[----:B------:R-:W-:Y:S04]  /*29a20*/  STL [R1+0x18d0], R164 ;  /* 0x0018d0a401007387 */ /* 0x000fe80000100800 */
[----:B------:R-:W4:Y:S04]  /*29a30*/  LDL.LU R186, [R1+0x18a8] ;  /* 0x0018a80001ba7983 */ /* 0x000f280000300800 */
[----:B------:R0:W-:Y:S04]  /*29a40*/  STL [R1+0x18f4], R168 ;  /* 0x0018f4a801007387 */ /* 0x0001e80000100800 */
[----:B0-----:R-:W4:Y:S01]  /*29a50*/  LDL.LU R168, [R1+0x18cc] ;  /* 0x0018cc0001a87983 */ /* 0x001f220000300800 */
[----:B--2---:R-:W-:-:S03]  /*29a60*/  IADD3 R177, P2, R177, R4, RZ ;  /* 0x00000004b1b17210 */ /* 0x004fc60007f5e0ff */
[----:B------:R-:W2:Y:S04]  /*29a70*/  LDL.LU R185, [R1+0x18a0] ;  /* 0x0018a00001b97983 */ /* 0x000ea80000300800 */
[----:B------:R-:W2:Y:S04]  /*29a80*/  LDL.LU R184, [R1+0x18c4] ;  /* 0x0018c40001b87983 */ /* 0x000ea80000300800 */
[----:B------:R0:W-:Y:S01]  /*29a90*/  STL [R1+0x18c8], R177 ;  /* 0x0018c8b101007387 */ /* 0x0001e20000100800 */
[----:B------:R-:W-:-:S03]  /*29aa0*/  IMAD.X R176, R176, 0x1, R3, P3 ;  /* 0x00000001b0b07824 */ /* 0x000fc600018e0603 */
        /* <DEDUP_REMOVED lines=14> */
[----:B------:R-:W-:-:S05]  /*29b90*/  IADD3 R175, P3, R175, R4, RZ ;  /* 0x00000004afaf7210 */ /* 0x000fca0007f7e0ff */
[----:B------:R0:W-:Y:S01]  /*29ba0*/  STL [R1+0x18c0], R175 ;  /* 0x0018c0af01007387 */ /* 0x0001e20000100800 */
[----:B------:R-:W-:-:S03]  /*29bb0*/  IMAD.X R173, R173, 0x1, R3, P4 ;  /* 0x00000001adad7824 */ /* 0x000fc600020e0603 */
[----:B0-----:R-:W2:Y:S04]  /*29bc0*/  LDL.LU R175, [R1+0x188c] ;  /* 0x00188c0001af7983 */ /* 0x001ea80000300800 */
[----:B------:R0:W-:Y:S04]  /*29bd0*/  STL [R1+0x18e4], R173 ;  /* 0x0018e4ad01007387 */ /* 0x0001e80000100800 */
[----:B0-----:R-:W2:Y:S04]  /*29be0*/  LDL.LU R173, [R1+0x1860] ;  /* 0x0018600001ad7983 */ /* 0x001ea80000300800 */
[----:B------:R-:W2:Y:S01]  /*29bf0*/  LDL.LU R165, [R1+0x1884] ;  /* 0x0018840001a57983 */ /* 0x000ea20000300800 */
[----:B---3--:R-:W-:-:S05]  /*29c00*/  IADD3 R178, P4, R178, R4, RZ ;  /* 0x00000004b2b27210 */ /* 0x008fca0007f9e0ff */
[----:B------:R0:W-:Y:S01]  /*29c10*/  STL [R1+0x18b8], R178 ;  /* 0x0018b8b201007387 */ /* 0x0001e20000100800 */
[----:B----4-:R-:W-:-:S03]  /*29c20*/  IMAD.X R172, R172, 0x1, R3, P5 ;  /* 0x00000001acac7824 */ /* 0x010fc600028e0603 */
[----:B0-----:R-:W3:Y:S04]  /*29c30*/  LDL.LU R178, [R1+0x1858] ;  /* 0x0018580001b27983 */ /* 0x001ee80000300800 */
[----:B------:R-:W4:Y:S04]  /*29c40*/  LDL.LU R164, [R1+0x187c] ;  /* 0x00187c0001a47983 */ /* 0x000f280000300800 */
[----:B------:R0:W-:Y:S01]  /*29c50*/  STL [R1+0x18dc], R172 ;  /* 0x0018dcac01007387 */ /* 0x0001e20000100800 */
[----:B------:R-:W-:Y:S01]  /*29c60*/  IADD3 R192, P5, R192, R4, RZ ;  /* 0x00000004c0c07210 */ /* 0x000fe20007fbe0ff */
[----:B------:R-:W-:-:S02]  /*29c70*/  IMAD.X R187, R187, 0x1, R3, P6 ;  /* 0x00000001bbbb7824 */ /* 0x000fc400030e0603 */
[----:B0-----:R-:W4:Y:S01]  /*29c80*/  LDL.LU R172, [R1+0x1850] ;  /* 0x0018500001ac7983 */ /* 0x001f220000300800 */
[----:B------:R-:W-:-:S03]  /*29c90*/  IMAD.X R168, R168, 0x1, R3, P1 ;  /* 0x00000001a8a87824 */ /* 0x000fc600008e0603 */
[----:B------:R-:W-:Y:S04]  /*29ca0*/  STL [R1+0x18b0], R192 ;  /* 0x0018b0c001007387 */ /* 0x000fe80000100800 */
[----:B------:R0:W-:Y:S04]  /*29cb0*/  STL [R1+0x18cc], R168 ;  /* 0x0018cca801007387 */ /* 0x0001e80000100800 */
[----:B------:R-:W-:Y:S04]  /*29cc0*/  STL [R1+0x18d4], R187 ;  /* 0x0018d4bb01007387 */ /* 0x000fe80000100800 */
[----:B0-----:R-:W4:Y:S01]  /*29cd0*/  LDL.LU R168, [R1+0x1874] ;  /* 0x0018740001a87983 */ /* 0x001f220000300800 */
[-C--:B------:R-:W-:Y:S01]  /*29ce0*/  IADD3 R186, P6, R186, R4.reuse, RZ ;  /* 0x00000004baba7210 */ /* 0x080fe20007fde0ff */
[----:B--2---:R-:W-:Y:S01]  /*29cf0*/  IMAD.X R184, R184, 0x1, R3, P2 ;  /* 0x00000001b8b87824 */ /* 0x004fe200010e0603 */
[----:B------:R-:W-:-:S02]  /*29d00*/  IADD3 R177, P2, R177, R4, RZ ;  /* 0x00000004b1b17210 */ /* 0x000fc40007f5e0ff */
[-C--:B------:R-:W-:Y:S01]  /*29d10*/  IADD3 R185, P1, R185, R4.reuse, RZ ;  /* 0x00000004b9b97210 */ /* 0x080fe20007f3e0ff */
[----:B------:R-:W-:Y:S01]  /*29d20*/  IMAD.X R171, R171, 0x1, R3, P3 ;  /* 0x00000001abab7824 */ /* 0x000fe200018e0603 */
[----:B------:R-:W-:Y:S04]  /*29d30*/  STL [R1+0x18a8], R186 ;  /* 0x0018a8ba01007387 */ /* 0x000fe80000100800 */
[----:B------:R0:W-:Y:S01]  /*29d40*/  STL [R1+0x1898], R177 ;  /* 0x001898b101007387 */ /* 0x0001e20000100800 */
[----:B------:R-:W-:-:S03]  /*29d50*/  IADD3 R167, P3, R167, R4, RZ ;  /* 0x00000004a7a77210 */ /* 0x000fc60007f7e0ff */
        /* <DEDUP_REMOVED lines=8> */
[----:B------:R-:W-:Y:S04]  /*29de0*/  STL [R1+0x18bc], R171 ;  /* 0x0018bcab01007387 */ /* 0x000fe80000100800 */
[----:B------:R-:W-:Y:S04]  /*29df0*/  STL [R1+0x1890], R167 ;  /* 0x001890a701007387 */ /* 0x000fe80000100800 */
        /* <DEDUP_REMOVED lines=14> */
[----:B------:R-:W-:-:S03]  /*29ee0*/  IMAD.X R175, R175, 0x1, R3, P3 ;  /* 0x00000001afaf7824 */ /* 0x000fc600018e0603 */
[----:B0-----:R-:W2:Y:S04]  /*29ef0*/  LDL.LU R176, [R1+0x186c] ;  /* 0x00186c0001b07983 */ /* 0x001ea80000300800 */
[----:B------:R-:W-:Y:S04]  /*29f00*/  STL [R1+0x1894], R169 ;  /* 0x001894a901007387 */ /* 0x000fe80000100800 */
[----:B------:R0:W-:Y:S01]  /*29f10*/  STL [R1+0x188c], R175 ;  /* 0x00188caf01007387 */ /* 0x0001e20000100800 */
[----:B------:R-:W-:-:S03]  /*29f20*/  IADD3 R173, P3, R173, R4, RZ ;  /* 0x00000004adad7210 */ /* 0x000fc60007f7e0ff */
[----:B0-----:R-:W2:Y:S04]  /*29f30*/  LDL.LU R175, [R1+0x1840] ;  /* 0x0018400001af7983 */ /* 0x001ea80000300800 */
[----:B------:R0:W-:Y:S01]  /*29f40*/  STL [R1+0x1860], R173 ;  /* 0x001860ad01007387 */ /* 0x0001e20000100800 */
[----:B------:R-:W-:-:S03]  /*29f50*/  IMAD.X R165, R165, 0x1, R3, P4 ;  /* 0x00000001a5a57824 */ /* 0x000fc600020e0603 */
[----:B0-----:R-:W2:Y:S01]  /*29f60*/  LDL.LU R173, [R1+0x1864] ;  /* 0x0018640001ad7983 */ /* 0x001ea20000300800 */
[----:B---3--:R-:W-:Y:S01]  /*29f70*/  IADD3 R178, P4, R178, R4, RZ ;  /* 0x00000004b2b27210 */ /* 0x008fe20007f9e0ff */
[----:B----4-:R-:W-:-:S04]  /*29f80*/  IMAD.X R164, R164, 0x1, R3, P5 ;  /* 0x00000001a4a47824 */ /* 0x010fc800028e0603 */
[----:B------:R0:W-:Y:S01]  /*29f90*/  STL [R1+0x1858], R178 ;  /* 0x001858b201007387 */ /* 0x0001e20000100800 */
[----:B------:R-:W-:-:S03]  /*29fa0*/  IADD3 R172, P5, R172, R4, RZ ;  /* 0x00000004acac7210 */ /* 0x000fc60007fbe0ff */
[----:B0-----:R-:W3:Y:S04]  /*29fb0*/  LDL.LU R178, [R1+0x1838] ;  /* 0x0018380001b27983 */ /* 0x001ee80000300800 */
[----:B------:R-:W-:Y:S04]  /*29fc0*/  STL [R1+0x1884], R165 ;  /* 0x001884a501007387 */ /* 0x000fe80000100800 */
[----:B------:R-:W4:Y:S04]  /*29fd0*/  LDL.LU R192, [R1+0x185c] ;  /* 0x00185c0001c07983 */ /* 0x000f280000300800 */
[----:B------:R-:W4:Y:S04]  /*29fe0*/  LDL.LU R187, [R1+0x1830] ;  /* 0x0018300001bb7983 */ /* 0x000f280000300800 */
[----:B------:R-:W-:Y:S04]  /*29ff0*/  STL [R1+0x187c], R164 ;  /* 0x00187ca401007387 */ /* 0x000fe80000100800 */
[----:B------:R-:W4:Y:S04]  /*2a000*/  LDL.LU R186, [R1+0x1854] ;  /* 0x0018540001ba7983 */ /* 0x000f280000300800 */
[----:B------:R0:W-:Y:S01]  /*2a010*/  STL [R1+0x1850], R172 ;  /* 0x001850ac01007387 */ /* 0x0001e20000100800 */
[----:B------:R-:W-:-:S03]  /*2a020*/  IMAD.X R168, R168, 0x1, R3, P6 ;  /* 0x00000001a8a87824 */ /* 0x000fc600030e0603 */
[----:B0-----:R-:W4:Y:S04]  /*2a030*/  LDL.LU R172, [R1+0x1828] ;  /* 0x0018280001ac7983 */ /* 0x001f280000300800 */
[----:B------:R-:W4:Y:S04]  /*2a040*/  LDL.LU R185, [R1+0x184c] ;  /* 0x00184c0001b97983 */ /* 0x000f280000300800 */
[----:B------:R-:W4:Y:S04]  /*2a050*/  LDL.LU R184, [R1+0x1820] ;  /* 0x0018200001b87983 */ /* 0x000f280000300800 */
[----:B------:R0:W-:Y:S04]  /*2a060*/  STL [R1+0x1874], R168 ;  /* 0x001874a801007387 */ /* 0x0001e80000100800 */
[----:B0-----:R-:W4:Y:S01]  /*2a070*/  LDL.LU R168, [R1+0x1844] ;  /* 0x0018440001a87983 */ /* 0x001f220000300800 */
[----:B--2---:R-:W-:-:S03]  /*2a080*/  IADD3 R177, P6, R177, R4, RZ ;  /* 0x00000004b1b17210 */ /* 0x004fc60007fde0ff */
        /* <DEDUP_REMOVED lines=13> */
[----:B------:R-:W-:-:S05]  /*2a160*/  IMAD.X R176, R176, 0x1, R3, P1 ;  /* 0x00000001b0b07824 */ /* 0x000fca00008e0603 */
[----:B------:R0:W-:Y:S01]  /*2a170*/  STL [R1+0x186c], R176 ;  /* 0x00186cb001007387 */ /* 0x0001e20000100800 */
[----:B------:R-:W-:-:S03]  /*2a180*/  IADD3 R175, P1, R175, R4, RZ ;  /* 0x00000004afaf7210 */ /* 0x000fc60007f3e0ff */
[----:B0-----:R-:W2:Y:S04]  /*2a190*/  LDL.LU R176, [R1+0x17e8] ;  /* 0x0017e80001b07983 */ /* 0x001ea80000300800 */
[----:B------:R0:W-:Y:S01]  /*2a1a0*/  STL [R1+0x1840], R175 ;  /* 0x001840af01007387 */ /* 0x0001e20000100800 */
[----:B------:R-:W-:-:S03]  /*2a1b0*/  IMAD.X R173, R173, 0x1, R3, P2 ;  /* 0x00000001adad7824 */ /* 0x000fc600010e0603 */
[----:B0-----:R-:W2:Y:S04]  /*2a1c0*/  LDL.LU R175, [R1+0x180c] ;  /* 0x00180c0001af7983 */ /* 0x001ea80000300800 */
[----:B------:R-:W2:Y:S04]  /*2a1d0*/  LDL.LU R165, [R1+0x17e0] ;  /* 0x0017e00001a57983 */ /* 0x000ea80000300800 */
[----:B------:R0:W-:Y:S04]  /*2a1e0*/  STL [R1+0x1864], R173 ;  /* 0x001864ad01007387 */ /* 0x0001e80000100800 */
[----:B0-----:R-:W2:Y:S04]  /*2a1f0*/  LDL.LU R173, [R1+0x1804] ;  /* 0x0018040001ad7983 */ /* 0x001ea80000300800 */
[----:B------:R-:W2:Y:S01]  /*2a200*/  LDL.LU R164, [R1+0x17d8] ;  /* 0x0017d80001a47983 */ /* 0x000ea20000300800 */
[----:B---3--:R-:W-:Y:S01]  /*2a210*/  IADD3 R178, P2, R178, R4, RZ ;  /* 0x00000004b2b27210 */ /* 0x008fe20007f5e0ff */
[----:B----4-:R-:W-:-:S04]  /*2a220*/  IMAD.X R192, R192, 0x1, R3, P3 ;  /* 0x00000001c0c07824 */ /* 0x010fc800018e0603 */
[----:B------:R0:W-:Y:S01]  /*2a230*/  STL [R1+0x1838], R178 ;  /* 0x001838b201007387 */ /* 0x0001e20000100800 */
[----:B------:R-:W-:Y:S01]  /*2a240*/  IMAD.X R186, R186, 0x1, R3, P4 ;  /* 0x00000001baba7824 */ /* 0x000fe200020e0603 */
[-C--:B------:R-:W-:Y:S02]  /*2a250*/  IADD3 R187, P3, R187, R4.reuse, RZ ;  /* 0x00000004bbbb7210 */ /* 0x080fe40007f7e0ff */
[----:B0-----:R-:W3:Y:S01]  /*2a260*/  LDL.LU R178, [R1+0x17fc] ;  /* 0x0017fc0001b27983 */ /* 0x001ee20000300800 */
[----:B------:R-:W-:-:S03]  /*2a270*/  IADD3 R172, P4, R172, R4, RZ ;  /* 0x00000004acac7210 */ /* 0x000fc60007f9e0ff */
[----:B------:R-:W-:Y:S04]  /*2a280*/  STL [R1+0x185c], R192 ;  /* 0x00185cc001007387 */ /* 0x000fe80000100800 */
[----:B------:R0:W-:Y:S04]  /*2a290*/  STL [R1+0x1828], R172 ;  /* 0x001828ac01007387 */ /* 0x0001e80000100800 */
[----:B------:R-:W-:Y:S01]  /*2a2a0*/  STL [R1+0x1830], R187 ;  /* 0x001830bb01007387 */ /* 0x000fe20000100800 */
[--C-:B------:R-:W-:Y:S02]  /*2a2b0*/  IMAD.X R185, R185, 0x1, R3.reuse, P5 ;  /* 0x00000001b9b97824 */ /* 0x100fe400028e0603 */
[----:B------:R-:W-:Y:S01]  /*2a2c0*/  IMAD.X R168, R168, 0x1, R3, P6 ;  /* 0x00000001a8a87824 */ /* 0x000fe200030e0603 */
[----:B0-----:R-:W4:Y:S04]  /*2a2d0*/  LDL.LU R172, [R1+0x17d0] ;  /* 0x0017d00001ac7983 */ /* 0x001f280000300800 */
[----:B------:R-:W-:Y:S04]  /*2a2e0*/  STL [R1+0x1854], R186 ;  /* 0x001854ba01007387 */ /* 0x000fe80000100800 */
[----:B------:R0:W-:Y:S04]  /*2a2f0*/  STL [R1+0x1844], R168 ;  /* 0x001844a801007387 */ /* 0x0001e80000100800 */
[----:B------:R-:W-:Y:S04]  /*2a300*/  STL [R1+0x184c], R185 ;  /* 0x00184cb901007387 */ /* 0x000fe80000100800 */
[----:B0-----:R-:W4:Y:S01]  /*2a310*/  LDL.LU R168, [R1+0x17f4] ;  /* 0x0017f40001a87983 */ /* 0x001f220000300800 */
[----:B------:R-:W-:-:S02]  /*2a320*/  IADD3 R184, P5, R184, R4, RZ ;  /* 0x00000004b8b87210 */ /* 0x000fc40007fbe0ff */
[-C--:B--2---:R-:W-:Y:S01]  /*2a330*/  IADD3 R171, P6, R171, R4.reuse, RZ ;  /* 0x00000004abab7210 */ /* 0x084fe20007fde0ff */
[--C-:B------:R-:W-:Y:S01]  /*2a340*/  IMAD.X R167, R167, 0x1, R3.reuse, P1 ;  /* 0x00000001a7a77824 */ /* 0x100fe200008e0603 */
[-C--:B------:R-:W-:Y:S01]  /*2a350*/  IADD3 R166, P1, R166, R4.reuse, RZ ;  /* 0x00000004a6a67210 */ /* 0x080fe20007f3e0ff */
[----:B------:R-:W-:Y:S01]  /*2a360*/  IMAD.X R182, R182, 0x1, R3, P2 ;  /* 0x00000001b6b67824 */ /* 0x000fe200010e0603 */
        /* <DEDUP_REMOVED lines=15> */
[----:B------:R-:W-:Y:S01]  /*2a460*/  STL [R1+0x1824], R179 ;  /* 0x001824b301007387 */ /* 0x000fe20000100800 */
[----:B------:R-:W-:-:S03]  /*2a470*/  IADD3 R169, P5, R169, R4, RZ ;  /* 0x00000004a9a97210 */ /* 0x000fc60007fbe0ff */
[----:B------:R-:W-:Y:S04]  /*2a480*/  STL [R1+0x17f8], R174 ;  /* 0x0017f8ae01007387 */ /* 0x000fe80000100800 */
[----:B------:R0:W-:Y:S04]  /*2a490*/  STL [R1+0x1814], R177 ;  /* 0x001814b101007387 */ /* 0x0001e80000100800 */
[----:B------:R-:W-:Y:S01]  /*2a4a0*/  STL [R1+0x181c], R170 ;  /* 0x00181caa01007387 */ /* 0x000fe20000100800 */
[----:B------:R-:W-:-:S03]  /*2a4b0*/  IADD3 R176, P6, R176, R4, RZ ;  /* 0x00000004b0b07210 */ /* 0x000fc60007fde0ff */
[----:B0-----:R-:W2:Y:S04]  /*2a4c0*/  LDL.LU R177, [R1+0x17c8] ;  /* 0x0017c80001b17983 */ /* 0x001ea80000300800 */
[----:B------:R-:W-:Y:S04]  /*2a4d0*/  STL [R1+0x17f0], R169 ;  /* 0x0017f0a901007387 */ /* 0x000fe80000100800 */
[----:B------:R0:W-:Y:S01]  /*2a4e0*/  STL [R1+0x17e8], R176 ;  /* 0x0017e8b001007387 */ /* 0x0001e20000100800 */
[----:B------:R-:W-:-:S03]  /*2a4f0*/  IMAD.X R175, R175, 0x1, R3, P1 ;  /* 0x00000001afaf7824 */ /* 0x000fc600008e0603 */
[----:B0-----:R-:W2:Y:S04]  /*2a500*/  LDL.LU R176, [R1+0x17ec] ;  /* 0x0017ec0001b07983 */ /* 0x001ea80000300800 */
[----:B------:R0:W-:Y:S01]  /*2a510*/  STL [R1+0x180c], R175 ;  /* 0x00180caf01007387 */ /* 0x0001e20000100800 */
[-C--:B------:R-:W-:Y:S01]  /*2a520*/  IADD3 R165, P1, R165, R4.reuse, RZ ;  /* 0x00000004a5a57210 */ /* 0x080fe20007f3e0ff */
[----:B------:R-:W-:Y:S02]  /*2a530*/  IMAD.X R173, R173, 0x1, R3, P2 ;  /* 0x00000001adad7824 */ /* 0x000fe400010e0603 */
[----:B0-----:R-:W2:Y:S04]  /*2a540*/  LDL.LU R175, [R1+0x17c0] ;  /* 0x0017c00001af7983 */ /* 0x001ea80000300800 */
[----:B------:R0:W-:Y:S01]  /*2a550*/  STL [R1+0x1804], R173 ;  /* 0x001804ad01007387 */ /* 0x0001e20000100800 */
[----:B------:R-:W-:-:S03]  /*2a560*/  IADD3 R164, P2, R164, R4, RZ ;  /* 0x00000004a4a47210 */ /* 0x000fc60007f5e0ff */
[----:B0-----:R-:W2:Y:S04]  /*2a570*/  LDL.LU R173, [R1+0x17e4] ;  /* 0x0017e40001ad7983 */ /* 0x001ea80000300800 */
[----:B------:R-:W-:Y:S04]  /*2a580*/  STL [R1+0x17e0], R165 ;  /* 0x0017e0a501007387 */ /* 0x000fe80000100800 */
[----:B------:R-:W2:Y:S04]  /*2a590*/  LDL.LU R192, [R1+0x17b8] ;  /* 0x0017b80001c07983 */ /* 0x000ea80000300800 */
[----:B------:R-:W2:Y:S04]  /*2a5a0*/  LDL.LU R187, [R1+0x17dc] ;  /* 0x0017dc0001bb7983 */ /* 0x000ea80000300800 */
[----:B------:R-:W-:Y:S04]  /*2a5b0*/  STL [R1+0x17d8], R164 ;  /* 0x0017d8a401007387 */ /* 0x000fe80000100800 */
[----:B------:R-:W2:Y:S01]  /*2a5c0*/  LDL.LU R186, [R1+0x17b0] ;  /* 0x0017b00001ba7983 */ /* 0x000ea20000300800 */
[----:B---3--:R-:W-:-:S05]  /*2a5d0*/  IMAD.X R178, R178, 0x1, R3, P3 ;  /* 0x00000001b2b27824 */ /* 0x008fca00018e0603 */
[----:B------:R0:W-:Y:S04]  /*2a5e0*/  STL [R1+0x17fc], R178 ;  /* 0x0017fcb201007387 */ /* 0x0001e80000100800 */
[----:B0-----:R-:W3:Y:S01]  /*2a5f0*/  LDL.LU R178, [R1+0x17d4] ;  /* 0x0017d40001b27983 */ /* 0x001ee20000300800 */
[----:B----4-:R-:W-:-:S03]  /*2a600*/  IADD3 R172, P3, R172, R4, RZ ;  /* 0x00000004acac7210 */ /* 0x010fc60007f7e0ff */
[----:B------:R-:W4:Y:S04]  /*2a610*/  LDL.LU R185, [R1+0x17a8] ;  /* 0x0017a80001b97983 */ /* 0x000f280000300800 */
[----:B------:R-:W4:Y:S04]  /*2a620*/  LDL.LU R184, [R1+0x17cc] ;  /* 0x0017cc0001b87983 */ /* 0x000f280000300800 */
[----:B------:R0:W-:Y:S01]  /*2a630*/  STL [R1+0x17d0], R172 ;  /* 0x0017d0ac01007387 */ /* 0x0001e20000100800 */
[----:B------:R-:W-:-:S03]  /*2a640*/  IMAD.X R168, R168, 0x1, R3, P4 ;  /* 0x00000001a8a87824 */ /* 0x000fc600020e0603 */
[----:B0-----:R-:W4:Y:S04]  /*2a650*/  LDL.LU R172, [R1+0x17a0] ;  /* 0x0017a00001ac7983 */ /* 0x001f280000300800 */
[----:B------:R-:W4:Y:S04]  /*2a660*/  LDL.LU R171, [R1+0x17c4] ;  /* 0x0017c40001ab7983 */ /* 0x000f280000300800 */
[----:B------:R-:W4:Y:S04]  /*2a670*/  LDL.LU R167, [R1+0x1798] ;  /* 0x0017980001a77983 */ /* 0x000f280000300800 */
[----:B------:R-:W4:Y:S04]  /*2a680*/  LDL.LU R166, [R1+0x17bc] ;  /* 0x0017bc0001a67983 */ /* 0x000f280000300800 */
[----:B------:R0:W-:Y:S04]  /*2a690*/  STL [R1+0x17f4], R168 ;  /* 0x0017f4a801007387 */ /* 0x0001e80000100800 */
        /* <DEDUP_REMOVED lines=8> */
[----:B0-----:R-:W4:Y:S01]  /*2a720*/  LDL.LU R168, [R1+0x1770] ;  /* 0x0017700001a87983 */ /* 0x001f220000300800 */
[----:B--2---:R-:W-:-:S05]  /*2a730*/  IADD3 R177, P4, R177, R4, RZ ;  /* 0x00000004b1b17210 */ /* 0x004fca0007f9e0ff */
[----:B------:R0:W-:Y:S01]  /*2a740*/  STL [R1+0x17c8], R177 ;  /* 0x0017c8b101007387 */ /* 0x0001e20000100800 */
[----:B------:R-:W-:-:S03]  /*2a750*/  IMAD.X R176, R176, 0x1, R3, P5 ;  /* 0x00000001b0b07824 */ /* 0x000fc600028e0603 */
[----:B0-----:R-:W2:Y:S04]  /*2a760*/  LDL.LU R177, [R1+0x1794] ;  /* 0x0017940001b17983 */ /* 0x001ea80000300800 */
[----:B------:R0:W-:Y:S01]  /*2a770*/  STL [R1+0x17ec], R176 ;  /* 0x0017ecb001007387 */ /* 0x0001e20000100800 */
[----:B------:R-:W-:-:S03]  /*2a780*/  IADD3 R175, P5, R175, R4, RZ ;  /* 0x00000004afaf7210 */ /* 0x000fc60007fbe0ff */
[----:B0-----:R-:W2:Y:S04]  /*2a790*/  LDL.LU R176, [R1+0x1768] ;  /* 0x0017680001b07983 */ /* 0x001ea80000300800 */
[----:B------:R-:W2:Y:S04]  /*2a7a0*/  LDL.LU R165, [R1+0x178c] ;  /* 0x00178c0001a57983 */ /* 0x000ea80000300800 */
[----:B------:R0:W-:Y:S01]  /*2a7b0*/  STL [R1+0x17c0], R175 ;  /* 0x0017c0af01007387 */ /* 0x0001e20000100800 */
[----:B------:R-:W-:-:S03]  /*2a7c0*/  IMAD.X R173, R173, 0x1, R3, P6 ;  /* 0x00000001adad7824 */ /* 0x000fc600030e0603 */
[----:B0-----:R-:W2:Y:S04]  /*2a7d0*/  LDL.LU R175, [R1+0x1760] ;  /* 0x0017600001af7983 */ /* 0x001ea80000300800 */
[----:B------:R-:W2:Y:S04]  /*2a7e0*/  LDL.LU R164, [R1+0x1784] ;  /* 0x0017840001a47983 */ /* 0x000ea80000300800 */
[----:B------:R0:W-:Y:S01]  /*2a7f0*/  STL [R1+0x17e4], R173 ;  /* 0x0017e4ad01007387 */ /* 0x0001e20000100800 */
[----:B------:R-:W-:Y:S01]  /*2a800*/  IADD3 R192, P6, R192, R4, RZ ;  /* 0x00000004c0c07210 */ /* 0x000fe20007fde0ff */
[----:B------:R-:W-:-:S02]  /*2a810*/  IMAD.X R187, R187, 0x1, R3, P1 ;  /* 0x00000001bbbb7824 */ /* 0x000fc400008e0603 */
[----:B0-----:R-:W2:Y:S04]  /*2a820*/  LDL.LU R173, [R1+0x1758] ;  /* 0x0017580001ad7983 */ /* 0x001ea80000300800 */
[----:B------:R-:W-:Y:S01]  /*2a830*/  STL [R1+0x17b8], R192 ;  /* 0x0017b8c001007387 */ /* 0x000fe20000100800 */
[----:B------:R-:W-:Y:S01]  /*2a840*/  IADD3 R186, P1, R186, R4, RZ ;  /* 0x00000004baba7210 */ /* 0x000fe20007f3e0ff */
[--C-:B---3--:R-:W-:Y:S02]  /*2a850*/  IMAD.X R178, R178, 0x1, R3.reuse, P2 ;  /* 0x00000001b2b27824 */ /* 0x108fe400010e0603 */
[----:B----4-:R-:W-:-:S03]  /*2a860*/  IMAD.X R184, R184, 0x1, R3, P3 ;  /* 0x00000001b8b87824 */ /* 0x010fc600018e0603 */
[----:B------:R0:W-:Y:S04]  /*2a870*/  STL [R1+0x17d4], R178 ;  /* 0x0017d4b201007387 */ /* 0x0001e80000100800 */
[----:B------:R-:W-:Y:S01]  /*2a880*/  STL [R1+0x17dc], R187 ;  /* 0x0017dcbb01007387 */ /* 0x000fe20000100800 */
[----:B------:R-:W-:-:S03]  /*2a890*/  IADD3 R185, P2, R185, R4, RZ ;  /* 0x00000004b9b97210 */ /* 0x000fc60007f5e0ff */
[----:B0-----:R-:W3:Y:S01]  /*2a8a0*/  LDL.LU R178, [R1+0x177c] ;  /* 0x00177c0001b27983 */ /* 0x001ee20000300800 */
[----:B------:R-:W-:-:S03]  /*2a8b0*/  IADD3 R172, P3, R172, R4, RZ ;  /* 0x00000004acac7210 */ /* 0x000fc60007f7e0ff */
[----:B------:R-:W-:Y:S01]  /*2a8c0*/  STL [R1+0x17b0], R186 ;  /* 0x0017b0ba01007387 */ /* 0x000fe20000100800 */
[----:B------:R-:W-:-:S03]  /*2a8d0*/  IMAD.X R171, R171, 0x1, R3, P4 ;  /* 0x00000001abab7824 */ /* 0x000fc600020e0603 */
[----:B------:R0:W-:Y:S04]  /*2a8e0*/  STL [R1+0x17a0], R172 ;  /* 0x0017a0ac01007387 */ /* 0x0001e80000100800 */
[----:B------:R-:W-:Y:S01]  /*2a8f0*/  STL [R1+0x17a8], R185 ;  /* 0x0017a8b901007387 */ /* 0x000fe20000100800 */
[-C--:B------:R-:W-:Y:S01]  /*2a900*/  IADD3 R167, P4, R167, R4.reuse, RZ ;  /* 0x00000004a7a77210 */ /* 0x080fe20007f9e0ff */
[--C-:B------:R-:W-:Y:S01]  /*2a910*/  IMAD.X R166, R166, 0x1, R3.reuse, P5 ;  /* 0x00000001a6a67824 */ /* 0x100fe200028e0603 */
[-C--:B------:R-:W-:Y:S01]  /*2a920*/  IADD3 R182, P5, R182, R4.reuse, RZ ;  /* 0x00000004b6b67210 */ /* 0x080fe20007fbe0ff */
[----:B------:R-:W-:Y:S01]  /*2a930*/  IMAD.X R183, R183, 0x1, R3, P6 ;  /* 0x00000001b7b77824 */ /* 0x000fe200030e0603 */
[----:B0-----:R-:W4:Y:S04]  /*2a940*/  LDL.LU R172, [R1+0x1750] ;  /* 0x0017500001ac7983 */ /* 0x001f280000300800 */
        /* <DEDUP_REMOVED lines=18> */
[----:B------:R-:W-:Y:S04]  /*2aa70*/  STL [R1+0x1778], R170 ;  /* 0x001778aa01007387 */ /* 0x000fe80000100800 */
[----:B0-----:R-:W4:Y:S01]  /*2aa80*/  LDL.LU R168, [R1+0x1774] ;  /* 0x0017740001a87983 */ /* 0x001f220000300800 */
[----:B--2---:R-:W-:-:S03]  /*2aa90*/  IMAD.X R177, R177, 0x1, R3, P4 ;  /* 0x00000001b1b17824 */ /* 0x004fc600020e0603 */
[----:B------:R-:W-:Y:S04]  /*2aaa0*/  STL [R1+0x179c], R169 ;  /* 0x00179ca901007387 */ /* 0x000fe80000100800 */
[----:B------:R0:W-:Y:S01]  /*2aab0*/  STL [R1+0x1794], R177 ;  /* 0x001794b101007387 */ /* 0x0001e20000100800 */
[----:B------:R-:W-:-:S03]  /*2aac0*/  IADD3 R176, P4, R176, R4, RZ ;  /* 0x00000004b0b07210 */ /* 0x000fc60007f9e0ff */
[----:B0-----:R-:W2:Y:S04]  /*2aad0*/  LDL.LU R177, [R1+0x1748] ;  /* 0x0017480001b17983 */ /* 0x001ea80000300800 */
[----:B------:R0:W-:Y:S01]  /*2aae0*/  STL [R1+0x1768], R176 ;  /* 0x001768b001007387 */ /* 0x0001e20000100800 */
[--C-:B------:R-:W-:Y:S01]  /*2aaf0*/  IMAD.X R165, R165, 0x1, R3.reuse, P5 ;  /* 0x00000001a5a57824 */ /* 0x100fe200028e0603 */
[-C--:B------:R-:W-:Y:S02]  /*2ab00*/  IADD3 R175, P5, R175, R4.reuse, RZ ;  /* 0x00000004afaf7210 */ /* 0x080fe40007fbe0ff */
[----:B0-----:R-:W2:Y:S04]  /*2ab10*/  LDL.LU R176, [R1+0x176c] ;  /* 0x00176c0001b07983 */ /* 0x001ea80000300800 */
[----:B------:R0:W-:Y:S01]  /*2ab20*/  STL [R1+0x1760], R175 ;  /* 0x001760af01007387 */ /* 0x0001e20000100800 */
[----:B------:R-:W-:Y:S01]  /*2ab30*/  IMAD.X R164, R164, 0x1, R3, P6 ;  /* 0x00000001a4a47824 */ /* 0x000fe200030e0603 */
[----:B------:R-:W-:-:S02]  /*2ab40*/  IADD3 R173, P6, R173, R4, RZ ;  /* 0x00000004adad7210 */ /* 0x000fc40007fde0ff */
        /* <DEDUP_REMOVED lines=9> */
[----:B------:R-:W2:Y:S01]  /*2abe0*/  LDL.LU R184, [R1+0x1728] ;  /* 0x0017280001b87983 */ /* 0x000ea20000300800 */
[----:B---3--:R-:W-:-:S05]  /*2abf0*/  IMAD.X R178, R178, 0x1, R3, P1 ;  /* 0x00000001b2b27824 */ /* 0x008fca00008e0603 */
[----:B------:R0:W-:Y:S04]  /*2ac00*/  STL [R1+0x177c], R178 ;  /* 0x00177cb201007387 */ /* 0x0001e80000100800 */
[----:B0-----:R-:W3:Y:S01]  /*2ac10*/  LDL.LU R178, [R1+0x174c] ;  /* 0x00174c0001b27983 */ /* 0x001ee20000300800 */
[----:B----4-:R-:W-:-:S03]  /*2ac20*/  IADD3 R172, P1, R172, R4, RZ ;  /* 0x00000004acac7210 */ /* 0x010fc60007f3e0ff */
        /* <DEDUP_REMOVED lines=13> */
[----:B------:R-:W-:-:S05]  /*2ad00*/  IMAD.X R168, R168, 0x1, R3, P2 ;  /* 0x00000001a8a87824 */ /* 0x000fca00010e0603 */
[----:B------:R0:W-:Y:S04]  /*2ad10*/  STL [R1+0x1774], R168 ;  /* 0x001774a801007387 */ /* 0x0001e80000100800 */
[----:B0-----:R-:W4:Y:S01]  /*2ad20*/  LDL.LU R168, [R1+0x16f0] ;  /* 0x0016f00001a87983 */ /* 0x001f220000300800 */
[----:B--2---:R-:W-:-:S05]  /*2ad30*/  IADD3 R177, P2, R177, R4, RZ ;  /* 0x00000004b1b17210 */ /* 0x004fca0007f5e0ff */
[----:B------:R0:W-:Y:S01]  /*2ad40*/  STL [R1+0x1748], R177 ;  /* 0x001748b101007387 */ /* 0x0001e20000100800 */
[----:B------:R-:W-:-:S03]  /*2ad50*/  IMAD.X R176, R176, 0x1, R3, P3 ;  /* 0x00000001b0b07824 */ /* 0x000fc600018e0603 */
[----:B0-----:R-:W2:Y:S04]  /*2ad60*/  LDL.LU R177, [R1+0x1714] ;  /* 0x0017140001b17983 */ /* 0x001ea80000300800 */
[----:B------:R-:W2:Y:S04]  /*2ad70*/  LDL.LU R165, [R1+0x16e8] ;  /* 0x0016e80001a57983 */ /* 0x000ea80000300800 */
[----:B------:R0:W-:Y:S01]  /*2ad80*/  STL [R1+0x176c], R176 ;  /* 0x00176cb001007387 */ /* 0x0001e20000100800 */
[----:B------:R-:W-:-:S03]  /*2ad90*/  IADD3 R175, P3, R175, R4, RZ ;  /* 0x00000004afaf7210 */ /* 0x000fc60007f7e0ff */
[----:B0-----:R-:W2:Y:S04]  /*2ada0*/  LDL.LU R176, [R1+0x170c] ;  /* 0x00170c0001b07983 */ /* 0x001ea80000300800 */
[----:B------:R-:W2:Y:S04]  /*2adb0*/  LDL.LU R164, [R1+0x16e0] ;  /* 0x0016e00001a47983 */ /* 0x000ea80000300800 */
[----:B------:R0:W-:Y:S01]  /*2adc0*/  STL [R1+0x1740], R175 ;  /* 0x001740af01007387 */ /* 0x0001e20000100800 */
[--C-:B------:R-:W-:Y:S02]  /*2add0*/  IMAD.X R192, R192, 0x1, R3.reuse, P4 ;  /* 0x00000001c0c07824 */ /* 0x100fe400020e0603 */
[----:B------:R-:W-:Y:S01]  /*2ade0*/  IMAD.X R186, R186, 0x1, R3, P5 ;  /* 0x00000001baba7824 */ /* 0x000fe200028e0603 */
[----:B------:R-:W-:-:S02]  /*2adf0*/  IADD3 R187, P4, R187, R4, RZ ;  /* 0x00000004bbbb7210 */ /* 0x000fc40007f9e0ff */
[-C--:B------:R-:W-:Y:S01]  /*2ae00*/  IADD3 R173, P5, R173, R4.reuse, RZ ;  /* 0x00000004adad7210 */ /* 0x080fe20007fbe0ff */
[----:B0-----:R-:W2:Y:S04]  /*2ae10*/  LDL.LU R175, [R1+0x1704] ;  /* 0x0017040001af7983 */ /* 0x001ea80000300800 */
[----:B------:R-:W-:Y:S04]  /*2ae20*/  STL [R1+0x1764], R192 ;  /* 0x001764c001007387 */ /* 0x000fe80000100800 */
[----:B------:R0:W-:Y:S04]  /*2ae30*/  STL [R1+0x1730], R173 ;  /* 0x001730ad01007387 */ /* 0x0001e80000100800 */
[----:B------:R-:W-:Y:S01]  /*2ae40*/  STL [R1+0x1738], R187 ;  /* 0x001738bb01007387 */ /* 0x000fe20000100800 */
[----:B------:R-:W-:Y:S01]  /*2ae50*/  IMAD.X R185, R185, 0x1, R3, P6 ;  /* 0x00000001b9b97824 */ /* 0x000fe200030e0603 */
[----:B------:R-:W-:-:S02]  /*2ae60*/  IADD3 R184, P6, R184, R4, RZ ;  /* 0x00000004b8b87210 */ /* 0x000fc40007fde0ff */
[----:B0-----:R-:W2:Y:S04]  /*2ae70*/  LDL.LU R173, [R1+0x16d8] ;  /* 0x0016d80001ad7983 */ /* 0x001ea80000300800 */
[----:B------:R-:W-:Y:S01]  /*2ae80*/  STL [R1+0x175c], R186 ;  /* 0x00175cba01007387 */ /* 0x000fe20000100800 */
[----:B---3--:R-:W-:Y:S01]  /*2ae90*/  IMAD.X R178, R178, 0x1, R3, P1 ;  /* 0x00000001b2b27824 */ /* 0x008fe200008e0603 */
[----:B----4-:R-:W-:-:S04]  /*2aea0*/  IADD3 R171, P1, R171, R4, RZ ;  /* 0x00000004abab7210 */ /* 0x010fc80007f3e0ff */
[----:B------:R0:W-:Y:S04]  /*2aeb0*/  STL [R1+0x174c], R178 ;  /* 0x00174cb201007387 */ /* 0x0001e80000100800 */
[----:B------:R-:W-:Y:S01]  /*2aec0*/  STL [R1+0x1754], R185 ;  /* 0x001754b901007387 */ /* 0x000fe20000100800 */
[--C-:B------:R-:W-:Y:S01]  /*2aed0*/  IMAD.X R167, R167, 0x1, R3.reuse, P2 ;  /* 0x00000001a7a77824 */ /* 0x100fe200010e0603 */
[-C--:B------:R-:W-:Y:S01]  /*2aee0*/  IADD3 R166, P2, R166, R4.reuse, RZ ;  /* 0x00000004a6a67210 */ /* 0x080fe20007f5e0ff */
[--C-:B------:R-:W-:Y:S01]  /*2aef0*/  IMAD.X R182, R182, 0x1, R3.reuse, P3 ;  /* 0x00000001b6b67824 */ /* 0x100fe200018e0603 */
[----:B------:R-:W-:Y:S01]  /*2af00*/  IADD3 R183, P3, R183, R4, RZ ;  /* 0x00000004b7b77210 */ /* 0x000fe20007f7e0ff */
[----:B0-----:R-:W3:Y:S04]  /*2af10*/  LDL.LU R178, [R1+0x16fc] ;  /* 0x0016fc0001b27983 */ /* 0x001ee80000300800 */
        /* <DEDUP_REMOVED lines=18> */
[----:B------:R-:W-:-:S03]  /*2b040*/  IADD3 R169, P6, R169, R4, RZ ;  /* 0x00000004a9a97210 */ /* 0x000fc60007fde0ff */
[----:B0-----:R-:W4:Y:S01]  /*2b050*/  LDL.LU R172, [R1+0x16d0] ;  /* 0x0016d00001ac7983 */ /* 0x001f220000300800 */
[----:B------:R-:W-:-:S03]  /*2b060*/  IADD3 R168, P1, R168, R4, RZ ;  /* 0x00000004a8a87210 */ /* 0x000fc60007f3e0ff */
[----:B------:R-:W-:Y:S04]  /*2b070*/  STL [R1+0x16f8], R169 ;  /* 0x0016f8a901007387 */ /* 0x000fe80000100800 */
[----:B------:R0:W-:Y:S04]  /*2b080*/  STL [R1+0x16f0], R168 ;  /* 0x0016f0a801007387 */ /* 0x0001e80000100800 */
[----:B0-----:R-:W4:Y:S01]  /*2b090*/  LDL.LU R168, [R1+0x16f4] ;  /* 0x0016f40001a87983 */ /* 0x001f220000300800 */
[----:B--2---:R-:W-:Y:S01]  /*2b0a0*/  IMAD.X R177, R177, 0x1, R3, P2 ;  /* 0x00000001b1b17824 */ /* 0x004fe200010e0603 */
[----:B------:R-:W-:-:S04]  /*2b0b0*/  IADD3 R165, P2, R165, R4, RZ ;  /* 0x00000004a5a57210 */ /* 0x000fc80007f5e0ff */
[----:B------:R0:W-:Y:S01]  /*2b0c0*/  STL [R1+0x1714], R177 ;  /* 0x001714b101007387 */ /* 0x0001e20000100800 */
[----:B------:R-:W-:-:S03]  /*2b0d0*/  IMAD.X R176, R176, 0x1, R3, P3 ;  /* 0x00000001b0b07824 */ /* 0x000fc600018e0603 */
[----:B0-----:R-:W2:Y:S04]  /*2b0e0*/  LDL.LU R177, [R1+0x16c8] ;  /* 0x0016c80001b17983 */ /* 0x001ea80000300800 */
[----:B------:R0:W-:Y:S01]  /*2b0f0*/  STL [R1+0x170c], R176 ;  /* 0x00170cb001007387 */ /* 0x0001e20000100800 */
[-C--:B------:R-:W-:Y:S01]  /*2b100*/  IADD3 R164, P3, R164, R4.reuse, RZ ;  /* 0x00000004a4a47210 */ /* 0x080fe20007f7e0ff */
[----:B------:R-:W-:Y:S02]  /*2b110*/  IMAD.X R175, R175, 0x1, R3, P4 ;  /* 0x00000001afaf7824 */ /* 0x000fe400020e0603 */
[----:B0-----:R-:W2:Y:S04]  /*2b120*/  LDL.LU R176, [R1+0x16ec] ;  /* 0x0016ec0001b07983 */ /* 0x001ea80000300800 */
[----:B------:R-:W-:Y:S04]  /*2b130*/  STL [R1+0x16e8], R165 ;  /* 0x0016e8a501007387 */ /* 0x000fe80000100800 */
[----:B------:R-:W2:Y:S04]  /*2b140*/  LDL.LU R192, [R1+0x16c0] ;  /* 0x0016c00001c07983 */ /* 0x000ea80000300800 */
[----:B------:R-:W2:Y:S04]  /*2b150*/  LDL.LU R187, [R1+0x16e4] ;  /* 0x0016e40001bb7983 */ /* 0x000ea80000300800 */
[----:B------:R-:W-:Y:S04]  /*2b160*/  STL [R1+0x16e0], R164 ;  /* 0x0016e0a401007387 */ /* 0x000fe80000100800 */
[----:B------:R-:W2:Y:S04]  /*2b170*/  LDL.LU R186, [R1+0x16b8] ;  /* 0x0016b80001ba7983 */ /* 0x000ea80000300800 */
[----:B------:R0:W-:Y:S01]  /*2b180*/  STL [R1+0x1704], R175 ;  /* 0x001704af01007387 */ /* 0x0001e20000100800 */
[----:B------:R-:W-:-:S03]  /*2b190*/  IADD3 R173, P4, R173, R4, RZ ;  /* 0x00000004adad7210 */ /* 0x000fc60007f9e0ff */
[----:B0-----:R-:W2:Y:S04]  /*2b1a0*/  LDL.LU R175, [R1+0x16dc] ;  /* 0x0016dc0001af7983 */ /* 0x001ea80000300800 */
[----:B------:R-:W2:Y:S04]  /*2b1b0*/  LDL.LU R185, [R1+0x16b0] ;  /* 0x0016b00001b97983 */ /* 0x000ea80000300800 */
[----:B------:R-:W2:Y:S04]  /*2b1c0*/  LDL.LU R184, [R1+0x16d4] ;  /* 0x0016d40001b87983 */ /* 0x000ea80000300800 */
[----:B------:R0:W-:Y:S04]  /*2b1d0*/  STL [R1+0x16d8], R173 ;  /* 0x0016d8ad01007387 */ /* 0x0001e80000100800 */
[----:B0-----:R-:W2:Y:S04]  /*2b1e0*/  LDL.LU R173, [R1+0x16a8] ;  /* 0x0016a80001ad7983 */ /* 0x001ea80000300800 */
[----:B------:R-:W2:Y:S04]  /*2b1f0*/  LDL.LU R171, [R1+0x16cc] ;  /* 0x0016cc0001ab7983 */ /* 0x000ea80000300800 */
[----:B------:R-:W2:Y:S04]  /*2b200*/  LDL.LU R167, [R1+0x16a0] ;  /* 0x0016a00001a77983 */ /* 0x000ea80000300800 */
[----:B------:R-:W2:Y:S01]  /*2b210*/  LDL.LU R166, [R1+0x16c4] ;  /* 0x0016c40001a67983 */ /* 0x000ea20000300800 */
[----:B---3--:R-:W-:-:S05]  /*2b220*/  IMAD.X R178, R178, 0x1, R3, P5 ;  /* 0x00000001b2b27824 */ /* 0x008fca00028e0603 */
[----:B------:R0:W-:Y:S04]  /*2b230*/  STL [R1+0x16fc], R178 ;  /* 0x0016fcb201007387 */ /* 0x0001e80000100800 */
        /* <DEDUP_REMOVED lines=8> */
[----:B0-----:R-:W3:Y:S01]  /*2b2c0*/  LDL.LU R178, [R1+0x1678] ;  /* 0x0016780001b27983 */ /* 0x001ee20000300800 */
[----:B----4-:R-:W-:-:S05]  /*2b2d0*/  IADD3 R172, P5, R172, R4, RZ ;  /* 0x00000004acac7210 */ /* 0x010fca0007fbe0ff */
[----:B------:R0:W-:Y:S04]  /*2b2e0*/  STL [R1+0x16d0], R172 ;  /* 0x0016d0ac01007387 */ /* 0x0001e80000100800 */
[----:B0-----:R-:W4:Y:S01]  /*2b2f0*/  LDL.LU R172, [R1+0x169c] ;  /* 0x00169c0001ac7983 */ /* 0x001f220000300800 */
[----:B------:R-:W-:-:S05]  /*2b300*/  IMAD.X R168, R168, 0x1, R3, P6 ;  /* 0x00000001a8a87824 */ /* 0x000fca00030e0603 */
[----:B------:R0:W-:Y:S04]  /*2b310*/  STL [R1+0x16f4], R168 ;  /* 0x0016f4a801007387 */ /* 0x0001e80000100800 */
[----:B0-----:R-:W4:Y:S04]  /*2b320*/  LDL.LU R168, [R1+0x1670] ;  /* 0x0016700001a87983 */ /* 0x001f280000300800 */
[----:B------:R-:W4:Y:S01]  /*2b330*/  LDL.LU R165, [R1+0x1694] ;  /* 0x0016940001a57983 */ /* 0x000f220000300800 */
[----:B--2---:R-:W-:-:S05]  /*2b340*/  IADD3 R177, P6, R177, R4, RZ ;  /* 0x00000004b1b17210 */ /* 0x004fca0007fde0ff */
[----:B------:R0:W-:Y:S01]  /*2b350*/  STL [R1+0x16c8], R177 ;  /* 0x0016c8b101007387 */ /* 0x0001e20000100800 */
[----:B------:R-:W-:-:S03]  /*2b360*/  IMAD.X R176, R176, 0x1, R3, P1 ;  /* 0x00000001b0b07824 */ /* 0x000fc600008e0603 */
[----:B0-----:R-:W2:Y:S01]  /*2b370*/  LDL.LU R177, [R1+0x1668] ;  /* 0x0016680001b17983 */ /* 0x001ea20000300800 */
[----:B------:R-:W-:-:S03]  /*2b380*/  IADD3 R192, P1, R192, R4, RZ ;  /* 0x00000004c0c07210 */ /* 0x000fc60007f3e0ff */
[----:B------:R-:W2:Y:S04]  /*2b390*/  LDL.LU R164, [R1+0x168c] ;  /* 0x00168c0001a47983 */ /* 0x000ea80000300800 */
[----:B------:R0:W-:Y:S01]  /*2b3a0*/  STL [R1+0x16ec], R176 ;  /* 0x0016ecb001007387 */ /* 0x0001e20000100800 */
[--C-:B------:R-:W-:Y:S01]  /*2b3b0*/  IMAD.X R187, R187, 0x1, R3.reuse, P2 ;  /* 0x00000001bbbb7824 */ /* 0x100fe200010e0603 */
[----:B------:R-:W-:Y:S01]  /*2b3c0*/  IADD3 R186, P2, R186, R4, RZ ;  /* 0x00000004baba7210 */ /* 0x000fe20007f5e0ff */
[--C-:B------:R-:W-:Y:S01]  /*2b3d0*/  IMAD.X R175, R175, 0x1, R3.reuse, P3 ;  /* 0x00000001afaf7824 */ /* 0x100fe200018e0603 */
[----:B0-----:R-:W2:Y:S04]  /*2b3e0*/  LDL.LU R176, [R1+0x1660] ;  /* 0x0016600001b07983 */ /* 0x001ea80000300800 */
        /* <DEDUP_REMOVED lines=13> */
[----:B0-----:R-:W2:Y:S04]  /*2b4c0*/  LDL.LU R173, [R1+0x1658] ;  /* 0x0016580001ad7983 */ /* 0x001ea80000300800 */
[----:B------:R-:W-:Y:S04]  /*2b4d0*/  STL [R1+0x16d4], R184 ;  /* 0x0016d4b801007387 */ /* 0x000fe80000100800 */
[----:B------:R-:W-:Y:S04]  /*2b4e0*/  STL [R1+0x16cc], R171 ;  /* 0x0016ccab01007387 */ /* 0x000fe80000100800 */
[----:B------:R-:W-:Y:S04]  /*2b4f0*/  STL [R1+0x16a0], R167 ;  /* 0x0016a0a701007387 */ /* 0x000fe80000100800 */
[----:B------:R-:W-:Y:S01]  /*2b500*/  STL [R1+0x16c4], R166 ;  /* 0x0016c4a601007387 */ /* 0x000fe20000100800 */
[-C--:B---3--:R-:W-:Y:S01]  /*2b510*/  IADD3 R182, P6, R182, R4.reuse, RZ ;  /* 0x00000004b6b67210 */ /* 0x088fe20007fde0ff */
[--C-:B------:R-:W-:Y:S01]  /*2b520*/  IMAD.X R183, R183, 0x1, R3.reuse, P1 ;  /* 0x00000001b7b77824 */ /* 0x100fe200008e0603 */
[-C--:B------:R-:W-:Y:S01]  /*2b530*/  IADD3 R181, P1, R181, R4.reuse, RZ ;  /* 0x00000004b5b57210 */ /* 0x080fe20007f3e0ff */
[--C-:B------:R-:W-:Y:S01]  /*2b540*/  IMAD.X R180, R180, 0x1, R3.reuse, P2 ;  /* 0x00000001b4b47824 */ /* 0x100fe200010e0603 */
[----:B------:R-:W-:Y:S01]  /*2b550*/  IADD3 R179, P2, R179, R4, RZ ;  /* 0x00000004b3b37210 */ /* 0x000fe20007f5e0ff */
[----:B------:R-:W-:Y:S01]  /*2b560*/  STL [R1+0x1698], R182 ;  /* 0x001698b601007387 */ /* 0x000fe20000100800 */
[----:B------:R-:W-:-:S02]  /*2b570*/  IMAD.X R174, R174, 0x1, R3, P3 ;  /* 0x00000001aeae7824 */ /* 0x000fc400018e0603 */
        /* <DEDUP_REMOVED lines=10> */
[----:B0-----:R-:W3:Y:S04]  /*2b620*/  LDL.LU R178, [R1+0x167c] ;  /* 0x00167c0001b27983 */ /* 0x001ee80000300800 */
[----:B------:R-:W-:Y:S01]  /*2b630*/  STL [R1+0x16a4], R169 ;  /* 0x0016a4a901007387 */ /* 0x000fe20000100800 */
[----:B----4-:R-:W-:-:S05]  /*2b640*/  IMAD.X R172, R172, 0x1, R3, P5 ;  /* 0x00000001acac7824 */ /* 0x010fca00028e0603 */
[----:B------:R0:W-:Y:S04]  /*2b650*/  STL [R1+0x169c], R172 ;  /* 0x00169cac01007387 */ /* 0x0001e80000100800 */
[----:B0-----:R-:W4:Y:S01]  /*2b660*/  LDL.LU R172, [R1+0x1650] ;  /* 0x0016500001ac7983 */ /* 0x001f220000300800 */
[----:B------:R-:W-:-:S05]  /*2b670*/  IADD3 R168, P5, R168, R4, RZ ;  /* 0x00000004a8a87210 */ /* 0x000fca0007fbe0ff */
[----:B------:R0:W-:Y:S04]  /*2b680*/  STL [R1+0x1670], R168 ;  /* 0x001670a801007387 */ /* 0x0001e80000100800 */
[----:B0-----:R-:W4:Y:S01]  /*2b690*/  LDL.LU R168, [R1+0x1674] ;  /* 0x0016740001a87983 */ /* 0x001f220000300800 */
[--C-:B------:R-:W-:Y:S01]  /*2b6a0*/  IMAD.X R165, R165, 0x1, R3.reuse, P6 ;  /* 0x00000001a5a57824 */ /* 0x100fe200030e0603 */
[----:B--2---:R-:W-:Y:S01]  /*2b6b0*/  IADD3 R177, P6, R177, R4, RZ ;  /* 0x00000004b1b17210 */ /* 0x004fe20007fde0ff */
[----:B------:R-:W-:-:S04]  /*2b6c0*/  IMAD.X R164, R164, 0x1, R3, P1 ;  /* 0x00000001a4a47824 */ /* 0x000fc800008e0603 */
[----:B------:R0:W-:Y:S01]  /*2b6d0*/  STL [R1+0x1668], R177 ;  /* 0x001668b101007387 */ /* 0x0001e20000100800 */
[----:B------:R-:W-:-:S03]  /*2b6e0*/  IADD3 R176, P1, R176, R4, RZ ;  /* 0x00000004b0b07210 */ /* 0x000fc60007f3e0ff */
[----:B0-----:R-:W2:Y:S04]  /*2b6f0*/  LDL.LU R177, [R1+0x1648] ;  /* 0x0016480001b17983 */ /* 0x001ea80000300800 */
[----:B------:R-:W-:Y:S04]  /*2b700*/  STL [R1+0x1694], R165 ;  /* 0x001694a501007387 */ /* 0x000fe80000100800 */
        /* <DEDUP_REMOVED lines=25> */
[----:B---3--:R-:W-:-:S05]  /*2b8a0*/  IMAD.X R178, R178, 0x1, R3, P3 ;  /* 0x00000001b2b27824 */ /* 0x008fca00018e0603 */
[----:B------:R0:W-:Y:S04]  /*2b8b0*/  STL [R1+0x167c], R178 ;  /* 0x00167cb201007387 */ /* 0x0001e80000100800 */
[----:B0-----:R-:W3:Y:S01]  /*2b8c0*/  LDL.LU R178, [R1+0x15f8] ;  /* 0x0015f80001b27983 */ /* 0x001ee20000300800 */
[----:B----4-:R-:W-:-:S05]  /*2b8d0*/  IADD3 R172, P3, R172, R4, RZ ;  /* 0x00000004acac7210 */ /* 0x010fca0007f7e0ff */
[----:B------:R0:W-:Y:S04]  /*2b8e0*/  STL [R1+0x1650], R172 ;  /* 0x001650ac01007387 */ /* 0x0001e80000100800 */
[----:B0-----:R-:W4:Y:S04]  /*2b8f0*/  LDL.LU R172, [R1+0x161c] ;  /* 0x00161c0001ac7983 */ /* 0x001f280000300800 */
[----:B------:R-:W4:Y:S01]  /*2b900*/  LDL.LU R165, [R1+0x15f0] ;  /* 0x0015f00001a57983 */ /* 0x000f220000300800 */
[----:B------:R-:W-:-:S05]  /*2b910*/  IMAD.X R168, R168, 0x1, R3, P4 ;  /* 0x00000001a8a87824 */ /* 0x000fca00020e0603 */
[----:B------:R0:W-:Y:S04]  /*2b920*/  STL [R1+0x1674], R168 ;  /* 0x001674a801007387 */ /* 0x0001e80000100800 */
[----:B0-----:R-:W4:Y:S04]  /*2b930*/  LDL.LU R168, [R1+0x1614] ;  /* 0x0016140001a87983 */ /* 0x001f280000300800 */
[----:B------:R-:W4:Y:S01]  /*2b940*/  LDL.LU R164, [R1+0x15e8] ;  /* 0x0015e80001a47983 */ /* 0x000f220000300800 */
[-C--:B--2---:R-:W-:Y:S01]  /*2b950*/  IADD3 R177, P4, R177, R4.reuse, RZ ;  /* 0x00000004b1b17210 */ /* 0x084fe20007f9e0ff */
[--C-:B------:R-:W-:Y:S01]  /*2b960*/  IMAD.X R192, R192, 0x1, R3.reuse, P5 ;  /* 0x00000001c0c07824 */ /* 0x100fe200028e0603 */
[----:B------:R-:W-:Y:S01]  /*2b970*/  IADD3 R187, P5, R187, R4, RZ ;  /* 0x00000004bbbb7210 */ /* 0x000fe20007fbe0ff */
[----:B------:R-:W-:-:S02]  /*2b980*/  IMAD.X R186, R186, 0x1, R3, P6 ;  /* 0x00000001baba7824 */ /* 0x000fc400030e0603 */
[----:B------:R0:W-:Y:S01]  /*2b990*/  STL [R1+0x1648], R177 ;  /* 0x001648b101007387 */ /* 0x0001e20000100800 */
[----:B------:R-:W-:-:S03]  /*2b9a0*/  IADD3 R176, P6, R176, R4, RZ ;  /* 0x00000004b0b07210 */ /* 0x000fc60007fde0ff */
[----:B0-----:R-:W2:Y:S04]  /*2b9b0*/  LDL.LU R177, [R1+0x160c] ;  /* 0x00160c0001b17983 */ /* 0x001ea80000300800 */
[----:B------:R-:W-:Y:S01]  /*2b9c0*/  STL [R1+0x166c], R192 ;  /* 0x00166cc001007387 */ /* 0x000fe20000100800 */
[----:B------:R-:W-:-:S03]  /*2b9d0*/  IMAD.X R185, R185, 0x1, R3, P1 ;  /* 0x00000001b9b97824 */ /* 0x000fc600008e0603 */
[----:B------:R0:W-:Y:S04]  /*2b9e0*/  STL [R1+0x1638], R176 ;  /* 0x001638b001007387 */ /* 0x0001e80000100800 */
[----:B------:R-:W-:Y:S01]  /*2b9f0*/  STL [R1+0x1640], R187 ;  /* 0x001640bb01007387 */ /* 0x000fe20000100800 */
[-C--:B------:R-:W-:Y:S01]  /*2ba00*/  IADD3 R184, P1, R184, R4.reuse, RZ ;  /* 0x00000004b8b87210 */ /* 0x080fe20007f3e0ff */
[--C-:B------:R-:W-:Y:S02]  /*2ba10*/  IMAD.X R175, R175, 0x1, R3.reuse, P2 ;  /* 0x00000001afaf7824 */ /* 0x100fe400010e0603 */
[----:B0-----:R-:W2:Y:S04]  /*2ba20*/  LDL.LU R176, [R1+0x15e0] ;  /* 0x0015e00001b07983 */ /* 0x001ea80000300800 */
[----:B------:R-:W-:Y:S04]  /*2ba30*/  STL [R1+0x1664], R186 ;  /* 0x001664ba01007387 */ /* 0x000fe80000100800 */
[----:B------:R0:W-:Y:S04]  /*2ba40*/  STL [R1+0x1654], R175 ;  /* 0x001654af01007387 */ /* 0x0001e80000100800 */
[----:B------:R-:W-:Y:S01]  /*2ba50*/  STL [R1+0x165c], R185 ;  /* 0x00165cb901007387 */ /* 0x000fe20000100800 */
[-C--:B------:R-:W-:Y:S01]  /*2ba60*/  IADD3 R171, P2, R171, R4.reuse, RZ ;  /* 0x00000004abab7210 */ /* 0x080fe20007f5e0ff */
        /* <DEDUP_REMOVED lines=24> */
[----:B0-----:R-:W2:Y:S04]  /*2bbf0*/  LDL.LU R173, [R1+0x15d8] ;  /* 0x0015d80001ad7983 */ /* 0x001ea80000300800 */
[----:B------:R-:W-:Y:S01]  /*2bc00*/  STL [R1+0x1600], R169 ;  /* 0x001600a901007387 */ /* 0x000fe20000100800 */
[----:B---3--:R-:W-:-:S05]  /*2bc10*/  IADD3 R178, P2, R178, R4, RZ ;  /* 0x00000004b2b27210 */ /* 0x008fca0007f5e0ff */
[----:B------:R0:W-:Y:S04]  /*2bc20*/  STL [R1+0x15f8], R178 ;  /* 0x0015f8b201007387 */ /* 0x0001e80000100800 */
[----:B0-----:R-:W3:Y:S01]  /*2bc30*/  LDL.LU R178, [R1+0x15fc] ;  /* 0x0015fc0001b27983 */ /* 0x001ee20000300800 */
[----:B----4-:R-:W-:-:S05]  /*2bc40*/  IMAD.X R172, R172, 0x1, R3, P3 ;  /* 0x00000001acac7824 */ /* 0x010fca00018e0603 */
[----:B------:R0:W-:Y:S04]  /*2bc50*/  STL [R1+0x161c], R172 ;  /* 0x00161cac01007387 */ /* 0x0001e80000100800 */
[----:B0-----:R-:W4:Y:S01]  /*2bc60*/  LDL.LU R172, [R1+0x15d0] ;  /* 0x0015d00001ac7983 */ /* 0x001f220000300800 */
[----:B------:R-:W-:-:S05]  /*2bc70*/  IMAD.X R168, R168, 0x1, R3, P4 ;  /* 0x00000001a8a87824 */ /* 0x000fca00020e0603 */
[----:B------:R0:W-:Y:S04]  /*2bc80*/  STL [R1+0x1614], R168 ;  /* 0x001614a801007387 */ /* 0x0001e80000100800 */
[----:B0-----:R-:W4:Y:S01]  /*2bc90*/  LDL.LU R168, [R1+0x15f4] ;  /* 0x0015f40001a87983 */ /* 0x001f220000300800 */
[-C--:B------:R-:W-:Y:S02]  /*2bca0*/  IADD3 R165, P3, R165, R4.reuse, RZ ;  /* 0x00000004a5a57210 */ /* 0x080fe40007f7e0ff */
[-C--:B------:R-:W-:Y:S01]  /*2bcb0*/  IADD3 R164, P4, R164, R4.reuse, RZ ;  /* 0x00000004a4a47210 */ /* 0x080fe20007f9e0ff */
[----:B--2---:R-:W-:Y:S02]  /*2bcc0*/  IMAD.X R177, R177, 0x1, R3, P5 ;  /* 0x00000001b1b17824 */ /* 0x004fe400028e0603 */
        /* <DEDUP_REMOVED lines=27> */
[----:B------:R0:W-:Y:S04]  /*2be80*/  STL [R1+0x15d8], R173 ;  /* 0x0015d8ad01007387 */ /* 0x0001e80000100800 */
[----:B0-----:R-:W2:Y:S01]  /*2be90*/  LDL.LU R173, [R1+0x15a4] ;  /* 0x0015a40001ad7983 */ /* 0x001ea20000300800 */
[----:B---3--:R-:W-:-:S05]  /*2bea0*/  IMAD.X R178, R178, 0x1, R3, P1 ;  /* 0x00000001b2b27824 */ /* 0x008fca00008e0603 */
[----:B------:R0:W-:Y:S04]  /*2beb0*/  STL [R1+0x15fc], R178 ;  /* 0x0015fcb201007387 */ /* 0x0001e80000100800 */
[----:B0-----:R-:W3:Y:S04]  /*2bec0*/  LDL.LU R178, [R1+0x1578] ;  /* 0x0015780001b27983 */ /* 0x001ee80000300800 */
[----:B------:R-:W3:Y:S01]  /*2bed0*/  LDL.LU R165, [R1+0x159c] ;  /* 0x00159c0001a57983 */ /* 0x000ee20000300800 */
[----:B----4-:R-:W-:-:S05]  /*2bee0*/  IADD3 R172, P1, R172, R4, RZ ;  /* 0x00000004acac7210 */ /* 0x010fca0007f3e0ff */
[----:B------:R0:W-:Y:S04]  /*2bef0*/  STL [R1+0x15d0], R172 ;  /* 0x0015d0ac01007387 */ /* 0x0001e80000100800 */
[----:B0-----:R-:W4:Y:S04]  /*2bf00*/  LDL.LU R172, [R1+0x1570] ;  /* 0x0015700001ac7983 */ /* 0x001f280000300800 */
[----:B------:R-:W4:Y:S01]  /*2bf10*/  LDL.LU R164, [R1+0x1594] ;  /* 0x0015940001a47983 */ /* 0x000f220000300800 */
[----:B------:R-:W-:-:S05]  /*2bf20*/  IMAD.X R168, R168, 0x1, R3, P2 ;  /* 0x00000001a8a87824 */ /* 0x000fca00010e0603 */
[----:B------:R0:W-:Y:S04]  /*2bf30*/  STL [R1+0x15f4], R168 ;  /* 0x0015f4a801007387 */ /* 0x0001e80000100800 */
[----:B0-----:R-:W4:Y:S01]  /*2bf40*/  LDL.LU R168, [R1+0x1568] ;  /* 0x0015680001a87983 */ /* 0x001f220000300800 */
[-C--:B--2---:R-:W-:Y:S01]  /*2bf50*/  IADD3 R192, P2, R192, R4.reuse, RZ ;  /* 0x00000004c0c07210 */ /* 0x084fe20007f5e0ff */
[--C-:B------:R-:W-:Y:S02]  /*2bf60*/  IMAD.X R187, R187, 0x1, R3.reuse, P3 ;  /* 0x00000001bbbb7824 */ /* 0x100fe400018e0603 */
[--C-:B------:R-:W-:Y:S01]  /*2bf70*/  IMAD.X R177, R177, 0x1, R3.reuse, P4 ;  /* 0x00000001b1b17824 */ /* 0x100fe200020e0603 */
[----:B------:R-:W-:Y:S01]  /*2bf80*/  IADD3 R186, P3, R186, R4, RZ ;  /* 0x00000004baba7210 */ /* 0x000fe20007f7e0ff */
[----:B------:R-:W-:Y:S01]  /*2bf90*/  STL [R1+0x15c8], R192 ;  /* 0x0015c8c001007387 */ /* 0x000fe20000100800 */
[----:B------:R-:W-:-:S03]  /*2bfa0*/  IMAD.X R184, R184, 0x1, R3, P5 ;  /* 0x00000001b8b87824 */ /* 0x000fc600028e0603 */
[----:B------:R0:W-:Y:S04]  /*2bfb0*/  STL [R1+0x15e4], R177 ;  /* 0x0015e4b101007387 */ /* 0x0001e80000100800 */
[----:B------:R-:W-:Y:S01]  /*2bfc0*/  STL [R1+0x15ec], R187 ;  /* 0x0015ecbb01007387 */ /* 0x000fe20000100800 */
[-C--:B------:R-:W-:Y:S02]  /*2bfd0*/  IADD3 R185, P4, R185, R4.reuse, RZ ;  /* 0x00000004b9b97210 */ /* 0x080fe40007f9e0ff */
[-C--:B------:R-:W-:Y:S01]  /*2bfe0*/  IADD3 R176, P5, R176, R4.reuse, RZ ;  /* 0x00000004b0b07210 */ /* 0x080fe20007fbe0ff */
[----:B0-----:R-:W2:Y:S04]  /*2bff0*/  LDL.LU R177, [R1+0x158c] ;  /* 0x00158c0001b17983 */ /* 0x001ea80000300800 */
[----:B------:R-:W-:Y:S01]  /*2c000*/  STL [R1+0x15c0], R186 ;  /* 0x0015c0ba01007387 */ /* 0x000fe20000100800 */
[----:B------:R-:W-:Y:S01]  /*2c010*/  IMAD.X R171, R171, 0x1, R3, P6 ;  /* 0x00000001abab7824 */ /* 0x000fe200030e0603 */
[----:B------:R-:W-:-:S02]  /*2c020*/  IADD3 R167, P6, R167, R4, RZ ;  /* 0x00000004a7a77210 */ /* 0x000fc40007fde0ff */
        /* <DEDUP_REMOVED lines=28> */
[----:B------:R0:W-:Y:S04]  /*2c1f0*/  STL [R1+0x15a4], R173 ;  /* 0x0015a4ad01007387 */ /* 0x0001e80000100800 */
[----:B0-----:R-:W2:Y:S01]  /*2c200*/  LDL.LU R173, [R1+0x1558] ;  /* 0x0015580001ad7983 */ /* 0x001ea20000300800 */
[----:B---3--:R-:W-:Y:S01]  /*2c210*/  IADD3 R178, P6, R178, R4, RZ ;  /* 0x00000004b2b27210 */ /* 0x008fe20007fde0ff */
[----:B------:R-:W-:-:S04]  /*2c220*/  IMAD.X R165, R165, 0x1, R3, P1 ;  /* 0x00000001a5a57824 */ /* 0x000fc800008e0603 */
[----:B------:R0:W-:Y:S04]  /*2c230*/  STL [R1+0x1578], R178 ;  /* 0x001578b201007387 */ /* 0x0001e80000100800 */
[----:B0-----:R-:W3:Y:S01]  /*2c240*/  LDL.LU R178, [R1+0x157c] ;  /* 0x00157c0001b27983 */ /* 0x001ee20000300800 */
[----:B----4-:R-:W-:Y:S01]  /*2c250*/  IADD3 R172, P1, R172, R4, RZ ;  /* 0x00000004acac7210 */ /* 0x010fe20007f3e0ff */
[----:B------:R-:W-:-:S04]  /*2c260*/  IMAD.X R164, R164, 0x1, R3, P2 ;  /* 0x00000001a4a47824 */ /* 0x000fc800010e0603 */
[----:B------:R0:W-:Y:S04]  /*2c270*/  STL [R1+0x1570], R172 ;  /* 0x001570ac01007387 */ /* 0x0001e80000100800 */
[----:B0-----:R-:W4:Y:S04]  /*2c280*/  LDL.LU R172, [R1+0x1550] ;  /* 0x0015500001ac7983 */ /* 0x001f280000300800 */
[----:B------:R-:W-:Y:S01]  /*2c290*/  STL [R1+0x159c], R165 ;  /* 0x00159ca501007387 */ /* 0x000fe20000100800 */
[----:B------:R-:W-:-:S03]  /*2c2a0*/  IADD3 R168, P2, R168, R4, RZ ;  /* 0x00000004a8a87210 */ /* 0x000fc60007f5e0ff */
[----:B------:R-:W4:Y:S04]  /*2c2b0*/  LDL.LU R192, [R1+0x1574] ;  /* 0x0015740001c07983 */ /* 0x000f280000300800 */
[----:B------:R-:W4:Y:S04]  /*2c2c0*/  LDL.LU R187, [R1+0x1548] ;  /* 0x0015480001bb7983 */ /* 0x000f280000300800 */
[----:B------:R-:W-:Y:S04]  /*2c2d0*/  STL [R1+0x1594], R164 ;  /* 0x001594a401007387 */ /* 0x000fe80000100800 */
[----:B------:R-:W4:Y:S04]  /*2c2e0*/  LDL.LU R186, [R1+0x156c] ;  /* 0x00156c0001ba7983 */ /* 0x000f280000300800 */
[----:B------:R0:W-:Y:S04]  /*2c2f0*/  STL [R1+0x1568], R168 ;  /* 0x001568a801007387 */ /* 0x0001e80000100800 */
[----:B0-----:R-:W4:Y:S04]  /*2c300*/  LDL.LU R168, [R1+0x1540] ;  /* 0x0015400001a87983 */ /* 0x001f280000300800 */
[----:B------:R-:W4:Y:S04]  /*2c310*/  LDL.LU R185, [R1+0x1564] ;  /* 0x0015640001b97983 */ /* 0x000f280000300800 */
[----:B------:R-:W4:Y:S01]  /*2c320*/  LDL.LU R184, [R1+0x1538] ;  /* 0x0015380001b87983 */ /* 0x000f220000300800 */
[----:B--2---:R-:W-:-:S05]  /*2c330*/  IMAD.X R177, R177, 0x1, R3, P3 ;  /* 0x00000001b1b17824 */ /* 0x004fca00018e0603 */
[----:B------:R0:W-:Y:S04]  /*2c340*/  STL [R1+0x158c], R177 ;  /* 0x00158cb101007387 */ /* 0x0001e80000100800 */
[----:B0-----:R-:W2:Y:S01]  /*2c350*/  LDL.LU R177, [R1+0x155c] ;  /* 0x00155c0001b17983 */ /* 0x001ea20000300800 */
[----:B------:R-:W-:-:S03]  /*2c360*/  IADD3 R176, P3, R176, R4, RZ ;  /* 0x00000004b0b07210 */ /* 0x000fc60007f7e0ff */
        /* <DEDUP_REMOVED lines=17> */
[----:B------:R0:W-:Y:S04]  /*2c480*/  STL [R1+0x1558], R173 ;  /* 0x001558ad01007387 */ /* 0x0001e80000100800 */
[----:B0-----:R-:W2:Y:S04]  /*2c490*/  LDL.LU R173, [R1+0x1524] ;  /* 0x0015240001ad7983 */ /* 0x001ea80000300800 */
[----:B------:R-:W2:Y:S01]  /*2c4a0*/  LDL.LU R165, [R1+0x14f8] ;  /* 0x0014f80001a57983 */ /* 0x000ea20000300800 */
[----:B---3--:R-:W-:-:S05]  /*2c4b0*/  IMAD.X R178, R178, 0x1, R3, P5 ;  /* 0x00000001b2b27824 */ /* 0x008fca00028e0603 */
[----:B------:R0:W-:Y:S04]  /*2c4c0*/  STL [R1+0x157c], R178 ;  /* 0x00157cb201007387 */ /* 0x0001e80000100800 */
[----:B0-----:R-:W3:Y:S04]  /*2c4d0*/  LDL.LU R178, [R1+0x151c] ;  /* 0x00151c0001b27983 */ /* 0x001ee80000300800 */
[----:B------:R-:W3:Y:S01]  /*2c4e0*/  LDL.LU R164, [R1+0x14f0] ;  /* 0x0014f00001a47983 */ /* 0x000ee20000300800 */
[----:B----4-:R-:W-:Y:S01]  /*2c4f0*/  IADD3 R172, P5, R172, R4, RZ ;  /* 0x00000004acac7210 */ /* 0x010fe20007fbe0ff */
[----:B------:R-:W-:-:S04]  /*2c500*/  IMAD.X R192, R192, 0x1, R3, P6 ;  /* 0x00000001c0c07824 */ /* 0x000fc800030e0603 */
[----:B------:R0:W-:Y:S01]  /*2c510*/  STL [R1+0x1550], R172 ;  /* 0x001550ac01007387 */ /* 0x0001e20000100800 */
[----:B------:R-:W-:Y:S01]  /*2c520*/  IMAD.X R186, R186, 0x1, R3, P1 ;  /* 0x00000001baba7824 */ /* 0x000fe200008e0603 */
[-C--:B------:R-:W-:Y:S02]  /*2c530*/  IADD3 R187, P6, R187, R4.reuse, RZ ;  /* 0x00000004bbbb7210 */ /* 0x080fe40007fde0ff */
[----:B0-----:R-:W4:Y:S01]  /*2c540*/  LDL.LU R172, [R1+0x1514] ;  /* 0x0015140001ac7983 */ /* 0x001f220000300800 */
[----:B------:R-:W-:-:S03]  /*2c550*/  IADD3 R168, P1, R168, R4, RZ ;  /* 0x00000004a8a87210 */ /* 0x000fc60007f3e0ff */
[----:B------:R-:W-:Y:S04]  /*2c560*/  STL [R1+0x1574], R192 ;  /* 0x001574c001007387 */ /* 0x000fe80000100800 */
[----:B------:R0:W-:Y:S04]  /*2c570*/  STL [R1+0x1540], R168 ;  /* 0x001540a801007387 */ /* 0x0001e80000100800 */
[----:B------:R-:W-:Y:S04]  /*2c580*/  STL [R1+0x1548], R187 ;  /* 0x001548bb01007387 */ /* 0x000fe80000100800 */
[----:B0-----:R-:W4:Y:S01]  /*2c590*/  LDL.LU R168, [R1+0x14e8] ;  /* 0x0014e80001a87983 */ /* 0x001f220000300800 */
[----:B------:R-:W-:-:S02]  /*2c5a0*/  IMAD.X R185, R185, 0x1, R3, P2 ;  /* 0x00000001b9b97824 */ /* 0x000fc400010e0603 */
[----:B--2---:R-:W-:Y:S01]  /*2c5b0*/  IMAD.X R177, R177, 0x1, R3, P3 ;  /* 0x00000001b1b17824 */ /* 0x004fe200018e0603 */
[-C--:B------:R-:W-:Y:S01]  /*2c5c0*/  IADD3 R184, P2, R184, R4.reuse, RZ ;  /* 0x00000004b8b87210 */ /* 0x080fe20007f5e0ff */
[----:B------:R-:W-:Y:S01]  /*2c5d0*/  STL [R1+0x156c], R186 ;  /* 0x00156cba01007387 */ /* 0x000fe20000100800 */
[----:B------:R-:W-:-:S03]  /*2c5e0*/  IADD3 R171, P3, R171, R4, RZ ;  /* 0x00000004abab7210 */ /* 0x000fc60007f7e0ff */
[----:B------:R0:W-:Y:S01]  /*2c5f0*/  STL [R1+0x155c], R177 ;  /* 0x00155cb101007387 */ /* 0x0001e20000100800 */
[----:B------:R-:W-:-:S03]  /*2c600*/  IMAD.X R167, R167, 0x1, R3, P4 ;  /* 0x00000001a7a77824 */ /* 0x000fc600020e0603 */
        /* <DEDUP_REMOVED lines=8> */
[----:B------:R-:W-:Y:S04]  /*2c690*/  STL [R1+0x1530], R171 ;  /* 0x001530ab01007387 */ /* 0x000fe80000100800 */
        /* <DEDUP_REMOVED lines=14> */
[----:B------:R-:W-:Y:S04]  /*2c780*/  STL [R1+0x1534], R170 ;  /* 0x001534aa01007387 */ /* 0x000fe80000100800 */
[----:B0-----:R-:W2:Y:S01]  /*2c790*/  LDL.LU R176, [R1+0x14e0] ;  /* 0x0014e00001b07983 */ /* 0x001ea20000300800 */
[----:B------:R-:W-:-:S03]  /*2c7a0*/  IADD3 R175, P3, R175, R4, RZ ;  /* 0x00000004afaf7210 */ /* 0x000fc60007f7e0ff */
[----:B------:R-:W-:Y:S04]  /*2c7b0*/  STL [R1+0x1508], R169 ;  /* 0x001508a901007387 */ /* 0x000fe80000100800 */
[----:B------:R0:W-:Y:S01]  /*2c7c0*/  STL [R1+0x1500], R175 ;  /* 0x001500af01007387 */ /* 0x0001e20000100800 */
[----:B------:R-:W-:-:S03]  /*2c7d0*/  IMAD.X R173, R173, 0x1, R3, P4 ;  /* 0x00000001adad7824 */ /* 0x000fc600020e0603 */
[----:B0-----:R-:W2:Y:S04]  /*2c7e0*/  LDL.LU R175, [R1+0x1504] ;  /* 0x0015040001af7983 */ /* 0x001ea80000300800 */
[----:B------:R0:W-:Y:S01]  /*2c7f0*/  STL [R1+0x1524], R173 ;  /* 0x001524ad01007387 */ /* 0x0001e20000100800 */
[----:B------:R-:W-:-:S03]  /*2c800*/  IADD3 R165, P4, R165, R4, RZ ;  /* 0x00000004a5a57210 */ /* 0x000fc60007f9e0ff */
[----:B0-----:R-:W2:Y:S01]  /*2c810*/  LDL.LU R173, [R1+0x14d8] ;  /* 0x0014d80001ad7983 */ /* 0x001ea20000300800 */
[----:B---3--:R-:W-:Y:S01]  /*2c820*/  IMAD.X R178, R178, 0x1, R3, P5 ;  /* 0x00000001b2b27824 */ /* 0x008fe200028e0603 */
[----:B------:R-:W-:-:S04]  /*2c830*/  IADD3 R164, P5, R164, R4, RZ ;  /* 0x00000004a4a47210 */ /* 0x000fc80007fbe0ff */
[----:B------:R0:W-:Y:S04]  /*2c840*/  STL [R1+0x151c], R178 ;  /* 0x00151cb201007387 */ /* 0x0001e80000100800 */
[----:B0-----:R-:W3:Y:S04]  /*2c850*/  LDL.LU R178, [R1+0x14fc] ;  /* 0x0014fc0001b27983 */ /* 0x001ee80000300800 */
[----:B------:R-:W-:Y:S04]  /*2c860*/  STL [R1+0x14f8], R165 ;  /* 0x0014f8a501007387 */ /* 0x000fe80000100800 */
[----:B------:R-:W3:Y:S04]  /*2c870*/  LDL.LU R192, [R1+0x14d0] ;  /* 0x0014d00001c07983 */ /* 0x000ee80000300800 */
[----:B------:R-:W3:Y:S04]  /*2c880*/  LDL.LU R187, [R1+0x14f4] ;  /* 0x0014f40001bb7983 */ /* 0x000ee80000300800 */
[----:B------:R-:W-:Y:S04]  /*2c890*/  STL [R1+0x14f0], R164 ;  /* 0x0014f0a401007387 */ /* 0x000fe80000100800 */
[----:B------:R-:W3:Y:S01]  /*2c8a0*/  LDL.LU R186, [R1+0x14c8] ;  /* 0x0014c80001ba7983 */ /* 0x000ee20000300800 */
[----:B----4-:R-:W-:-:S05]  /*2c8b0*/  IMAD.X R172, R172, 0x1, R3, P6 ;  /* 0x00000001acac7824 */ /* 0x010fca00030e0603 */
[----:B------:R0:W-:Y:S04]  /*2c8c0*/  STL [R1+0x1514], R172 ;  /* 0x001514ac01007387 */ /* 0x0001e80000100800 */
[----:B0-----:R-:W4:Y:S04]  /*2c8d0*/  LDL.LU R172, [R1+0x14ec] ;  /* 0x0014ec0001ac7983 */ /* 0x001f280000300800 */
[----:B------:R-:W4:Y:S01]  /*2c8e0*/  LDL.LU R185, [R1+0x14c0] ;  /* 0x0014c00001b97983 */ /* 0x000f220000300800 */
[----:B------:R-:W-:-:S03]  /*2c8f0*/  IADD3 R168, P6, R168, R4, RZ ;  /* 0x00000004a8a87210 */ /* 0x000fc60007fde0ff */
[----:B------:R-:W4:Y:S04]  /*2c900*/  LDL.LU R184, [R1+0x14e4] ;  /* 0x0014e40001b87983 */ /* 0x000f280000300800 */
[----:B------:R0:W-:Y:S04]  /*2c910*/  STL [R1+0x14e8], R168 ;  /* 0x0014e8a801007387 */ /* 0x0001e80000100800 */
[----:B0-----:R-:W4:Y:S04]  /*2c920*/  LDL.LU R168, [R1+0x14b8] ;  /* 0x0014b80001a87983 */ /* 0x001f280000300800 */
[----:B------:R-:W4:Y:S01]  /*2c930*/  LDL.LU R171, [R1+0x14dc] ;  /* 0x0014dc0001ab7983 */ /* 0x000f220000300800 */
[----:B--2---:R-:W-:-:S03]  /*2c940*/  IMAD.X R177, R177, 0x1, R3, P1 ;  /* 0x00000001b1b17824 */ /* 0x004fc600008e0603 */
        /* <DEDUP_REMOVED lines=15> */
[----:B------:R-:W-:-:S05]  /*2ca40*/  IMAD.X R175, R175, 0x1, R3, P2 ;  /* 0x00000001afaf7824 */ /* 0x000fca00010e0603 */
[----:B------:R0:W-:Y:S01]  /*2ca50*/  STL [R1+0x1504], R175 ;  /* 0x001504af01007387 */ /* 0x0001e20000100800 */
[----:B------:R-:W-:-:S03]  /*2ca60*/  IADD3 R173, P2, R173, R4, RZ ;  /* 0x00000004adad7210 */ /* 0x000fc60007f5e0ff */
[----:B0-----:R-:W2:Y:S04]  /*2ca70*/  LDL.LU R175, [R1+0x1480] ;  /* 0x0014800001af7983 */ /* 0x001ea80000300800 */
[----:B------:R-:W2:Y:S04]  /*2ca80*/  LDL.LU R165, [R1+0x14a4] ;  /* 0x0014a40001a57983 */ /* 0x000ea80000300800 */
[----:B------:R0:W-:Y:S04]  /*2ca90*/  STL [R1+0x14d8], R173 ;  /* 0x0014d8ad01007387 */ /* 0x0001e80000100800 */
[----:B0-----:R-:W2:Y:S04]  /*2caa0*/  LDL.LU R173, [R1+0x1478] ;  /* 0x0014780001ad7983 */ /* 0x001ea80000300800 */
[----:B------:R-:W2:Y:S01]  /*2cab0*/  LDL.LU R164, [R1+0x149c] ;  /* 0x00149c0001a47983 */ /* 0x000ea20000300800 */
[----:B---3--:R-:W-:Y:S01]  /*2cac0*/  IMAD.X R178, R178, 0x1, R3, P3 ;  /* 0x00000001b2b27824 */ /* 0x008fe200018e0603 */
[----:B------:R-:W-:-:S04]  /*2cad0*/  IADD3 R192, P3, R192, R4, RZ ;  /* 0x00000004c0c07210 */ /* 0x000fc80007f7e0ff */
[----:B------:R0:W-:Y:S01]  /*2cae0*/  STL [R1+0x14fc], R178 ;  /* 0x0014fcb201007387 */ /* 0x0001e20000100800 */
[--C-:B------:R-:W-:Y:S01]  /*2caf0*/  IMAD.X R187, R187, 0x1, R3.reuse, P4 ;  /* 0x00000001bbbb7824 */ /* 0x100fe200020e0603 */
[-C--:B------:R-:W-:Y:S02]  /*2cb00*/  IADD3 R186, P4, R186, R4.reuse, RZ ;  /* 0x00000004baba7210 */ /* 0x080fe40007f9e0ff */
[----:B0-----:R-:W3:Y:S04]  /*2cb10*/  LDL.LU R178, [R1+0x1470] ;  /* 0x0014700001b27983 */ /* 0x001ee80000300800 */
[----:B------:R-:W-:Y:S01]  /*2cb20*/  STL [R1+0x14d0], R192 ;  /* 0x0014d0c001007387 */ /* 0x000fe20000100800 */
[--C-:B----4-:R-:W-:Y:S01]  /*2cb30*/  IMAD.X R172, R172, 0x1, R3.reuse, P5 ;  /* 0x00000001acac7824 */ /* 0x110fe200028e0603 */
[----:B------:R-:W-:Y:S01]  /*2cb40*/  IADD3 R185, P5, R185, R4, RZ ;  /* 0x00000004b9b97210 */ /* 0x000fe20007fbe0ff */
[----:B------:R-:W-:-:S03]  /*2cb50*/  IMAD.X R184, R184, 0x1, R3, P6 ;  /* 0x00000001b8b87824 */ /* 0x000fc600030e0603 */
[----:B------:R0:W-:Y:S04]  /*2cb60*/  STL [R1+0x14ec], R172 ;  /* 0x0014ecac01007387 */ /* 0x0001e80000100800 */
[----:B------:R-:W-:Y:S04]  /*2cb70*/  STL [R1+0x14f4], R187 ;  /* 0x0014f4bb01007387 */ /* 0x000fe80000100800 */
[----:B0-----:R-:W4:Y:S01]  /*2cb80*/  LDL.LU R172, [R1+0x1494] ;  /* 0x0014940001ac7983 */ /* 0x001f220000300800 */
[----:B------:R-:W-:-:S03]  /*2cb90*/  IADD3 R168, P6, R168, R4, RZ ;  /* 0x00000004a8a87210 */ /* 0x000fc60007fde0ff */
[----:B------:R-:W-:Y:S04]  /*2cba0*/  STL [R1+0x14c8], R186 ;  /* 0x0014c8ba01007387 */ /* 0x000fe80000100800 */
[----:B------:R0:W-:Y:S04]  /*2cbb0*/  STL [R1+0x14b8], R168 ;  /* 0x0014b8a801007387 */ /* 0x0001e80000100800 */
[----:B------:R-:W-:Y:S04]  /*2cbc0*/  STL [R1+0x14c0], R185 ;  /* 0x0014c0b901007387 */ /* 0x000fe80000100800 */
[----:B0-----:R-:W4:Y:S01]  /*2cbd0*/  LDL.LU R168, [R1+0x1468] ;  /* 0x0014680001a87983 */ /* 0x001f220000300800 */
[--C-:B------:R-:W-:Y:S01]  /*2cbe0*/  IMAD.X R171, R171, 0x1, R3.reuse, P1 ;  /* 0x00000001abab7824 */ /* 0x100fe200008e0603 */
[-C--:B--2---:R-:W-:Y:S01]  /*2cbf0*/  IADD3 R167, P1, R167, R4.reuse, RZ ;  /* 0x00000004a7a77210 */ /* 0x084fe20007f3e0ff */
[--C-:B------:R-:W-:Y:S01]  /*2cc00*/  IMAD.X R166, R166, 0x1, R3.reuse, P2 ;  /* 0x00000001a6a67824 */ /* 0x100fe200010e0603 */
[----:B------:R-:W-:Y:S01]  /*2cc10*/  IADD3 R182, P2, R182, R4, RZ ;  /* 0x00000004b6b67210 */ /* 0x000fe20007f5e0ff */
        /* <DEDUP_REMOVED lines=25> */
[----:B0-----:R-:W2:Y:S01]  /*2cdb0*/  LDL.LU R176, [R1+0x1460] ;  /* 0x0014600001b07983 */ /* 0x001ea20000300800 */
[----:B------:R-:W-:-:S03]  /*2cdc0*/  IMAD.X R165, R165, 0x1, R3, P2 ;  /* 0x00000001a5a57824 */ /* 0x000fc600010e0603 */
[----:B------:R0:W-:Y:S01]  /*2cdd0*/  STL [R1+0x1480], R175 ;  /* 0x001480af01007387 */ /* 0x0001e20000100800 */
[----:B------:R-:W-:-:S03]  /*2cde0*/  IADD3 R173, P2, R173, R4, RZ ;  /* 0x00000004adad7210 */ /* 0x000fc60007f5e0ff */
[----:B0-----:R-:W2:Y:S04]  /*2cdf0*/  LDL.LU R175, [R1+0x1484] ;  /* 0x0014840001af7983 */ /* 0x001ea80000300800 */
[----:B------:R0:W-:Y:S01]  /*2ce00*/  STL [R1+0x1478], R173 ;  /* 0x001478ad01007387 */ /* 0x0001e20000100800 */
[----:B------:R-:W-:-:S03]  /*2ce10*/  IMAD.X R164, R164, 0x1, R3, P3 ;  /* 0x00000001a4a47824 */ /* 0x000fc600018e0603 */
[----:B0-----:R-:W2:Y:S04]  /*2ce20*/  LDL.LU R173, [R1+0x1458] ;  /* 0x0014580001ad7983 */ /* 0x001ea80000300800 */
[----:B------:R-:W-:Y:S04]  /*2ce30*/  STL [R1+0x14a4], R165 ;  /* 0x0014a4a501007387 */ /* 0x000fe80000100800 */
[----:B------:R-:W2:Y:S04]  /*2ce40*/  LDL.LU R192, [R1+0x147c] ;  /* 0x00147c0001c07983 */ /* 0x000ea80000300800 */
[----:B------:R-:W2:Y:S04]  /*2ce50*/  LDL.LU R187, [R1+0x1450] ;  /* 0x0014500001bb7983 */ /* 0x000ea80000300800 */
[----:B------:R-:W-:Y:S04]  /*2ce60*/  STL [R1+0x149c], R164 ;  /* 0x00149ca401007387 */ /* 0x000fe80000100800 */
[----:B------:R-:W2:Y:S01]  /*2ce70*/  LDL.LU R186, [R1+0x1474] ;  /* 0x0014740001ba7983 */ /* 0x000ea20000300800 */
[----:B---3--:R-:W-:-:S05]  /*2ce80*/  IADD3 R178, P3, R178, R4, RZ ;  /* 0x00000004b2b27210 */ /* 0x008fca0007f7e0ff */
[----:B------:R0:W-:Y:S04]  /*2ce90*/  STL [R1+0x1470], R178 ;  /* 0x001470b201007387 */ /* 0x0001e80000100800 */
[----:B0-----:R-:W3:Y:S04]  /*2cea0*/  LDL.LU R178, [R1+0x1448] ;  /* 0x0014480001b27983 */ /* 0x001ee80000300800 */
[----:B------:R-:W3:Y:S04]  /*2ceb0*/  LDL.LU R185, [R1+0x146c] ;  /* 0x00146c0001b97983 */ /* 0x000ee80000300800 */
[----:B------:R-:W3:Y:S01]  /*2cec0*/  LDL.LU R184, [R1+0x1440] ;  /* 0x0014400001b87983 */ /* 0x000ee20000300800 */
[----:B----4-:R-:W-:-:S05]  /*2ced0*/  IMAD.X R172, R172, 0x1, R3, P4 ;  /* 0x00000001acac7824 */ /* 0x010fca00020e0603 */
[----:B------:R0:W-:Y:S04]  /*2cee0*/  STL [R1+0x1494], R172 ;  /* 0x001494ac01007387 */ /* 0x0001e80000100800 */
[----:B0-----:R-:W4:Y:S04]  /*2cef0*/  LDL.LU R172, [R1+0x1464] ;  /* 0x0014640001ac7983 */ /* 0x001f280000300800 */
[----:B------:R-:W4:Y:S01]  /*2cf00*/  LDL.LU R171, [R1+0x1438] ;  /* 0x0014380001ab7983 */ /* 0x000f220000300800 */
[----:B------:R-:W-:-:S03]  /*2cf10*/  IADD3 R168, P4, R168, R4, RZ ;  /* 0x00000004a8a87210 */ /* 0x000fc60007f9e0ff */
        /* <DEDUP_REMOVED lines=12> */
[----:B--2---:R-:W-:-:S05]  /*2cfe0*/  IMAD.X R177, R177, 0x1, R3, P5 ;  /* 0x00000001b1b17824 */ /* 0x004fca00028e0603 */
[----:B------:R0:W-:Y:S01]  /*2cff0*/  STL [R1+0x148c], R177 ;  /* 0x00148cb101007387 */ /* 0x0001e20000100800 */
[----:B------:R-:W-:-:S03]  /*2d000*/  IADD3 R176, P5, R176, R4, RZ ;  /* 0x00000004b0b07210 */ /* 0x000fc60007fbe0ff */
[----:B0-----:R-:W2:Y:S04]  /*2d010*/  LDL.LU R177, [R1+0x1408] ;  /* 0x0014080001b17983 */ /* 0x001ea80000300800 */
[----:B------:R0:W-:Y:S04]  /*2d020*/  STL [R1+0x1460], R176 ;  /* 0x001460b001007387 */ /* 0x0001e80000100800 */
[----:B0-----:R-:W2:Y:S01]  /*2d030*/  LDL.LU R176, [R1+0x142c] ;  /* 0x00142c0001b07983 */ /* 0x001ea20000300800 */
[----:B------:R-:W-:-:S03]  /*2d040*/  IMAD.X R175, R175, 0x1, R3, P6 ;  /* 0x00000001afaf7824 */ /* 0x000fc600030e0603 */
[----:B------:R-:W2:Y:S04]  /*2d050*/  LDL.LU R165, [R1+0x1400] ;  /* 0x0014000001a57983 */ /* 0x000ea80000300800 */
[----:B------:R0:W-:Y:S01]  /*2d060*/  STL [R1+0x1484], R175 ;  /* 0x001484af01007387 */ /* 0x0001e20000100800 */
[----:B------:R-:W-:-:S03]  /*2d070*/  IADD3 R173, P6, R173, R4, RZ ;  /* 0x00000004adad7210 */ /* 0x000fc60007fde0ff */
[----:B0-----:R-:W2:Y:S04]  /*2d080*/  LDL.LU R175, [R1+0x1424] ;  /* 0x0014240001af7983 */ /* 0x001ea80000300800 */
[----:B------:R-:W2:Y:S04]  /*2d090*/  LDL.LU R164, [R1+0x13f8] ;  /* 0x0013f80001a47983 */ /* 0x000ea80000300800 */
[----:B------:R0:W-:Y:S01]  /*2d0a0*/  STL [R1+0x1458], R173 ;  /* 0x001458ad01007387 */ /* 0x0001e20000100800 */
[--C-:B------:R-:W-:Y:S02]  /*2d0b0*/  IMAD.X R192, R192, 0x1, R3.reuse, P1 ;  /* 0x00000001c0c07824 */ /* 0x100fe400008e0603 */
[--C-:B------:R-:W-:Y:S01]  /*2d0c0*/  IMAD.X R186, R186, 0x1, R3.reuse, P2 ;  /* 0x00000001baba7824 */ /* 0x100fe200010e0603 */
[-C--:B------:R-:W-:Y:S01]  /*2d0d0*/  IADD3 R187, P1, R187, R4.reuse, RZ ;  /* 0x00000004bbbb7210 */ /* 0x080fe20007f3e0ff */
[----:B0-----:R-:W2:Y:S04]  /*2d0e0*/  LDL.LU R173, [R1+0x141c] ;  /* 0x00141c0001ad7983 */ /* 0x001ea80000300800 */
[----:B------:R-:W-:Y:S01]  /*2d0f0*/  STL [R1+0x147c], R192 ;  /* 0x00147cc001007387 */ /* 0x000fe20000100800 */
[----:B---3--:R-:W-:Y:S01]  /*2d100*/  IADD3 R178, P2, R178, R4, RZ ;  /* 0x00000004b2b27210 */ /* 0x008fe20007f5e0ff */
[----:B------:R-:W-:-:S04]  /*2d110*/  IMAD.X R185, R185, 0x1, R3, P3 ;  /* 0x00000001b9b97824 */ /* 0x000fc800018e0603 */
[----:B------:R0:W-:Y:S04]  /*2d120*/  STL [R1+0x1448], R178 ;  /* 0x001448b201007387 */ /* 0x0001e80000100800 */
[----:B------:R-:W-:Y:S01]  /*2d130*/  STL [R1+0x1450], R187 ;  /* 0x001450bb01007387 */ /* 0x000fe20000100800 */
[----:B------:R-:W-:-:S03]  /*2d140*/  IADD3 R184, P3, R184, R4, RZ ;  /* 0x00000004b8b87210 */ /* 0x000fc60007f7e0ff */
[----:B0-----:R-:W3:Y:S04]  /*2d150*/  LDL.LU R178, [R1+0x13f0] ;  /* 0x0013f00001b27983 */ /* 0x001ee80000300800 */
[----:B------:R-:W-:Y:S01]  /*2d160*/  STL [R1+0x1474], R186 ;  /* 0x001474ba01007387 */ /* 0x000fe20000100800 */
[----:B----4-:R-:W-:Y:S01]  /*2d170*/  IMAD.X R172, R172, 0x1, R3, P4 ;  /* 0x00000001acac7824 */ /* 0x010fe200020e0603 */
[----:B------:R-:W-:-:S04]  /*2d180*/  IADD3 R171, P4, R171, R4, RZ ;  /* 0x00000004abab7210 */ /* 0x000fc80007f9e0ff */
[----:B------:R0:W-:Y:S04]  /*2d190*/  STL [R1+0x1464], R172 ;  /* 0x001464ac01007387 */ /* 0x0001e80000100800 */
[----:B------:R-:W-:Y:S01]  /*2d1a0*/  STL [R1+0x146c], R185 ;  /* 0x00146cb901007387 */ /* 0x000fe20000100800 */
[--C-:B------:R-:W-:Y:S01]  /*2d1b0*/  IMAD.X R167, R167, 0x1, R3.reuse, P5 ;  /* 0x00000001a7a77824 */ /* 0x100fe200028e0603 */
[-C--:B------:R-:W-:Y:S01]  /*2d1c0*/  IADD3 R166, P5, R166, R4.reuse, RZ ;  /* 0x00000004a6a67210 */ /* 0x080fe20007fbe0ff */
[--C-:B------:R-:W-:Y:S01]  /*2d1d0*/  IMAD.X R182, R182, 0x1, R3.reuse, P6 ;  /* 0x00000001b6b67824 */ /* 0x100fe200030e0603 */
[----:B------:R-:W-:Y:S01]  /*2d1e0*/  IADD3 R183, P6, R183, R4, RZ ;  /* 0x00000004b7b77210 */ /* 0x000fe20007fde0ff */
[----:B0-----:R-:W4:Y:S04]  /*2d1f0*/  LDL.LU R172, [R1+0x1414] ;  /* 0x0014140001ac7983 */ /* 0x001f280000300800 */
        /* <DEDUP_REMOVED lines=17> */
[----:B------:R-:W-:Y:S04]  /*2d310*/  STL [R1+0x143c], R170 ;  /* 0x00143caa01007387 */ /* 0x000fe80000100800 */
[----:B0-----:R-:W4:Y:S01]  /*2d320*/  LDL.LU R168, [R1+0x13e8] ;  /* 0x0013e80001a87983 */ /* 0x001f220000300800 */
[----:B------:R-:W-:-:S02]  /*2d330*/  IADD3 R169, P3, R169, R4, RZ ;  /* 0x00000004a9a97210 */ /* 0x000fc40007f7e0ff */
[----:B--2---:R-:W-:-:S03]  /*2d340*/  IADD3 R177, P4, R177, R4, RZ ;  /* 0x00000004b1b17210 */ /* 0x004fc60007f9e0ff */
[----:B------:R-:W-:Y:S04]  /*2d350*/  STL [R1+0x1410], R169 ;  /* 0x001410a901007387 */ /* 0x000fe80000100800 */
[----:B------:R0:W-:Y:S01]  /*2d360*/  STL [R1+0x1408], R177 ;  /* 0x001408b101007387 */ /* 0x0001e20000100800 */
[----:B------:R-:W-:-:S03]  /*2d370*/  IMAD.X R176, R176, 0x1, R3, P5 ;  /* 0x00000001b0b07824 */ /* 0x000fc600028e0603 */
[----:B0-----:R-:W2:Y:S04]  /*2d380*/  LDL.LU R177, [R1+0x140c] ;  /* 0x00140c0001b17983 */ /* 0x001ea80000300800 */
[----:B------:R0:W-:Y:S01]  /*2d390*/  STL [R1+0x142c], R176 ;  /* 0x00142cb001007387 */ /* 0x0001e20000100800 */
[----:B------:R-:W-:-:S03]  /*2d3a0*/  IADD3 R165, P5, R165, R4, RZ ;  /* 0x00000004a5a57210 */ /* 0x000fc60007fbe0ff */
[----:B0-----:R-:W2:Y:S01]  /*2d3b0*/  LDL.LU R176, [R1+0x13e0] ;  /* 0x0013e00001b07983 */ /* 0x001ea20000300800 */
[----:B------:R-:W-:Y:S01]  /*2d3c0*/  IMAD.X R175, R175, 0x1, R3, P6 ;  /* 0x00000001afaf7824 */ /* 0x000fe200030e0603 */
[----:B------:R-:W-:-:S04]  /*2d3d0*/  IADD3 R164, P6, R164, R4, RZ ;  /* 0x00000004a4a47210 */ /* 0x000fc80007fde0ff */
[----:B------:R0:W-:Y:S01]  /*2d3e0*/  STL [R1+0x1424], R175 ;  /* 0x001424af01007387 */ /* 0x0001e20000100800 */
[----:B------:R-:W-:-:S03]  /*2d3f0*/  IMAD.X R173, R173, 0x1, R3, P1 ;  /* 0x00000001adad7824 */ /* 0x000fc600008e0603 */
        /* <DEDUP_REMOVED lines=10> */
[----:B---3--:R-:W-:-:S05]  /*2d4a0*/  IADD3 R178, P1, R178, R4, RZ ;  /* 0x00000004b2b27210 */ /* 0x008fca0007f3e0ff */
[----:B------:R0:W-:Y:S04]  /*2d4b0*/  STL [R1+0x13f0], R178 ;  /* 0x0013f0b201007387 */ /* 0x0001e80000100800 */
[----:B0-----:R-:W3:Y:S04]  /*2d4c0*/  LDL.LU R178, [R1+0x13c0] ;  /* 0x0013c00001b27983 */ /* 0x001ee80000300800 */
[----:B------:R-:W3:Y:S04]  /*2d4d0*/  LDL.LU R171, [R1+0x13e4] ;  /* 0x0013e40001ab7983 */ /* 0x000ee80000300800 */
[----:B------:R-:W3:Y:S04]  /*2d4e0*/  LDL.LU R167, [R1+0x13b8] ;  /* 0x0013b80001a77983 */ /* 0x000ee80000300800 */
[----:B------:R-:W3:Y:S01]  /*2d4f0*/  LDL.LU R166, [R1+0x13dc] ;  /* 0x0013dc0001a67983 */ /* 0x000ee20000300800 */
[----:B----4-:R-:W-:-:S05]  /*2d500*/  IMAD.X R172, R172, 0x1, R3, P2 ;  /* 0x00000001acac7824 */ /* 0x010fca00010e0603 */
        /* <DEDUP_REMOVED lines=10> */
[----:B------:R-:W-:-:S05]  /*2d5b0*/  IADD3 R168, P2, R168, R4, RZ ;  /* 0x00000004a8a87210 */ /* 0x000fca0007f5e0ff */
[----:B------:R0:W-:Y:S04]  /*2d5c0*/  STL [R1+0x13e8], R168 ;  /* 0x0013e8a801007387 */ /* 0x0001e80000100800 */
[----:B0-----:R-:W4:Y:S01]  /*2d5d0*/  LDL.LU R168, [R1+0x13b4] ;  /* 0x0013b40001a87983 */ /* 0x001f220000300800 */
[----:B--2---:R-:W-:-:S05]  /*2d5e0*/  IMAD.X R177, R177, 0x1, R3, P3 ;  /* 0x00000001b1b17824 */ /* 0x004fca00018e0603 */
[----:B------:R0:W-:Y:S01]  /*2d5f0*/  STL [R1+0x140c], R177 ;  /* 0x00140cb101007387 */ /* 0x0001e20000100800 */
[----:B------:R-:W-:-:S03]  /*2d600*/  IADD3 R176, P3, R176, R4, RZ ;  /* 0x00000004b0b07210 */ /* 0x000fc60007f7e0ff */
[----:B0-----:R-:W2:Y:S04]  /*2d610*/  LDL.LU R177, [R1+0x1388] ;  /* 0x0013880001b17983 */ /* 0x001ea80000300800 */
[----:B------:R-:W2:Y:S04]  /*2d620*/  LDL.LU R165, [R1+0x13ac] ;  /* 0x0013ac0001a57983 */ /* 0x000ea80000300800 */
[----:B------:R0:W-:Y:S04]  /*2d630*/  STL [R1+0x13e0], R176 ;  /* 0x0013e0b001007387 */ /* 0x0001e80000100800 */
[----:B0-----:R-:W2:Y:S01]  /*2d640*/  LDL.LU R176, [R1+0x1380] ;  /* 0x0013800001b07983 */ /* 0x001ea20000300800 */
[----:B------:R-:W-:Y:S01]  /*2d650*/  IMAD.X R175, R175, 0x1, R3, P4 ;  /* 0x00000001afaf7824 */ /* 0x000fe200020e0603 */
[----:B------:R-:W-:-:S02]  /*2d660*/  IADD3 R192, P4, R192, R4, RZ ;  /* 0x00000004c0c07210 */ /* 0x000fc40007f9e0ff */
[----:B------:R-:W2:Y:S01]  /*2d670*/  LDL.LU R164, [R1+0x13a4] ;  /* 0x0013a40001a47983 */ /* 0x000ea20000300800 */
[----:B------:R-:W-:-:S03]  /*2d680*/  IMAD.X R187, R187, 0x1, R3, P5 ;  /* 0x00000001bbbb7824 */ /* 0x000fc600028e0603 */
[----:B------:R0:W-:Y:S01]  /*2d690*/  STL [R1+0x1404], R175 ;  /* 0x001404af01007387 */ /* 0x0001e20000100800 */
[----:B------:R-:W-:Y:S01]  /*2d6a0*/  IADD3 R186, P5, R186, R4, RZ ;  /* 0x00000004baba7210 */ /* 0x000fe20007fbe0ff */
[--C-:B------:R-:W-:Y:S02]  /*2d6b0*/  IMAD.X R173, R173, 0x1, R3.reuse, P6 ;  /* 0x00000001adad7824 */ /* 0x100fe400030e0603 */
[----:B0-----:R-:W2:Y:S04]  /*2d6c0*/  LDL.LU R175, [R1+0x1378] ;  /* 0x0013780001af7983 */ /* 0x001ea80000300800 */
[----:B------:R-:W-:Y:S01]  /*2d6d0*/  STL [R1+0x13d8], R192 ;  /* 0x0013d8c001007387 */ /* 0x000fe20000100800 */
[----:B------:R-:W-:-:S03]  /*2d6e0*/  IMAD.X R184, R184, 0x1, R3, P1 ;  /* 0x00000001b8b87824 */ /* 0x000fc600008e0603 */
[----:B------:R0:W-:Y:S04]  /*2d6f0*/  STL [R1+0x13f4], R173 ;  /* 0x0013f4ad01007387 */ /* 0x0001e80000100800 */
[----:B------:R-:W-:Y:S01]  /*2d700*/  STL [R1+0x13fc], R187 ;  /* 0x0013fcbb01007387 */ /* 0x000fe20000100800 */
[----:B------:R-:W-:-:S03]  /*2d710*/  IADD3 R185, P6, R185, R4, RZ ;  /* 0x00000004b9b97210 */ /* 0x000fc60007fde0ff */
[----:B0-----:R-:W2:Y:S04]  /*2d720*/  LDL.LU R173, [R1+0x139c] ;  /* 0x00139c0001ad7983 */ /* 0x001ea80000300800 */
[----:B------:R-:W-:Y:S01]  /*2d730*/  STL [R1+0x13d0], R186 ;  /* 0x0013d0ba01007387 */ /* 0x000fe20000100800 */
[-C--:B---3--:R-:W-:Y:S01]  /*2d740*/  IADD3 R178, P1, R178, R4.reuse, RZ ;  /* 0x00000004b2b27210 */ /* 0x088fe20007f3e0ff */
[----:B------:R-:W-:Y:S01]  /*2d750*/  IMAD.X R171, R171, 0x1, R3, P2 ;  /* 0x00000001abab7824 */ /* 0x000fe200010e0603 */
[----:B------:R-:W-:-:S03]  /*2d760*/  IADD3 R167, P2, R167, R4, RZ ;  /* 0x00000004a7a77210 */ /* 0x000fc60007f5e0ff */
[----:B------:R0:W-:Y:S04]  /*2d770*/  STL [R1+0x13c0], R178 ;  /* 0x0013c0b201007387 */ /* 0x0001e80000100800 */
[----:B------:R-:W-:Y:S01]  /*2d780*/  STL [R1+0x13c8], R185 ;  /* 0x0013c8b901007387 */ /* 0x000fe20000100800 */
[----:B------:R-:W-:-:S03]  /*2d790*/  IMAD.X R166, R166, 0x1, R3, P3 ;  /* 0x00000001a6a67824 */ /* 0x000fc600018e0603 */
[----:B0-----:R-:W3:Y:S04]  /*2d7a0*/  LDL.LU R178, [R1+0x1370] ;  /* 0x0013700001b27983 */ /* 0x001ee80000300800 */
[----:B------:R-:W-:Y:S01]  /*2d7b0*/  STL [R1+0x13ec], R184 ;  /* 0x0013ecb801007387 */ /* 0x000fe20000100800 */
[-C--:B----4-:R-:W-:Y:S01]  /*2d7c0*/  IADD3 R182, P3, R182, R4.reuse, RZ ;  /* 0x00000004b6b67210 */ /* 0x090fe20007f7e0ff */
[----:B------:R-:W-:Y:S02]  /*2d7d0*/  IMAD.X R183, R183, 0x1, R3, P4 ;  /* 0x00000001b7b77824 */ /* 0x000fe400020e0603 */
        /* <DEDUP_REMOVED lines=18> */
[----:B0-----:R-:W4:Y:S04]  /*2d900*/  LDL.LU R172, [R1+0x1394] ;  /* 0x0013940001ac7983 */ /* 0x001f280000300800 */
[----:B------:R-:W-:Y:S01]  /*2d910*/  STL [R1+0x13bc], R169 ;  /* 0x0013bca901007387 */ /* 0x000fe20000100800 */
[----:B------:R-:W-:-:S05]  /*2d920*/  IMAD.X R168, R168, 0x1, R3, P2 ;  /* 0x00000001a8a87824 */ /* 0x000fca00010e0603 */
[----:B------:R0:W-:Y:S04]  /*2d930*/  STL [R1+0x13b4], R168 ;  /* 0x0013b4a801007387 */ /* 0x0001e80000100800 */
[----:B0-----:R-:W4:Y:S01]  /*2d940*/  LDL.LU R168, [R1+0x1368] ;  /* 0x0013680001a87983 */ /* 0x001f220000300800 */
[----:B--2---:R-:W-:Y:S01]  /*2d950*/  IADD3 R177, P2, R177, R4, RZ ;  /* 0x00000004b1b17210 */ /* 0x004fe20007f5e0ff */
[----:B------:R-:W-:-:S04]  /*2d960*/  IMAD.X R165, R165, 0x1, R3, P3 ;  /* 0x00000001a5a57824 */ /* 0x000fc800018e0603 */
[----:B------:R0:W-:Y:S01]  /*2d970*/  STL [R1+0x1388], R177 ;  /* 0x001388b101007387 */ /* 0x0001e20000100800 */
[----:B------:R-:W-:-:S03]  /*2d980*/  IADD3 R176, P3, R176, R4, RZ ;  /* 0x00000004b0b07210 */ /* 0x000fc60007f7e0ff */
[----:B0-----:R-:W2:Y:S04]  /*2d990*/  LDL.LU R177, [R1+0x138c] ;  /* 0x00138c0001b17983 */ /* 0x001ea80000300800 */
[----:B------:R0:W-:Y:S01]  /*2d9a0*/  STL [R1+0x1380], R176 ;  /* 0x001380b001007387 */ /* 0x0001e20000100800 */
[----:B------:R-:W-:-:S03]  /*2d9b0*/  IMAD.X R164, R164, 0x1, R3, P4 ;  /* 0x00000001a4a47824 */ /* 0x000fc600020e0603 */
[----:B0-----:R-:W2:Y:S04]  /*2d9c0*/  LDL.LU R176, [R1+0x1360] ;  /* 0x0013600001b07983 */ /* 0x001ea80000300800 */
[----:B------:R-:W-:Y:S04]  /*2d9d0*/  STL [R1+0x13ac], R165 ;  /* 0x0013aca501007387 */ /* 0x000fe80000100800 */
[----:B------:R-:W2:Y:S01]  /*2d9e0*/  LDL.LU R192, [R1+0x1384] ;  /* 0x0013840001c07983 */ /* 0x000ea20000300800 */
[----:B------:R-:W-:-:S03]  /*2d9f0*/  IADD3 R175, P4, R175, R4, RZ ;  /* 0x00000004afaf7210 */ /* 0x000fc60007f9e0ff */
        /* <DEDUP_REMOVED lines=13> */
[----:B---3--:R-:W-:-:S05]  /*2dad0*/  IADD3 R178, P5, R178, R4, RZ ;  /* 0x00000004b2b27210 */ /* 0x008fca0007fbe0ff */
        /* <DEDUP_REMOVED lines=10> */
[----:B----4-:R-:W-:-:S05]  /*2db80*/  IMAD.X R172, R172, 0x1, R3, P6 ;  /* 0x00000001acac7824 */ /* 0x010fca00030e0603 */
[----:B------:R0:W-:Y:S04]  /*2db90*/  STL [R1+0x1394], R172 ;  /* 0x001394ac01007387 */ /* 0x0001e80000100800 */
[----:B0-----:R-:W4:Y:S01]  /*2dba0*/  LDL.LU R172, [R1+0x1310] ;  /* 0x0013100001ac7983 */ /* 0x001f220000300800 */
[----:B------:R-:W-:-:S05]  /*2dbb0*/  IADD3 R168, P6, R168, R4, RZ ;  /* 0x00000004a8a87210 */ /* 0x000fca0007fde0ff */
[----:B------:R0:W-:Y:S04]  /*2dbc0*/  STL [R1+0x1368], R168 ;  /* 0x001368a801007387 */ /* 0x0001e80000100800 */
[----:B0-----:R-:W4:Y:S04]  /*2dbd0*/  LDL.LU R168, [R1+0x1334] ;  /* 0x0013340001a87983 */ /* 0x001f280000300800 */
[----:B------:R-:W4:Y:S01]  /*2dbe0*/  LDL.LU R165, [R1+0x1308] ;  /* 0x0013080001a57983 */ /* 0x000f220000300800 */
[----:B--2---:R-:W-:-:S05]  /*2dbf0*/  IMAD.X R177, R177, 0x1, R3, P1 ;  /* 0x00000001b1b17824 */ /* 0x004fca00008e0603 */
[----:B------:R0:W-:Y:S01]  /*2dc00*/  STL [R1+0x138c], R177 ;  /* 0x00138cb101007387 */ /* 0x0001e20000100800 */
[----:B------:R-:W-:-:S03]  /*2dc10*/  IADD3 R176, P1, R176, R4, RZ ;  /* 0x00000004b0b07210 */ /* 0x000fc60007f3e0ff */
[----:B0-----:R-:W2:Y:S01]  /*2dc20*/  LDL.LU R177, [R1+0x132c] ;  /* 0x00132c0001b17983 */ /* 0x001ea20000300800 */
[--C-:B------:R-:W-:Y:S02]  /*2dc30*/  IMAD.X R192, R192, 0x1, R3.reuse, P2 ;  /* 0x00000001c0c07824 */ /* 0x100fe400010e0603 */
[--C-:B------:R-:W-:Y:S01]  /*2dc40*/  IMAD.X R186, R186, 0x1, R3.reuse, P3 ;  /* 0x00000001baba7824 */ /* 0x100fe200018e0603 */
[----:B------:R-:W2:Y:S04]  /*2dc50*/  LDL.LU R164, [R1+0x1300] ;  /* 0x0013000001a47983 */ /* 0x000ea80000300800 */
[----:B------:R0:W-:Y:S01]  /*2dc60*/  STL [R1+0x1360], R176 ;  /* 0x001360b001007387 */ /* 0x0001e20000100800 */
[-C--:B------:R-:W-:Y:S02]  /*2dc70*/  IADD3 R187, P2, R187, R4.reuse, RZ ;  /* 0x00000004bbbb7210 */ /* 0x080fe40007f5e0ff */
[----:B------:R-:W-:Y:S01]  /*2dc80*/  IADD3 R175, P3, R175, R4, RZ ;  /* 0x00000004afaf7210 */ /* 0x000fe20007f7e0ff */
[----:B0-----:R-:W2:Y:S04]  /*2dc90*/  LDL.LU R176, [R1+0x1324] ;  /* 0x0013240001b07983 */ /* 0x001ea80000300800 */
[----:B------:R-:W-:Y:S01]  /*2dca0*/  STL [R1+0x1384], R192 ;  /* 0x001384c001007387 */ /* 0x000fe20000100800 */
[----:B------:R-:W-:-:S03]  /*2dcb0*/  IMAD.X R185, R185, 0x1, R3, P4 ;  /* 0x00000001b9b97824 */ /* 0x000fc600020e0603 */
[----:B------:R0:W-:Y:S04]  /*2dcc0*/  STL [R1+0x1350], R175 ;  /* 0x001350af01007387 */ /* 0x0001e80000100800 */
[----:B------:R-:W-:Y:S01]  /*2dcd0*/  STL [R1+0x1358], R187 ;  /* 0x001358bb01007387 */ /* 0x000fe20000100800 */
[-C--:B------:R-:W-:Y:S01]  /*2dce0*/  IADD3 R184, P4, R184, R4.reuse, RZ ;  /* 0x00000004b8b87210 */ /* 0x080fe20007f9e0ff */
[----:B------:R-:W-:Y:S02]  /*2dcf0*/  IMAD.X R173, R173, 0x1, R3, P5 ;  /* 0x00000001adad7824 */ /* 0x000fe400028e0603 */
[----:B0-----:R-:W2:Y:S04]  /*2dd00*/  LDL.LU R175, [R1+0x12f8] ;  /* 0x0012f80001af7983 */ /* 0x001ea80000300800 */
[----:B------:R-:W-:Y:S01]  /*2dd10*/  STL [R1+0x137c], R186 ;  /* 0x00137cba01007387 */ /* 0x000fe20000100800 */
[----:B------:R-:W-:-:S03]  /*2dd20*/  IADD3 R171, P5, R171, R4, RZ ;  /* 0x00000004abab7210 */ /* 0x000fc60007fbe0ff */
[----:B------:R0:W-:Y:S04]  /*2dd30*/  STL [R1+0x136c], R173 ;  /* 0x00136cad01007387 */ /* 0x0001e80000100800 */
[----:B------:R-:W-:Y:S01]  /*2dd40*/  STL [R1+0x1374], R185 ;  /* 0x001374b901007387 */ /* 0x000fe20000100800 */
[--C-:B------:R-:W-:Y:S01]  /*2dd50*/  IMAD.X R167, R167, 0x1, R3.reuse, P6 ;  /* 0x00000001a7a77824 */ /* 0x100fe200030e0603 */
[-C--:B------:R-:W-:Y:S02]  /*2dd60*/  IADD3 R166, P6, R166, R4.reuse, RZ ;  /* 0x00000004a6a67210 */ /* 0x080fe40007fde0ff */
[----:B0-----:R-:W2:Y:S04]  /*2dd70*/  LDL.LU R173, [R1+0x131c] ;  /* 0x00131c0001ad7983 */ /* 0x001ea80000300800 */
[----:B------:R-:W-:Y:S04]  /*2dd80*/  STL [R1+0x1348], R184 ;  /* 0x001348b801007387 */ /* 0x000fe80000100800 */
[----:B------:R-:W-:Y:S04]  /*2dd90*/  STL [R1+0x1340], R171 ;  /* 0x001340ab01007387 */ /* 0x000fe80000100800 */
[----:B------:R-:W-:Y:S04]  /*2dda0*/  STL [R1+0x1364], R167 ;  /* 0x001364a701007387 */ /* 0x000fe80000100800 */
[----:B------:R-:W-:Y:S01]  /*2ddb0*/  STL [R1+0x1338], R166 ;  /* 0x001338a601007387 */ /* 0x000fe20000100800 */
[--C-:B---3--:R-:W-:Y:S01]  /*2ddc0*/  IMAD.X R182, R182, 0x1, R3.reuse, P1 ;  /* 0x00000001b6b67824 */ /* 0x108fe200008e0603 */
[-C--:B------:R-:W-:Y:S01]  /*2ddd0*/  IADD3 R183, P1, R183, R4.reuse, RZ ;  /* 0x00000004b7b77210 */ /* 0x080fe20007f3e0ff */
        /* <DEDUP_REMOVED lines=15> */
[----:B0-----:R-:W3:Y:S04]  /*2ded0*/  LDL.LU R178, [R1+0x12f0] ;  /* 0x0012f00001b27983 */ /* 0x001ee80000300800 */
[----:B------:R-:W-:Y:S01]  /*2dee0*/  STL [R1+0x1318], R169 ;  /* 0x001318a901007387 */ /* 0x000fe20000100800 */
[----:B----4-:R-:W-:-:S05]  /*2def0*/  IADD3 R172, P5, R172, R4, RZ ;  /* 0x00000004acac7210 */ /* 0x010fca0007fbe0ff */
[----:B------:R0:W-:Y:S04]  /*2df00*/  STL [R1+0x1310], R172 ;  /* 0x001310ac01007387 */ /* 0x0001e80000100800 */
[----:B0-----:R-:W4:Y:S01]  /*2df10*/  LDL.LU R172, [R1+0x1314] ;  /* 0x0013140001ac7983 */ /* 0x001f220000300800 */
[----:B------:R-:W-:-:S05]  /*2df20*/  IMAD.X R168, R168, 0x1, R3, P6 ;  /* 0x00000001a8a87824 */ /* 0x000fca00030e0603 */
[----:B------:R0:W-:Y:S04]  /*2df30*/  STL [R1+0x1334], R168 ;  /* 0x001334a801007387 */ /* 0x0001e80000100800 */
[----:B0-----:R-:W4:Y:S01]  /*2df40*/  LDL.LU R168, [R1+0x12e8] ;  /* 0x0012e80001a87983 */ /* 0x001f220000300800 */
[-C--:B------:R-:W-:Y:S01]  /*2df50*/  IADD3 R165, P6, R165, R4.reuse, RZ ;  /* 0x00000004a5a57210 */ /* 0x080fe20007fde0ff */
[----:B--2---:R-:W-:Y:S01]  /*2df60*/  IMAD.X R177, R177, 0x1, R3, P1 ;  /* 0x00000001b1b17824 */ /* 0x004fe200008e0603 */
[----:B------:R-:W-:-:S04]  /*2df70*/  IADD3 R164, P1, R164, R4, RZ ;  /* 0x00000004a4a47210 */ /* 0x000fc80007f3e0ff */
[----:B------:R0:W-:Y:S04]  /*2df80*/  STL [R1+0x132c], R177 ;  /* 0x00132cb101007387 */ /* 0x0001e80000100800 */
[----:B0-----:R-:W2:Y:S04]  /*2df90*/  LDL.LU R177, [R1+0x130c] ;  /* 0x00130c0001b17983 */ /* 0x001ea80000300800 */
[----:B------:R-:W-:Y:S01]  /*2dfa0*/  STL [R1+0x1308], R165 ;  /* 0x001308a501007387 */ /* 0x000fe20000100800 */
[----:B------:R-:W-:-:S03]  /*2dfb0*/  IMAD.X R176, R176, 0x1, R3, P2 ;  /* 0x00000001b0b07824 */ /* 0x000fc600010e0603 */
        /* <DEDUP_REMOVED lines=25> */
[----:B---3--:R-:W-:-:S05]  /*2e150*/  IADD3 R178, P3, R178, R4, RZ ;  /* 0x00000004b2b27210 */ /* 0x008fca0007f7e0ff */
[----:B------:R0:W-:Y:S04]  /*2e160*/  STL [R1+0x12f0], R178 ;  /* 0x0012f0b201007387 */ /* 0x0001e80000100800 */
[----:B0-----:R-:W3:Y:S01]  /*2e170*/  LDL.LU R178, [R1+0x12bc] ;  /* 0x0012bc0001b27983 */ /* 0x001ee20000300800 */
[----:B----4-:R-:W-:-:S05]  /*2e180*/  IMAD.X R172, R172, 0x1, R3, P4 ;  /* 0x00000001acac7824 */ /* 0x010fca00020e0603 */
[----:B------:R0:W-:Y:S04]  /*2e190*/  STL [R1+0x1314], R172 ;  /* 0x001314ac01007387 */ /* 0x0001e80000100800 */
[----:B0-----:R-:W4:Y:S04]  /*2e1a0*/  LDL.LU R172, [R1+0x1290] ;  /* 0x0012900001ac7983 */ /* 0x001f280000300800 */
[----:B------:R-:W4:Y:S01]  /*2e1b0*/  LDL.LU R165, [R1+0x12b4] ;  /* 0x0012b40001a57983 */ /* 0x000f220000300800 */
[----:B------:R-:W-:-:S05]  /*2e1c0*/  IADD3 R168, P4, R168, R4, RZ ;  /* 0x00000004a8a87210 */ /* 0x000fca0007f9e0ff */
[----:B------:R0:W-:Y:S04]  /*2e1d0*/  STL [R1+0x12e8], R168 ;  /* 0x0012e8a801007387 */ /* 0x0001e80000100800 */
[----:B0-----:R-:W4:Y:S04]  /*2e1e0*/  LDL.LU R168, [R1+0x1288] ;  /* 0x0012880001a87983 */ /* 0x001f280000300800 */
[----:B------:R-:W4:Y:S01]  /*2e1f0*/  LDL.LU R164, [R1+0x12ac] ;  /* 0x0012ac0001a47983 */ /* 0x000f220000300800 */
[--C-:B--2---:R-:W-:Y:S01]  /*2e200*/  IMAD.X R177, R177, 0x1, R3.reuse, P5 ;  /* 0x00000001b1b17824 */ /* 0x104fe200028e0603 */
[----:B------:R-:W-:Y:S01]  /*2e210*/  IADD3 R192, P5, R192, R4, RZ ;  /* 0x00000004c0c07210 */ /* 0x000fe20007fbe0ff */
[----:B------:R-:W-:-:S03]  /*2e220*/  IMAD.X R187, R187, 0x1, R3, P6 ;  /* 0x00000001bbbb7824 */ /* 0x000fc600030e0603 */
[----:B------:R0:W-:Y:S01]  /*2e230*/  STL [R1+0x130c], R177 ;  /* 0x00130cb101007387 */ /* 0x0001e20000100800 */
[----:B------:R-:W-:-:S03]  /*2e240*/  IADD3 R186, P6, R186, R4, RZ ;  /* 0x00000004baba7210 */ /* 0x000fc60007fde0ff */
[----:B0-----:R-:W2:Y:S01]  /*2e250*/  LDL.LU R177, [R1+0x1280] ;  /* 0x0012800001b17983 */ /* 0x001ea20000300800 */
[----:B------:R-:W-:-:S03]  /*2e260*/  IMAD.X R176, R176, 0x1, R3, P1 ;  /* 0x00000001b0b07824 */ /* 0x000fc600008e0603 */
[----:B------:R-:W-:Y:S01]  /*2e270*/  STL [R1+0x12e0], R192 ;  /* 0x0012e0c001007387 */ /* 0x000fe20000100800 */
[----:B------:R-:W-:Y:S01]  /*2e280*/  IMAD.X R184, R184, 0x1, R3, P2 ;  /* 0x00000001b8b87824 */ /* 0x000fe200010e0603 */
[-C--:B------:R-:W-:Y:S02]  /*2e290*/  IADD3 R185, P1, R185, R4.reuse, RZ ;  /* 0x00000004b9b97210 */ /* 0x080fe40007f3e0ff */
[----:B------:R0:W-:Y:S04]  /*2e2a0*/  STL [R1+0x12fc], R176 ;  /* 0x0012fcb001007387 */ /* 0x0001e80000100800 */
[----:B------:R-:W-:Y:S01]  /*2e2b0*/  STL [R1+0x1304], R187 ;  /* 0x001304bb01007387 */ /* 0x000fe20000100800 */
[----:B------:R-:W-:-:S03]  /*2e2c0*/  IADD3 R175, P2, R175, R4, RZ ;  /* 0x00000004afaf7210 */ /* 0x000fc60007f5e0ff */
[----:B0-----:R-:W2:Y:S04]  /*2e2d0*/  LDL.LU R176, [R1+0x12a4] ;  /* 0x0012a40001b07983 */ /* 0x001ea80000300800 */
[----:B------:R-:W-:Y:S01]  /*2e2e0*/  STL [R1+0x12d8], R186 ;  /* 0x0012d8ba01007387 */ /* 0x000fe20000100800 */
[----:B------:R-:W-:-:S03]  /*2e2f0*/  IMAD.X R171, R171, 0x1, R3, P3 ;  /* 0x00000001abab7824 */ /* 0x000fc600018e0603 */
        /* <DEDUP_REMOVED lines=26> */
[----:B0-----:R-:W2:Y:S04]  /*2e4a0*/  LDL.LU R173, [R1+0x129c] ;  /* 0x00129c0001ad7983 */ /* 0x001ea80000300800 */
[----:B------:R-:W-:Y:S01]  /*2e4b0*/  STL [R1+0x12c4], R169 ;  /* 0x0012c4a901007387 */ /* 0x000fe20000100800 */
[----:B---3--:R-:W-:-:S05]  /*2e4c0*/  IMAD.X R178, R178, 0x1, R3, P3 ;  /* 0x00000001b2b27824 */ /* 0x008fca00018e0603 */
[----:B------:R0:W-:Y:S04]  /*2e4d0*/  STL [R1+0x12bc], R178 ;  /* 0x0012bcb201007387 */ /* 0x0001e80000100800 */
[----:B0-----:R-:W3:Y:S01]  /*2e4e0*/  LDL.LU R178, [R1+0x1270] ;  /* 0x0012700001b27983 */ /* 0x001ee20000300800 */
[----:B----4-:R-:W-:Y:S01]  /*2e4f0*/  IADD3 R172, P3, R172, R4, RZ ;  /* 0x00000004acac7210 */ /* 0x010fe20007f7e0ff */
[----:B------:R-:W-:-:S04]  /*2e500*/  IMAD.X R165, R165, 0x1, R3, P4 ;  /* 0x00000001a5a57824 */ /* 0x000fc800020e0603 */
[----:B------:R0:W-:Y:S04]  /*2e510*/  STL [R1+0x1290], R172 ;  /* 0x001290ac01007387 */ /* 0x0001e80000100800 */
[----:B0-----:R-:W4:Y:S01]  /*2e520*/  LDL.LU R172, [R1+0x1294] ;  /* 0x0012940001ac7983 */ /* 0x001f220000300800 */
[----:B------:R-:W-:-:S05]  /*2e530*/  IADD3 R168, P4, R168, R4, RZ ;  /* 0x00000004a8a87210 */ /* 0x000fca0007f9e0ff */
[----:B------:R0:W-:Y:S04]  /*2e540*/  STL [R1+0x1288], R168 ;  /* 0x001288a801007387 */ /* 0x0001e80000100800 */
[----:B0-----:R-:W4:Y:S01]  /*2e550*/  LDL.LU R168, [R1+0x1268] ;  /* 0x0012680001a87983 */ /* 0x001f220000300800 */
[----:B------:R-:W-:-:S03]  /*2e560*/  IMAD.X R164, R164, 0x1, R3, P5 ;  /* 0x00000001a4a47824 */ /* 0x000fc600028e0603 */
[----:B------:R-:W-:Y:S04]  /*2e570*/  STL [R1+0x12b4], R165 ;  /* 0x0012b4a501007387 */ /* 0x000fe80000100800 */
[----:B------:R-:W4:Y:S04]  /*2e580*/  LDL.LU R192, [R1+0x128c] ;  /* 0x00128c0001c07983 */ /* 0x000f280000300800 */
[----:B------:R-:W4:Y:S04]  /*2e590*/  LDL.LU R187, [R1+0x1260] ;  /* 0x0012600001bb7983 */ /* 0x000f280000300800 */
[----:B------:R-:W-:Y:S04]  /*2e5a0*/  STL [R1+0x12ac], R164 ;  /* 0x0012aca401007387 */ /* 0x000fe80000100800 */
[----:B------:R-:W4:Y:S01]  /*2e5b0*/  LDL.LU R186, [R1+0x1284] ;  /* 0x0012840001ba7983 */ /* 0x000f220000300800 */
[----:B--2---:R-:W-:-:S05]  /*2e5c0*/  IADD3 R177, P5, R177, R4, RZ ;  /* 0x00000004b1b17210 */ /* 0x004fca0007fbe0ff */
[----:B------:R0:W-:Y:S04]  /*2e5d0*/  STL [R1+0x1280], R177 ;  /* 0x001280b101007387 */ /* 0x0001e80000100800 */
[----:B0-----:R-:W2:Y:S04]  /*2e5e0*/  LDL.LU R177, [R1+0x1258] ;  /* 0x0012580001b17983 */ /* 0x001ea80000300800 */
[----:B------:R-:W2:Y:S01]  /*2e5f0*/  LDL.LU R185, [R1+0x127c] ;  /* 0x00127c0001b97983 */ /* 0x000ea20000300800 */
[----:B------:R-:W-:-:S03]  /*2e600*/  IMAD.X R176, R176, 0x1, R3, P6 ;  /* 0x00000001b0b07824 */ /* 0x000fc600030e0603 */
        /* <DEDUP_REMOVED lines=18> */
[----:B------:R0:W-:Y:S04]  /*2e730*/  STL [R1+0x129c], R173 ;  /* 0x00129cad01007387 */ /* 0x0001e80000100800 */
[----:B0-----:R-:W2:Y:S01]  /*2e740*/  LDL.LU R173, [R1+0x1218] ;  /* 0x0012180001ad7983 */ /* 0x001ea20000300800 */
[----:B---3--:R-:W-:-:S05]  /*2e750*/  IADD3 R178, P1, R178, R4, RZ ;  /* 0x00000004b2b27210 */ /* 0x008fca0007f3e0ff */
[----:B------:R0:W-:Y:S04]  /*2e760*/  STL [R1+0x1270], R178 ;  /* 0x001270b201007387 */ /* 0x0001e80000100800 */
[----:B0-----:R-:W3:Y:S04]  /*2e770*/  LDL.LU R178, [R1+0x123c] ;  /* 0x00123c0001b27983 */ /* 0x001ee80000300800 */
[----:B------:R-:W3:Y:S01]  /*2e780*/  LDL.LU R165, [R1+0x1210] ;  /* 0x0012100001a57983 */ /* 0x000ee20000300800 */
[----:B----4-:R-:W-:-:S05]  /*2e790*/  IMAD.X R172, R172, 0x1, R3, P2 ;  /* 0x00000001acac7824 */ /* 0x010fca00010e0603 */
[----:B------:R0:W-:Y:S04]  /*2e7a0*/  STL [R1+0x1294], R172 ;  /* 0x001294ac01007387 */ /* 0x0001e80000100800 */
[----:B0-----:R-:W4:Y:S04]  /*2e7b0*/  LDL.LU R172, [R1+0x1234] ;  /* 0x0012340001ac7983 */ /* 0x001f280000300800 */
[----:B------:R-:W4:Y:S01]  /*2e7c0*/  LDL.LU R164, [R1+0x1208] ;  /* 0x0012080001a47983 */ /* 0x000f220000300800 */
[----:B------:R-:W-:-:S05]  /*2e7d0*/  IADD3 R168, P2, R168, R4, RZ ;  /* 0x00000004a8a87210 */ /* 0x000fca0007f5e0ff */
[----:B------:R0:W-:Y:S04]  /*2e7e0*/  STL [R1+0x1268], R168 ;  /* 0x001268a801007387 */ /* 0x0001e80000100800 */
[----:B0-----:R-:W4:Y:S01]  /*2e7f0*/  LDL.LU R168, [R1+0x122c] ;  /* 0x00122c0001a87983 */ /* 0x001f220000300800 */
[--C-:B------:R-:W-:Y:S02]  /*2e800*/  IMAD.X R192, R192, 0x1, R3.reuse, P3 ;  /* 0x00000001c0c07824 */ /* 0x100fe400018e0603 */
[--C-:B------:R-:W-:Y:S01]  /*2e810*/  IMAD.X R186, R186, 0x1, R3.reuse, P4 ;  /* 0x00000001baba7824 */ /* 0x100fe200020e0603 */
[-C--:B------:R-:W-:Y:S02]  /*2e820*/  IADD3 R187, P3, R187, R4.reuse, RZ ;  /* 0x00000004bbbb7210 */ /* 0x080fe40007f7e0ff */
[----:B--2---:R-:W-:Y:S01]  /*2e830*/  IADD3 R177, P4, R177, R4, RZ ;  /* 0x00000004b1b17210 */ /* 0x004fe20007f9e0ff */
[----:B------:R-:W-:Y:S01]  /*2e840*/  STL [R1+0x128c], R192 ;  /* 0x00128cc001007387 */ /* 0x000fe20000100800 */
[----:B------:R-:W-:-:S03]  /*2e850*/  IMAD.X R185, R185, 0x1, R3, P5 ;  /* 0x00000001b9b97824 */ /* 0x000fc600028e0603 */
[----:B------:R0:W-:Y:S04]  /*2e860*/  STL [R1+0x1258], R177 ;  /* 0x001258b101007387 */ /* 0x0001e80000100800 */
[----:B------:R-:W-:Y:S01]  /*2e870*/  STL [R1+0x1260], R187 ;  /* 0x001260bb01007387 */ /* 0x000fe20000100800 */
[----:B------:R-:W-:-:S03]  /*2e880*/  IADD3 R184, P5, R184, R4, RZ ;  /* 0x00000004b8b87210 */ /* 0x000fc60007fbe0ff */
[----:B0-----:R-:W2:Y:S01]  /*2e890*/  LDL.LU R177, [R1+0x1200] ;  /* 0x0012000001b17983 */ /* 0x001ea20000300800 */
[----:B------:R-:W-:-:S03]  /*2e8a0*/  IMAD.X R176, R176, 0x1, R3, P6 ;  /* 0x00000001b0b07824 */ /* 0x000fc600030e0603 */
[----:B------:R-:W-:Y:S01]  /*2e8b0*/  STL [R1+0x1284], R186 ;  /* 0x001284ba01007387 */ /* 0x000fe20000100800 */
[-C--:B------:R-:W-:Y:S01]  /*2e8c0*/  IADD3 R171, P6, R171, R4.reuse, RZ ;  /* 0x00000004abab7210 */ /* 0x080fe20007fde0ff */
[--C-:B------:R-:W-:Y:S01]  /*2e8d0*/  IMAD.X R167, R167, 0x1, R3.reuse, P1 ;  /* 0x00000001a7a77824 */ /* 0x100fe200008e0603 */
[-C--:B------:R-:W-:Y:S01]  /*2e8e0*/  IADD3 R166, P1, R166, R4.reuse, RZ ;  /* 0x00000004a6a67210 */ /* 0x080fe20007f3e0ff */
        /* <DEDUP_REMOVED lines=11> */
[----:B------:R-:W-:Y:S04]  /*2e9a0*/  STL [R1+0x1240], R166 ;  /* 0x001240a601007387 */ /* 0x000fe80000100800 */
        /* <DEDUP_REMOVED lines=15> */
[----:B------:R0:W-:Y:S04]  /*2eaa0*/  STL [R1+0x1218], R173 ;  /* 0x001218ad01007387 */ /* 0x0001e80000100800 */
[----:B0-----:R-:W2:Y:S01]  /*2eab0*/  LDL.LU R173, [R1+0x121c] ;  /* 0x00121c0001ad7983 */ /* 0x001ea20000300800 */
[----:B---3--:R-:W-:Y:S01]  /*2eac0*/  IMAD.X R178, R178, 0x1, R3, P1 ;  /* 0x00000001b2b27824 */ /* 0x008fe200008e0603 */
[----:B------:R-:W-:-:S04]  /*2ead0*/  IADD3 R165, P1, R165, R4, RZ ;  /* 0x00000004a5a57210 */ /* 0x000fc80007f3e0ff */
[----:B------:R0:W-:Y:S04]  /*2eae0*/  STL [R1+0x123c], R178 ;  /* 0x00123cb201007387 */ /* 0x0001e80000100800 */
[----:B0-----:R-:W3:Y:S01]  /*2eaf0*/  LDL.LU R178, [R1+0x11f0] ;  /* 0x0011f00001b27983 */ /* 0x001ee20000300800 */
[----:B----4-:R-:W-:Y:S01]  /*2eb00*/  IMAD.X R172, R172, 0x1, R3, P2 ;  /* 0x00000001acac7824 */ /* 0x010fe200010e0603 */
[----:B------:R-:W-:-:S04]  /*2eb10*/  IADD3 R164, P2, R164, R4, RZ ;  /* 0x00000004a4a47210 */ /* 0x000fc80007f5e0ff */
[----:B------:R0:W-:Y:S04]  /*2eb20*/  STL [R1+0x1234], R172 ;  /* 0x001234ac01007387 */ /* 0x0001e80000100800 */
[----:B0-----:R-:W4:Y:S04]  /*2eb30*/  LDL.LU R172, [R1+0x1214] ;  /* 0x0012140001ac7983 */ /* 0x001f280000300800 */
[----:B------:R-:W-:Y:S04]  /*2eb40*/  STL [R1+0x1210], R165 ;  /* 0x001210a501007387 */ /* 0x000fe80000100800 */
[----:B------:R-:W4:Y:S04]  /*2eb50*/  LDL.LU R192, [R1+0x11e8] ;  /* 0x0011e80001c07983 */ /* 0x000f280000300800 */
[----:B------:R-:W4:Y:S04]  /*2eb60*/  LDL.LU R187, [R1+0x120c] ;  /* 0x00120c0001bb7983 */ /* 0x000f280000300800 */
[----:B------:R-:W-:Y:S04]  /*2eb70*/  STL [R1+0x1208], R164 ;  /* 0x001208a401007387 */ /* 0x000fe80000100800 */
[----:B------:R-:W4:Y:S01]  /*2eb80*/  LDL.LU R186, [R1+0x11e0] ;  /* 0x0011e00001ba7983 */ /* 0x000f220000300800 */
[----:B------:R-:W-:-:S05]  /*2eb90*/  IMAD.X R168, R168, 0x1, R3, P3 ;  /* 0x00000001a8a87824 */ /* 0x000fca00018e0603 */
[----:B------:R0:W-:Y:S04]  /*2eba0*/  STL [R1+0x122c], R168 ;  /* 0x00122ca801007387 */ /* 0x0001e80000100800 */
[----:B0-----:R-:W4:Y:S04]  /*2ebb0*/  LDL.LU R168, [R1+0x1204] ;  /* 0x0012040001a87983 */ /* 0x001f280000300800 */
[----:B------:R-:W4:Y:S04]  /*2ebc0*/  LDL.LU R185, [R1+0x11d8] ;  /* 0x0011d80001b97983 */ /* 0x000f280000300800 */
[----:B------:R-:W4:Y:S01]  /*2ebd0*/  LDL.LU R184, [R1+0x11fc] ;  /* 0x0011fc0001b87983 */ /* 0x000f220000300800 */
[----:B--2---:R-:W-:-:S05]  /*2ebe0*/  IADD3 R177, P3, R177, R4, RZ ;  /* 0x00000004b1b17210 */ /* 0x004fca0007f7e0ff */
[----:B------:R0:W-:Y:S04]  /*2ebf0*/  STL [R1+0x1200], R177 ;  /* 0x001200b101007387 */ /* 0x0001e80000100800 */
[----:B0-----:R-:W2:Y:S04]  /*2ec00*/  LDL.LU R177, [R1+0x11d0] ;  /* 0x0011d00001b17983 */ /* 0x001ea80000300800 */
[----:B------:R-:W2:Y:S01]  /*2ec10*/  LDL.LU R171, [R1+0x11f4] ;  /* 0x0011f40001ab7983 */ /* 0x000ea20000300800 */
[----:B------:R-:W-:-:S03]  /*2ec20*/  IMAD.X R176, R176, 0x1, R3, P4 ;  /* 0x00000001b0b07824 */ /* 0x000fc600020e0603 */
        /* <DEDUP_REMOVED lines=20> */
[----:B------:R0:W-:Y:S04]  /*2ed70*/  STL [R1+0x11f0], R178 ;  /* 0x0011f0b201007387 */ /* 0x0001e80000100800 */
[----:B0-----:R-:W3:Y:S04]  /*2ed80*/  LDL.LU R178, [R1+0x1190] ;  /* 0x0011900001b27983 */ /* 0x001ee80000300800 */
[----:B------:R-:W3:Y:S01]  /*2ed90*/  LDL.LU R164, [R1+0x11b4] ;  /* 0x0011b40001a47983 */ /* 0x000ee20000300800 */
[----:B----4-:R-:W-:Y:S01]  /*2eda0*/  IMAD.X R172, R172, 0x1, R3, P6 ;  /* 0x00000001acac7824 */ /* 0x010fe200030e0603 */
[----:B------:R-:W-:-:S04]  /*2edb0*/  IADD3 R192, P6, R192, R4, RZ ;  /* 0x00000004c0c07210 */ /* 0x000fc80007fde0ff */
[----:B------:R0:W-:Y:S01]  /*2edc0*/  STL [R1+0x1214], R172 ;  /* 0x001214ac01007387 */ /* 0x0001e20000100800 */
[----:B------:R-:W-:-:S03]  /*2edd0*/  IMAD.X R187, R187, 0x1, R3, P1 ;  /* 0x00000001bbbb7824 */ /* 0x000fc600008e0603 */
[----:B0-----:R-:W4:Y:S04]  /*2ede0*/  LDL.LU R172, [R1+0x1188] ;  /* 0x0011880001ac7983 */ /* 0x001f280000300800 */
[----:B------:R-:W-:Y:S01]  /*2edf0*/  STL [R1+0x11e8], R192 ;  /* 0x0011e8c001007387 */ /* 0x000fe20000100800 */
[----:B------:R-:W-:-:S05]  /*2ee00*/  IMAD.X R168, R168, 0x1, R3, P2 ;  /* 0x00000001a8a87824 */ /* 0x000fca00010e0603 */
[----:B------:R0:W-:Y:S04]  /*2ee10*/  STL [R1+0x1204], R168 ;  /* 0x001204a801007387 */ /* 0x0001e80000100800 */
[----:B------:R-:W-:Y:S04]  /*2ee20*/  STL [R1+0x120c], R187 ;  /* 0x00120cbb01007387 */ /* 0x000fe80000100800 */
[----:B0-----:R-:W4:Y:S01]  /*2ee30*/  LDL.LU R168, [R1+0x11ac] ;  /* 0x0011ac0001a87983 */ /* 0x001f220000300800 */
[-C--:B------:R-:W-:Y:S01]  /*2ee40*/  IADD3 R186, P1, R186, R4.reuse, RZ ;  /* 0x00000004baba7210 */ /* 0x080fe20007f3e0ff */
[----:B------:R-:W-:Y:S01]  /*2ee50*/  IMAD.X R184, R184, 0x1, R3, P3 ;  /* 0x00000001b8b87824 */ /* 0x000fe200018e0603 */
[----:B------:R-:W-:-:S03]  /*2ee60*/  IADD3 R185, P2, R185, R4, RZ ;  /* 0x00000004b9b97210 */ /* 0x000fc60007f5e0ff */
[----:B------:R-:W-:Y:S01]  /*2ee70*/  STL [R1+0x11e0], R186 ;  /* 0x0011e0ba01007387 */ /* 0x000fe20000100800 */
[-C--:B--2---:R-:W-:Y:S01]  /*2ee80*/  IADD3 R177, P3, R177, R4.reuse, RZ ;  /* 0x00000004b1b17210 */ /* 0x084fe20007f7e0ff */
[--C-:B------:R-:W-:Y:S01]  /*2ee90*/  IMAD.X R171, R171, 0x1, R3.reuse, P4 ;  /* 0x00000001abab7824 */ /* 0x100fe200020e0603 */
[-C--:B------:R-:W-:Y:S01]  /*2eea0*/  IADD3 R167, P4, R167, R4.reuse, RZ ;  /* 0x00000004a7a77210 */ /* 0x080fe20007f9e0ff */
[--C-:B------:R-:W-:Y:S02]  /*2eeb0*/  IMAD.X R166, R166, 0x1, R3.reuse, P5 ;  /* 0x00000001a6a67824 */ /* 0x100fe400028e0603 */
        /* <DEDUP_REMOVED lines=11> */
[----:B------:R-:W-:Y:S04]  /*2ef70*/  STL [R1+0x11ec], R166 ;  /* 0x0011eca601007387 */ /* 0x000fe80000100800 */
        /* <DEDUP_REMOVED lines=12> */
[----:B0-----:R-:W2:Y:S01]  /*2f040*/  LDL.LU R176, [R1+0x11a4] ;  /* 0x0011a40001b07983 */ /* 0x001ea20000300800 */
[----:B------:R-:W-:-:S03]  /*2f050*/  IMAD.X R175, R175, 0x1, R3, P4 ;  /* 0x00000001afaf7824 */ /* 0x000fc600020e0603 */
[----:B------:R-:W-:Y:S04]  /*2f060*/  STL [R1+0x11cc], R169 ;  /* 0x0011cca901007387 */ /* 0x000fe80000100800 */
[----:B------:R0:W-:Y:S01]  /*2f070*/  STL [R1+0x11c4], R175 ;  /* 0x0011c4af01007387 */ /* 0x0001e20000100800 */
[----:B------:R-:W-:-:S03]  /*2f080*/  IADD3 R173, P4, R173, R4, RZ ;  /* 0x00000004adad7210 */ /* 0x000fc60007f9e0ff */
[----:B0-----:R-:W2:Y:S01]  /*2f090*/  LDL.LU R175, [R1+0x1178] ;  /* 0x0011780001af7983 */ /* 0x001ea20000300800 */
[----:B------:R-:W-:-:S03]  /*2f0a0*/  IMAD.X R165, R165, 0x1, R3, P5 ;  /* 0x00000001a5a57824 */ /* 0x000fc600028e0603 */
[----:B------:R0:W-:Y:S04]  /*2f0b0*/  STL [R1+0x1198], R173 ;  /* 0x001198ad01007387 */ /* 0x0001e80000100800 */
[----:B0-----:R-:W2:Y:S01]  /*2f0c0*/  LDL.LU R173, [R1+0x119c] ;  /* 0x00119c0001ad7983 */ /* 0x001ea20000300800 */
[----:B---3--:R-:W-:Y:S01]  /*2f0d0*/  IADD3 R178, P5, R178, R4, RZ ;  /* 0x00000004b2b27210 */ /* 0x008fe20007fbe0ff */
[----:B------:R-:W-:-:S04]  /*2f0e0*/  IMAD.X R164, R164, 0x1, R3, P6 ;  /* 0x00000001a4a47824 */ /* 0x000fc800030e0603 */
[----:B------:R0:W-:Y:S04]  /*2f0f0*/  STL [R1+0x1190], R178 ;  /* 0x001190b201007387 */ /* 0x0001e80000100800 */
[----:B0-----:R-:W3:Y:S04]  /*2f100*/  LDL.LU R178, [R1+0x1170] ;  /* 0x0011700001b27983 */ /* 0x001ee80000300800 */
[----:B------:R-:W-:Y:S04]  /*2f110*/  STL [R1+0x11bc], R165 ;  /* 0x0011bca501007387 */ /* 0x000fe80000100800 */
[----:B------:R-:W3:Y:S04]  /*2f120*/  LDL.LU R192, [R1+0x1194] ;  /* 0x0011940001c07983 */ /* 0x000ee80000300800 */
[----:B------:R-:W3:Y:S04]  /*2f130*/  LDL.LU R187, [R1+0x1168] ;  /* 0x0011680001bb7983 */ /* 0x000ee80000300800 */
[----:B------:R-:W-:Y:S04]  /*2f140*/  STL [R1+0x11b4], R164 ;  /* 0x0011b4a401007387 */ /* 0x000fe80000100800 */
[----:B------:R-:W3:Y:S01]  /*2f150*/  LDL.LU R186, [R1+0x118c] ;  /* 0x00118c0001ba7983 */ /* 0x000ee20000300800 */
[----:B----4-:R-:W-:-:S05]  /*2f160*/  IADD3 R172, P6, R172, R4, RZ ;  /* 0x00000004acac7210 */ /* 0x010fca0007fde0ff */
[----:B------:R0:W-:Y:S04]  /*2f170*/  STL [R1+0x1188], R172 ;  /* 0x001188ac01007387 */ /* 0x0001e80000100800 */
[----:B0-----:R-:W4:Y:S04]  /*2f180*/  LDL.LU R172, [R1+0x1160] ;  /* 0x0011600001ac7983 */ /* 0x001f280000300800 */
[----:B------:R-:W4:Y:S04]  /*2f190*/  LDL.LU R185, [R1+0x1184] ;  /* 0x0011840001b97983 */ /* 0x000f280000300800 */
[----:B------:R-:W4:Y:S01]  /*2f1a0*/  LDL.LU R184, [R1+0x1158] ;  /* 0x0011580001b87983 */ /* 0x000f220000300800 */
[----:B------:R-:W-:-:S05]  /*2f1b0*/  IMAD.X R168, R168, 0x1, R3, P1 ;  /* 0x00000001a8a87824 */ /* 0x000fca00008e0603 */
[----:B------:R0:W-:Y:S04]  /*2f1c0*/  STL [R1+0x11ac], R168 ;  /* 0x0011aca801007387 */ /* 0x0001e80000100800 */
[----:B0-----:R-:W4:Y:S04]  /*2f1d0*/  LDL.LU R168, [R1+0x117c] ;  /* 0x00117c0001a87983 */ /* 0x001f280000300800 */
[----:B------:R-:W4:Y:S04]  /*2f1e0*/  LDL.LU R171, [R1+0x1150] ;  /* 0x0011500001ab7983 */ /* 0x000f280000300800 */
[----:B------:R-:W4:Y:S04]  /*2f1f0*/  LDL.LU R167, [R1+0x1174] ;  /* 0x0011740001a77983 */ /* 0x000f280000300800 */
[----:B------:R-:W4:Y:S01]  /*2f200*/  LDL.LU R166, [R1+0x1148] ;  /* 0x0011480001a67983 */ /* 0x000f220000300800 */
[----:B--2---:R-:W-:-:S05]  /*2f210*/  IADD3 R177, P1, R177, R4, RZ ;  /* 0x00000004b1b17210 */ /* 0x004fca0007f3e0ff */
        /* <DEDUP_REMOVED lines=13> */
[----:B------:R-:W-:-:S05]  /*2f2f0*/  IADD3 R175, P2, R175, R4, RZ ;  /* 0x00000004afaf7210 */ /* 0x000fca0007f5e0ff */
        /* <DEDUP_REMOVED lines=8> */
[----:B------:R-:W-:-:S04]  /*2f380*/  IMAD.X R192, R192, 0x1, R3, P4 ;  /* 0x00000001c0c07824 */ /* 0x000fc800020e0603 */
[----:B------:R0:W-:Y:S01]  /*2f390*/  STL [R1+0x1170], R178 ;  /* 0x001170b201007387 */ /* 0x0001e20000100800 */
[--C-:B------:R-:W-:Y:S01]  /*2f3a0*/  IMAD.X R186, R186, 0x1, R3.reuse, P5 ;  /* 0x00000001baba7824 */ /* 0x100fe200028e0603 */
[-C--:B------:R-:W-:Y:S02]  /*2f3b0*/  IADD3 R187, P4, R187, R4.reuse, RZ ;  /* 0x00000004bbbb7210 */ /* 0x080fe40007f9e0ff */
[----:B0-----:R-:W3:Y:S04]  /*2f3c0*/  LDL.LU R178, [R1+0x1134] ;  /* 0x0011340001b27983 */ /* 0x001ee80000300800 */
[----:B------:R-:W-:Y:S01]  /*2f3d0*/  STL [R1+0x1194], R192 ;  /* 0x001194c001007387 */ /* 0x000fe20000100800 */
[----:B----4-:R-:W-:Y:S01]  /*2f3e0*/  IADD3 R172, P5, R172, R4, RZ ;  /* 0x00000004acac7210 */ /* 0x010fe20007fbe0ff */
[----:B------:R-:W-:-:S04]  /*2f3f0*/  IMAD.X R185, R185, 0x1, R3, P6 ;  /* 0x00000001b9b97824 */ /* 0x000fc800030e0603 */
[----:B------:R0:W-:Y:S04]  /*2f400*/  STL [R1+0x1160], R172 ;  /* 0x001160ac01007387 */ /* 0x0001e80000100800 */
[----:B------:R-:W-:Y:S04]  /*2f410*/  STL [R1+0x1168], R187 ;  /* 0x001168bb01007387 */ /* 0x000fe80000100800 */
[----:B0-----:R-:W4:Y:S04]  /*2f420*/  LDL.LU R172, [R1+0x1108] ;  /* 0x0011080001ac7983 */ /* 0x001f280000300800 */
[----:B------:R-:W-:Y:S01]  /*2f430*/  STL [R1+0x118c], R186 ;  /* 0x00118cba01007387 */ /* 0x000fe20000100800 */
[----:B------:R-:W-:-:S05]  /*2f440*/  IMAD.X R168, R168, 0x1, R3, P1 ;  /* 0x00000001a8a87824 */ /* 0x000fca00008e0603 */
[----:B------:R0:W-:Y:S04]  /*2f450*/  STL [R1+0x117c], R168 ;  /* 0x00117ca801007387 */ /* 0x0001e80000100800 */
[----:B------:R-:W-:Y:S04]  /*2f460*/  STL [R1+0x1184], R185 ;  /* 0x001184b901007387 */ /* 0x000fe80000100800 */
[----:B0-----:R-:W4:Y:S01]  /*2f470*/  LDL.LU R168, [R1+0x112c] ;  /* 0x00112c0001a87983 */ /* 0x001f220000300800 */
[-C--:B------:R-:W-:Y:S02]  /*2f480*/  IADD3 R184, P6, R184, R4.reuse, RZ ;  /* 0x00000004b8b87210 */ /* 0x080fe40007fde0ff */
[-C--:B------:R-:W-:Y:S01]  /*2f490*/  IADD3 R171, P1, R171, R4.reuse, RZ ;  /* 0x00000004abab7210 */ /* 0x080fe20007f3e0ff */
[--C-:B------:R-:W-:Y:S01]  /*2f4a0*/  IMAD.X R167, R167, 0x1, R3.reuse, P2 ;  /* 0x00000001a7a77824 */ /* 0x100fe200010e0603 */
[-C--:B------:R-:W-:Y:S01]  /*2f4b0*/  IADD3 R166, P2, R166, R4.reuse, RZ ;  /* 0x00000004a6a67210 */ /* 0x080fe20007f5e0ff */
[----:B--2---:R-:W-:Y:S01]  /*2f4c0*/  IMAD.X R182, R182, 0x1, R3, P3 ;  /* 0x00000001b6b67824 */ /* 0x004fe200018e0603 */
        /* <DEDUP_REMOVED lines=14> */
[----:B------:R-:W-:Y:S01]  /*2f5b0*/  STL [R1+0x1138], R180 ;  /* 0x001138b401007387 */ /* 0x000fe20000100800 */
[----:B------:R-:W-:-:S03]  /*2f5c0*/  IADD3 R169, P6, R169, R4, RZ ;  /* 0x00000004a9a97210 */ /* 0x000fc60007fde0ff */
[----:B------:R-:W-:Y:S04]  /*2f5d0*/  STL [R1+0x115c], R179 ;  /* 0x00115cb301007387 */ /* 0x000fe80000100800 */
[----:B------:R-:W-:Y:S04]  /*2f5e0*/  STL [R1+0x1130], R174 ;  /* 0x001130ae01007387 */ /* 0x000fe80000100800 */
[----:B------:R0:W-:Y:S04]  /*2f5f0*/  STL [R1+0x114c], R177 ;  /* 0x00114cb101007387 */ /* 0x0001e80000100800 */
[----:B------:R-:W-:Y:S04]  /*2f600*/  STL [R1+0x1154], R170 ;  /* 0x001154aa01007387 */ /* 0x000fe80000100800 */
[----:B0-----:R-:W2:Y:S01]  /*2f610*/  LDL.LU R177, [R1+0x1100] ;  /* 0x0011000001b17983 */ /* 0x001ea20000300800 */
[----:B------:R-:W-:-:S03]  /*2f620*/  IADD3 R176, P1, R176, R4, RZ ;  /* 0x00000004b0b07210 */ /* 0x000fc60007f3e0ff */
[----:B------:R-:W-:Y:S04]  /*2f630*/  STL [R1+0x1128], R169 ;  /* 0x001128a901007387 */ /* 0x000fe80000100800 */
[----:B------:R0:W-:Y:S04]  /*2f640*/  STL [R1+0x1120], R176 ;  /* 0x001120b001007387 */ /* 0x0001e80000100800 */
[----:B0-----:R-:W2:Y:S01]  /*2f650*/  LDL.LU R176, [R1+0x1124] ;  /* 0x0011240001b07983 */ /* 0x001ea20000300800 */
[----:B------:R-:W-:Y:S01]  /*2f660*/  IMAD.X R175, R175, 0x1, R3, P2 ;  /* 0x00000001afaf7824 */ /* 0x000fe200010e0603 */
[----:B------:R-:W-:-:S04]  /*2f670*/  IADD3 R165, P2, R165, R4, RZ ;  /* 0x00000004a5a57210 */ /* 0x000fc80007f5e0ff */
[----:B------:R0:W-:Y:S01]  /*2f680*/  STL [R1+0x1144], R175 ;  /* 0x001144af01007387 */ /* 0x0001e20000100800 */
[----:B------:R-:W-:-:S03]  /*2f690*/  IMAD.X R173, R173, 0x1, R3, P3 ;  /* 0x00000001adad7824 */ /* 0x000fc600018e0603 */
[----:B0-----:R-:W2:Y:S01]  /*2f6a0*/  LDL.LU R175, [R1+0x10f8] ;  /* 0x0010f80001af7983 */ /* 0x001ea20000300800 */
[----:B------:R-:W-:-:S03]  /*2f6b0*/  IADD3 R164, P3, R164, R4, RZ ;  /* 0x00000004a4a47210 */ /* 0x000fc60007f7e0ff */
[----:B------:R0:W-:Y:S04]  /*2f6c0*/  STL [R1+0x113c], R173 ;  /* 0x00113cad01007387 */ /* 0x0001e80000100800 */
        /* <DEDUP_REMOVED lines=8> */
[----:B0-----:R-:W3:Y:S04]  /*2f750*/  LDL.LU R178, [R1+0x110c] ;  /* 0x00110c0001b27983 */ /* 0x001ee80000300800 */
[----:B------:R-:W3:Y:S04]  /*2f760*/  LDL.LU R185, [R1+0x10e0] ;  /* 0x0010e00001b97983 */ /* 0x000ee80000300800 */
[----:B------:R-:W3:Y:S01]  /*2f770*/  LDL.LU R184, [R1+0x1104] ;  /* 0x0011040001b87983 */ /* 0x000ee20000300800 */
[----:B----4-:R-:W-:-:S05]  /*2f780*/  IADD3 R172, P4, R172, R4, RZ ;  /* 0x00000004acac7210 */ /* 0x010fca0007f9e0ff */
[----:B------:R0:W-:Y:S04]  /*2f790*/  STL [R1+0x1108], R172 ;  /* 0x001108ac01007387 */ /* 0x0001e80000100800 */
[----:B0-----:R-:W4:Y:S04]  /*2f7a0*/  LDL.LU R172, [R1+0x10d8] ;  /* 0x0010d80001ac7983 */ /* 0x001f280000300800 */
[----:B------:R-:W4:Y:S04]  /*2f7b0*/  LDL.LU R171, [R1+0x10fc] ;  /* 0x0010fc0001ab7983 */ /* 0x000f280000300800 */
[----:B------:R-:W4:Y:S04]  /*2f7c0*/  LDL.LU R167, [R1+0x10d0] ;  /* 0x0010d00001a77983 */ /* 0x000f280000300800 */
[----:B------:R-:W4:Y:S01]  /*2f7d0*/  LDL.LU R166, [R1+0x10f4] ;  /* 0x0010f40001a67983 */ /* 0x000f220000300800 */
[----:B------:R-:W-:-:S05]  /*2f7e0*/  IMAD.X R168, R168, 0x1, R3, P5 ;  /* 0x00000001a8a87824 */ /* 0x000fca00028e0603 */
        /* <DEDUP_REMOVED lines=11> */
[----:B------:R0:W-:Y:S04]  /*2f8a0*/  STL [R1+0x1100], R177 ;  /* 0x001100b101007387 */ /* 0x0001e80000100800 */
[----:B0-----:R-:W2:Y:S01]  /*2f8b0*/  LDL.LU R177, [R1+0x10cc] ;  /* 0x0010cc0001b17983 */ /* 0x001ea20000300800 */
[----:B------:R-:W-:-:S05]  /*2f8c0*/  IMAD.X R176, R176, 0x1, R3, P6 ;  /* 0x00000001b0b07824 */ /* 0x000fca00030e0603 */
[----:B------:R0:W-:Y:S04]  /*2f8d0*/  STL [R1+0x1124], R176 ;  /* 0x001124b001007387 */ /* 0x0001e80000100800 */
[----:B0-----:R-:W2:Y:S04]  /*2f8e0*/  LDL.LU R176, [R1+0x10a0] ;  /* 0x0010a00001b07983 */ /* 0x001ea80000300800 */
[----:B------:R-:W2:Y:S01]  /*2f8f0*/  LDL.LU R165, [R1+0x10c4] ;  /* 0x0010c40001a57983 */ /* 0x000ea20000300800 */
[----:B------:R-:W-:-:S05]  /*2f900*/  IADD3 R175, P6, R175, R4, RZ ;  /* 0x00000004afaf7210 */ /* 0x000fca0007fde0ff */
[----:B------:R0:W-:Y:S01]  /*2f910*/  STL [R1+0x10f8], R175 ;  /* 0x0010f8af01007387 */ /* 0x0001e20000100800 */
[----:B------:R-:W-:-:S03]  /*2f920*/  IMAD.X R173, R173, 0x1, R3, P1 ;  /* 0x00000001adad7824 */ /* 0x000fc600008e0603 */
[----:B0-----:R-:W2:Y:S01]  /*2f930*/  LDL.LU R175, [R1+0x1098] ;  /* 0x0010980001af7983 */ /* 0x001ea20000300800 */
[----:B------:R-:W-:-:S03]  /*2f940*/  IADD3 R192, P1, R192, R4, RZ ;  /* 0x00000004c0c07210 */ /* 0x000fc60007f3e0ff */
[----:B------:R-:W2:Y:S01]  /*2f950*/  LDL.LU R164, [R1+0x10bc] ;  /* 0x0010bc0001a47983 */ /* 0x000ea20000300800 */
[----:B------:R-:W-:-:S03]  /*2f960*/  IMAD.X R187, R187, 0x1, R3, P2 ;  /* 0x00000001bbbb7824 */ /* 0x000fc600010e0603 */
[----:B------:R0:W-:Y:S01]  /*2f970*/  STL [R1+0x111c], R173 ;  /* 0x00111cad01007387 */ /* 0x0001e20000100800 */
[----:B------:R-:W-:-:S03]  /*2f980*/  IADD3 R186, P2, R186, R4, RZ ;  /* 0x00000004baba7210 */ /* 0x000fc60007f5e0ff */
[----:B0-----:R-:W2:Y:S04]  /*2f990*/  LDL.LU R173, [R1+0x1090] ;  /* 0x0010900001ad7983 */ /* 0x001ea80000300800 */
[----:B------:R-:W-:Y:S01]  /*2f9a0*/  STL [R1+0x10f0], R192 ;  /* 0x0010f0c001007387 */ /* 0x000fe20000100800 */
[--C-:B---3--:R-:W-:Y:S02]  /*2f9b0*/  IMAD.X R178, R178, 0x1, R3.reuse, P3 ;  /* 0x00000001b2b27824 */ /* 0x108fe400018e0603 */
[----:B------:R-:W-:-:S03]  /*2f9c0*/  IMAD.X R184, R184, 0x1, R3, P4 ;  /* 0x00000001b8b87824 */ /* 0x000fc600020e0603 */
[----:B------:R0:W-:Y:S04]  /*2f9d0*/  STL [R1+0x110c], R178 ;  /* 0x00110cb201007387 */ /* 0x0001e80000100800 */
[----:B------:R-:W-:Y:S01]  /*2f9e0*/  STL [R1+0x1114], R187 ;  /* 0x001114bb01007387 */ /* 0x000fe20000100800 */
[----:B------:R-:W-:-:S03]  /*2f9f0*/  IADD3 R185, P3, R185, R4, RZ ;  /* 0x00000004b9b97210 */ /* 0x000fc60007f7e0ff */
[----:B0-----:R-:W3:Y:S04]  /*2fa00*/  LDL.LU R178, [R1+0x10b4] ;  /* 0x0010b40001b27983 */ /* 0x001ee80000300800 */
[----:B------:R-:W-:Y:S01]  /*2fa10*/  STL [R1+0x10e8], R186 ;  /* 0x0010e8ba01007387 */ /* 0x000fe20000100800 */
[-C--:B----4-:R-:W-:Y:S01]  /*2fa20*/  IADD3 R172, P4, R172, R4.reuse, RZ ;  /* 0x00000004acac7210 */ /* 0x090fe20007f9e0ff */
[----:B------:R-:W-:Y:S01]  /*2fa30*/  IMAD.X R171, R171, 0x1, R3, P5 ;  /* 0x00000001abab7824 */ /* 0x000fe200028e0603 */
[----:B------:R-:W-:-:S03]  /*2fa40*/  IADD3 R167, P5, R167, R4, RZ ;  /* 0x00000004a7a77210 */ /* 0x000fc60007fbe0ff */
[----:B------:R0:W-:Y:S04]  /*2fa50*/  STL [R1+0x10d8], R172 ;  /* 0x0010d8ac01007387 */ /* 0x0001e80000100800 */
[----:B------:R-:W-:Y:S01]  /*2fa60*/  STL [R1+0x10e0], R185 ;  /* 0x0010e0b901007387 */ /* 0x000fe20000100800 */
        /* <DEDUP_REMOVED lines=25> */
[----:B--2---:R-:W-:-:S05]  /*2fc00*/  IMAD.X R177, R177, 0x1, R3, P5 ;  /* 0x00000001b1b17824 */ /* 0x004fca00028e0603 */
[----:B------:R0:W-:Y:S04]  /*2fc10*/  STL [R1+0x10cc], R177 ;  /* 0x0010ccb101007387 */ /* 0x0001e80000100800 */
[----:B0-----:R-:W2:Y:S01]  /*2fc20*/  LDL.LU R177, [R1+0x1080] ;  /* 0x0010800001b17983 */ /* 0x001ea20000300800 */
[----:B------:R-:W-:Y:S01]  /*2fc30*/  IADD3 R176, P5, R176, R4, RZ ;  /* 0x00000004b0b07210 */ /* 0x000fe20007fbe0ff */
[----:B------:R-:W-:-:S04]  /*2fc40*/  IMAD.X R165, R165, 0x1, R3, P6 ;  /* 0x00000001a5a57824 */ /* 0x000fc800030e0603 */
[----:B------:R0:W-:Y:S04]  /*2fc50*/  STL [R1+0x10a0], R176 ;  /* 0x0010a0b001007387 */ /* 0x0001e80000100800 */
[----:B0-----:R-:W2:Y:S01]  /*2fc60*/  LDL.LU R176, [R1+0x10a4] ;  /* 0x0010a40001b07983 */ /* 0x001ea20000300800 */
[----:B------:R-:W-:Y:S01]  /*2fc70*/  IADD3 R175, P6, R175, R4, RZ ;  /* 0x00000004afaf7210 */ /* 0x000fe20007fde0ff */
        /* <DEDUP_REMOVED lines=15> */
[----:B0-----:R-:W3:Y:S04]  /*2fd70*/  LDL.LU R178, [R1+0x1084] ;  /* 0x0010840001b27983 */ /* 0x001ee80000300800 */
[----:B------:R-:W3:Y:S04]  /*2fd80*/  LDL.LU R171, [R1+0x1058] ;  /* 0x0010580001ab7983 */ /* 0x000ee80000300800 */
[----:B------:R-:W3:Y:S04]  /*2fd90*/  LDL.LU R167, [R1+0x107c] ;  /* 0x00107c0001a77983 */ /* 0x000ee80000300800 */
[----:B------:R-:W3:Y:S01]  /*2fda0*/  LDL.LU R166, [R1+0x1050] ;  /* 0x0010500001a67983 */ /* 0x000ee20000300800 */
[----:B----4-:R-:W-:-:S05]  /*2fdb0*/  IADD3 R172, P2, R172, R4, RZ ;  /* 0x00000004acac7210 */ /* 0x010fca0007f5e0ff */
        /* <DEDUP_REMOVED lines=14> */
[----:B------:R0:W-:Y:S04]  /*2fea0*/  STL [R1+0x1080], R177 ;  /* 0x001080b101007387 */ /* 0x0001e80000100800 */
[----:B0-----:R-:W2:Y:S01]  /*2feb0*/  LDL.LU R177, [R1+0x104c] ;  /* 0x00104c0001b17983 */ /* 0x001ea20000300800 */
[----:B------:R-:W-:-:S03]  /*2fec0*/  IMAD.X R176, R176, 0x1, R3, P4 ;  /* 0x00000001b0b07824 */ /* 0x000fc600020e0603 */
[----:B------:R-:W2:Y:S04]  /*2fed0*/  LDL.LU R165, [R1+0x1020] ;  /* 0x0010200001a57983 */ /* 0x000ea80000300800 */
[----:B------:R0:W-:Y:S04]  /*2fee0*/  STL [R1+0x10a4], R176 ;  /* 0x0010a4b001007387 */ /* 0x0001e80000100800 */
[----:B0-----:R-:W2:Y:S04]  /*2fef0*/  LDL.LU R176, [R1+0x1044] ;  /* 0x0010440001b07983 */ /* 0x001ea80000300800 */
[----:B------:R-:W2:Y:S01]  /*2ff00*/  LDL.LU R164, [R1+0x1018] ;  /* 0x0010180001a47983 */ /* 0x000ea20000300800 */
[-C--:B------:R-:W-:Y:S01]  /*2ff10*/  IADD3 R175, P4, R175, R4.reuse, RZ ;  /* 0x00000004afaf7210 */ /* 0x080fe20007f9e0ff */
        /* <DEDUP_REMOVED lines=13> */
[--C-:B---3--:R-:W-:Y:S01]  /*2fff0*/  IMAD.X R178, R178, 0x1, R3.reuse, P2 ;  /* 0x00000001b2b27824 */ /* 0x108fe200010e0603 */
[----:B------:R-:W-:Y:S01]  /*30000*/  IADD3 R171, P2, R171, R4, RZ ;  /* 0x00000004abab7210 */ /* 0x000fe20007f5e0ff */
[----:B------:R-:W-:-:S03]  /*30010*/  IMAD.X R167, R167, 0x1, R3, P3 ;  /* 0x00000001a7a77824 */ /* 0x000fc600018e0603 */
[----:B------:R0:W-:Y:S04]  /*30020*/  STL [R1+0x1084], R178 ;  /* 0x001084b201007387 */ /* 0x0001e80000100800 */
[----:B------:R-:W-:Y:S01]  /*30030*/  STL [R1+0x108c], R185 ;  /* 0x00108cb901007387 */ /* 0x000fe20000100800 */
[----:B------:R-:W-:-:S03]  /*30040*/  IADD3 R166, P3, R166, R4, RZ ;  /* 0x00000004a6a67210 */ /* 0x000fc60007f7e0ff */
[----:B0-----:R-:W3:Y:S04]  /*30050*/  LDL.LU R178, [R1+0x1034] ;  /* 0x0010340001b27983 */ /* 0x001ee80000300800 */
[----:B------:R-:W-:Y:S04]  /*30060*/  STL [R1+0x1060], R184 ;  /* 0x001060b801007387 */ /* 0x000fe80000100800 */
[----:B------:R-:W-:Y:S04]  /*30070*/  STL [R1+0x1058], R171 ;  /* 0x001058ab01007387 */ /* 0x000fe80000100800 */
[----:B------:R-:W-:Y:S01]  /*30080*/  STL [R1+0x107c], R167 ;  /* 0x00107ca701007387 */ /* 0x000fe20000100800 */
[--C-:B----4-:R-:W-:Y:S01]  /*30090*/  IMAD.X R182, R182, 0x1, R3.reuse, P4 ;  /* 0x00000001b6b67824 */ /* 0x110fe200020e0603 */
[-C--:B------:R-:W-:Y:S01]  /*300a0*/  IADD3 R183, P4, R183, R4.reuse, RZ ;  /* 0x00000004b7b77210 */ /* 0x080fe20007f9e0ff */
        /* <DEDUP_REMOVED lines=16> */
[----:B0-----:R-:W4:Y:S04]  /*301b0*/  LDL.LU R172, [R1+0x1008] ;  /* 0x0010080001ac7983 */ /* 0x001f280000300800 */
[----:B------:R-:W-:Y:S01]  /*301c0*/  STL [R1+0x1030], R169 ;  /* 0x001030a901007387 */ /* 0x000fe20000100800 */
[----:B------:R-:W-:-:S05]  /*301d0*/  IADD3 R168, P2, R168, R4, RZ ;  /* 0x00000004a8a87210 */ /* 0x000fca0007f5e0ff */
[----:B------:R0:W-:Y:S04]  /*301e0*/  STL [R1+0x1028], R168 ;  /* 0x001028a801007387 */ /* 0x0001e80000100800 */
[----:B0-----:R-:W4:Y:S01]  /*301f0*/  LDL.LU R168, [R1+0x102c] ;  /* 0x00102c0001a87983 */ /* 0x001f220000300800 */
[----:B--2---:R-:W-:Y:S01]  /*30200*/  IMAD.X R177, R177, 0x1, R3, P3 ;  /* 0x00000001b1b17824 */ /* 0x004fe200018e0603 */
[----:B------:R-:W-:-:S04]  /*30210*/  IADD3 R165, P3, R165, R4, RZ ;  /* 0x00000004a5a57210 */ /* 0x000fc80007f7e0ff */
[----:B------:R0:W-:Y:S04]  /*30220*/  STL [R1+0x104c], R177 ;  /* 0x00104cb101007387 */ /* 0x0001e80000100800 */
[----:B0-----:R-:W2:Y:S01]  /*30230*/  LDL.LU R177, [R1+0x1000] ;  /* 0x0010000001b17983 */ /* 0x001ea20000300800 */
[----:B------:R-:W-:Y:S01]  /*30240*/  IMAD.X R176, R176, 0x1, R3, P4 ;  /* 0x00000001b0b07824 */ /* 0x000fe200020e0603 */
        /* <DEDUP_REMOVED lines=9> */
[----:B------:R0:W-:Y:S04]  /*302e0*/  STL [R1+0x103c], R175 ;  /* 0x00103caf01007387 */ /* 0x0001e80000100800 */
[----:B0-----:R-:W2:Y:S01]  /*302f0*/  LDL.LU R175, [R1+0x1014] ;  /* 0x0010140001af7983 */ /* 0x001ea20000300800 */
[----:B------:R-:W-:-:S03]  /*30300*/  IADD3 R173, P5, R173, R4, RZ ;  /* 0x00000004adad7210 */ /* 0x000fc60007fbe0ff */
        /* <DEDUP_REMOVED lines=26> */
[----:B------:R0:W-:Y:S04]  /*304b0*/  STL [R1+0x1000], R177 ;  /* 0x001000b101007387 */ /* 0x0001e80000100800 */
[----:B0-----:R-:W2:Y:S01]  /*304c0*/  LDL.LU R177, [R1+0xfa0] ;  /* 0x000fa00001b17983 */ /* 0x001ea20000300800 */
[----:B------:R-:W-:-:S03]  /*304d0*/  IMAD.X R176, R176, 0x1, R3, P2 ;  /* 0x00000001b0b07824 */ /* 0x000fc600010e0603 */
        /* <DEDUP_REMOVED lines=11> */
[----:B------:R-:W-:Y:S04]  /*30590*/  STL [R1+0x101c], R187 ;  /* 0x00101cbb01007387 */ /* 0x000fe80000100800 */
[----:B0-----:R-:W2:Y:S01]  /*305a0*/  LDL.LU R175, [R1+0xfbc] ;  /* 0x000fbc0001af7983 */ /* 0x001ea20000300800 */
[----:B------:R-:W-:-:S03]  /*305b0*/  IADD3 R173, P5, R173, R4, RZ ;  /* 0x00000004adad7210 */ /* 0x000fc60007fbe0ff */
[----:B------:R-:W-:Y:S01]  /*305c0*/  STL [R1+0xff0], R186 ;  /* 0x000ff0ba01007387 */ /* 0x000fe20000100800 */
[--C-:B------:R-:W-:Y:S01]  /*305d0*/  IMAD.X R171, R171, 0x1, R3.reuse, P6 ;  /* 0x00000001abab7824 */ /* 0x100fe200030e0603 */
[-C--:B------:R-:W-:Y:S01]  /*305e0*/  IADD3 R167, P6, R167, R4.reuse, RZ ;  /* 0x00000004a7a77210 */ /* 0x080fe20007fde0ff */
[--C-:B------:R-:W-:Y:S01]  /*305f0*/  IMAD.X R166, R166, 0x1, R3.reuse, P1 ;  /* 0x00000001a6a67824 */ /* 0x100fe200008e0603 */
[----:B------:R0:W-:Y:S04]  /*30600*/  STL [R1+0xfe0], R173 ;  /* 0x000fe0ad01007387 */ /* 0x0001e80000100800 */
[----:B------:R-:W-:Y:S04]  /*30610*/  STL [R1+0xfe8], R185 ;  /* 0x000fe8b901007387 */ /* 0x000fe80000100800 */
        /* <DEDUP_REMOVED lines=33> */
[----:B------:R0:W-:Y:S04]  /*30830*/  STL [R1+0xfa0], R177 ;  /* 0x000fa0b101007387 */ /* 0x0001e80000100800 */
[----:B0-----:R-:W2:Y:S04]  /*30840*/  LDL.LU R177, [R1+0xf80] ;  /* 0x000f800001b17983 */ /* 0x001ea80000300800 */
[----:B------:R-:W-:Y:S01]  /*30850*/  STL [R1+0xfcc], R165 ;  /* 0x000fcca501007387 */ /* 0x000fe20000100800 */
[----:B------:R-:W-:-:S03]  /*30860*/  IADD3 R176, P2, R176, R4, RZ ;  /* 0x00000004b0b07210 */ /* 0x000fc60007f5e0ff */
[----:B------:R-:W2:Y:S04]  /*30870*/  LDL.LU R192, [R1+0xfa4] ;  /* 0x000fa40001c07983 */ /* 0x000ea80000300800 */
[----:B------:R-:W2:Y:S04]  /*30880*/  LDL.LU R187, [R1+0xf78] ;  /* 0x000f780001bb7983 */ /* 0x000ea80000300800 */
[----:B------:R-:W-:Y:S04]  /*30890*/  STL [R1+0xfc4], R164 ;  /* 0x000fc4a401007387 */ /* 0x000fe80000100800 */
[----:B------:R-:W2:Y:S04]  /*308a0*/  LDL.LU R186, [R1+0xf9c] ;  /* 0x000f9c0001ba7983 */ /* 0x000ea80000300800 */
[----:B------:R0:W-:Y:S04]  /*308b0*/  STL [R1+0xf98], R176 ;  /* 0x000f98b001007387 */ /* 0x0001e80000100800 */
[----:B0-----:R-:W2:Y:S01]  /*308c0*/  LDL.LU R176, [R1+0xf70] ;  /* 0x000f700001b07983 */ /* 0x001ea20000300800 */
[----:B------:R-:W-:-:S03]  /*308d0*/  IMAD.X R175, R175, 0x1, R3, P3 ;  /* 0x00000001afaf7824 */ /* 0x000fc600018e0603 */
[----:B------:R-:W2:Y:S04]  /*308e0*/  LDL.LU R185, [R1+0xf94] ;  /* 0x000f940001b97983 */ /* 0x000ea80000300800 */
[----:B------:R-:W2:Y:S04]  /*308f0*/  LDL.LU R184, [R1+0xf68] ;  /* 0x000f680001b87983 */ /* 0x000ea80000300800 */
        /* <DEDUP_REMOVED lines=81> */
[----:B------:R-:W-:-:S03]  /*30e10*/  IADD3 R164, P5, R164, R4, RZ ;  /* 0x00000004a4a47210 */ /* 0x000fc60007fbe0ff */
[----:B------:R-:W-:Y:S04]  /*30e20*/  STL [R1+0xf28], R165 ;  /* 0x000f28a501007387 */ /* 0x000fe80000100800 */
[----:B------:R-:W4:Y:S04]  /*30e30*/  LDL.LU R192, [R1+0xf00] ;  /* 0x000f000001c07983 */ /* 0x000f280000300800 */
[----:B------:R-:W4:Y:S04]  /*30e40*/  LDL.LU R187, [R1+0xf24] ;  /* 0x000f240001bb7983 */ /* 0x000f280000300800 */
[----:B------:R-:W-:Y:S04]  /*30e50*/  STL [R1+0xf20], R164 ;  /* 0x000f20a401007387 */ /* 0x000fe80000100800 */
[----:B------:R-:W4:Y:S01]  /*30e60*/  LDL.LU R186, [R1+0xef8] ;  /* 0x000ef80001ba7983 */ /* 0x000f220000300800 */
[----:B--2---:R-:W-:-:S05]  /*30e70*/  IMAD.X R177, R177, 0x1, R3, P6 ;  /* 0x00000001b1b17824 */ /* 0x004fca00030e0603 */
[----:B------:R0:W-:Y:S01]  /*30e80*/  STL [R1+0xf44], R177 ;  /* 0x000f44b101007387 */ /* 0x0001e20000100800 */
[----:B------:R-:W-:-:S03]  /*30e90*/  IADD3 R176, P6, R176, R4, RZ ;  /* 0x00000004b0b07210 */ /* 0x000fc60007fde0ff */
[----:B0-----:R-:W2:Y:S04]  /*30ea0*/  LDL.LU R177, [R1+0xf1c] ;  /* 0x000f1c0001b17983 */ /* 0x001ea80000300800 */
[----:B------:R-:W2:Y:S04]  /*30eb0*/  LDL.LU R185, [R1+0xef0] ;  /* 0x000ef00001b97983 */ /* 0x000ea80000300800 */
[----:B------:R-:W2:Y:S04]  /*30ec0*/  LDL.LU R184, [R1+0xf14] ;  /* 0x000f140001b87983 */ /* 0x000ea80000300800 */
[----:B------:R0:W-:Y:S04]  /*30ed0*/  STL [R1+0xf18], R176 ;  /* 0x000f18b001007387 */ /* 0x0001e80000100800 */
[----:B0-----:R-:W2:Y:S01]  /*30ee0*/  LDL.LU R176, [R1+0xee8] ;  /* 0x000ee80001b07983 */ /* 0x001ea20000300800 */
[----:B------:R-:W-:-:S03]  /*30ef0*/  IMAD.X R175, R175, 0x1, R3, P1 ;  /* 0x00000001afaf7824 */ /* 0x000fc600008e0603 */
        /* <DEDUP_REMOVED lines=27> */
[-C--:B------:R-:W-:Y:S01]  /*310b0*/  IADD3 R192, P3, R192, R4.reuse, RZ ;  /* 0x00000004c0c07210 */ /* 0x080fe20007f7e0ff */
[----:B------:R-:W-:Y:S01]  /*310c0*/  IMAD.X R187, R187, 0x1, R3, P4 ;  /* 0x00000001bbbb7824 */ /* 0x000fe200020e0603 */
[----:B------:R-:W-:-:S03]  /*310d0*/  IADD3 R186, P4, R186, R4, RZ ;  /* 0x00000004baba7210 */ /* 0x000fc60007f9e0ff */
[----:B------:R-:W-:Y:S01]  /*310e0*/  STL [R1+0xf00], R192 ;  /* 0x000f00c001007387 */ /* 0x000fe20000100800 */
[--C-:B--2---:R-:W-:Y:S02]  /*310f0*/  IMAD.X R177, R177, 0x1, R3.reuse, P5 ;  /* 0x00000001b1b17824 */ /* 0x104fe400028e0603 */
[----:B------:R-:W-:Y:S01]  /*31100*/  IMAD.X R184, R184, 0x1, R3, P6 ;  /* 0x00000001b8b87824 */ /* 0x000fe200030e0603 */
[-C--:B------:R-:W-:Y:S02]  /*31110*/  IADD3 R185, P5, R185, R4.reuse, RZ ;  /* 0x00000004b9b97210 */ /* 0x080fe40007fbe0ff */
[----:B------:R0:W-:Y:S04]  /*31120*/  STL [R1+0xf1c], R177 ;  /* 0x000f1cb101007387 */ /* 0x0001e80000100800 */
[----:B------:R-:W-:Y:S01]  /*31130*/  STL [R1+0xf24], R187 ;  /* 0x000f24bb01007387 */ /* 0x000fe20000100800 */
[----:B------:R-:W-:-:S03]  /*31140*/  IADD3 R176, P6, R176, R4, RZ ;  /* 0x00000004b0b07210 */ /* 0x000fc60007fde0ff */
[----:B0-----:R-:W2:Y:S04]  /*31150*/  LDL.LU R177, [R1+0xec4] ;  /* 0x000ec40001b17983 */ /* 0x001ea80000300800 */
[----:B------:R-:W-:Y:S01]  /*31160*/  STL [R1+0xef8], R186 ;  /* 0x000ef8ba01007387 */ /* 0x000fe20000100800 */
[--C-:B------:R-:W-:Y:S01]  /*31170*/  IMAD.X R171, R171, 0x1, R3.reuse, P1 ;  /* 0x00000001abab7824 */ /* 0x100fe200008e0603 */
[-C--:B------:R-:W-:Y:S02]  /*31180*/  IADD3 R167, P1, R167, R4.reuse, RZ ;  /* 0x00000004a7a77210 */ /* 0x080fe40007f3e0ff */
        /* <DEDUP_REMOVED lines=38> */
[----:B------:R-:W-:Y:S04]  /*313f0*/  STL [R1+0xed4], R165 ;  /* 0x000ed4a501007387 */ /* 0x000fe80000100800 */
[----:B------:R-:W4:Y:S04]  /*31400*/  LDL.LU R192, [R1+0xeac] ;  /* 0x000eac0001c07983 */ /* 0x000f280000300800 */
[----:B------:R-:W4:Y:S04]  /*31410*/  LDL.LU R187, [R1+0xe80] ;  /* 0x000e800001bb7983 */ /* 0x000f280000300800 */
[----:B------:R-:W-:Y:S04]  /*31420*/  STL [R1+0xecc], R164 ;  /* 0x000ecca401007387 */ /* 0x000fe80000100800 */
[----:B------:R-:W4:Y:S01]  /*31430*/  LDL.LU R186, [R1+0xea4] ;  /* 0x000ea40001ba7983 */ /* 0x000f220000300800 */
[----:B------:R-:W-:-:S05]  /*31440*/  IADD3 R168, P3, R168, R4, RZ ;  /* 0x00000004a8a87210 */ /* 0x000fca0007f7e0ff */
[----:B------:R0:W-:Y:S04]  /*31450*/  STL [R1+0xea0], R168 ;  /* 0x000ea0a801007387 */ /* 0x0001e80000100800 */
[----:B0-----:R-:W4:Y:S04]  /*31460*/  LDL.LU R168, [R1+0xe78] ;  /* 0x000e780001a87983 */ /* 0x001f280000300800 */
[----:B------:R-:W4:Y:S04]  /*31470*/  LDL.LU R185, [R1+0xe9c] ;  /* 0x000e9c0001b97983 */ /* 0x000f280000300800 */
[----:B------:R-:W4:Y:S01]  /*31480*/  LDL.LU R184, [R1+0xe70] ;  /* 0x000e700001b87983 */ /* 0x000f220000300800 */
[----:B--2---:R-:W-:-:S05]  /*31490*/  IMAD.X R177, R177, 0x1, R3, P4 ;  /* 0x00000001b1b17824 */ /* 0x004fca00020e0603 */
        /* <DEDUP_REMOVED lines=32> */
[----:B0-----:R-:W4:Y:S04]  /*316a0*/  LDL.LU R172, [R1+0xe4c] ;  /* 0x000e4c0001ac7983 */ /* 0x001f280000300800 */
[----:B------:R-:W-:Y:S01]  /*316b0*/  STL [R1+0xeac], R192 ;  /* 0x000eacc001007387 */ /* 0x000fe20000100800 */
[----:B------:R-:W-:-:S05]  /*316c0*/  IADD3 R168, P2, R168, R4, RZ ;  /* 0x00000004a8a87210 */ /* 0x000fca0007f5e0ff */
[----:B------:R0:W-:Y:S04]  /*316d0*/  STL [R1+0xe78], R168 ;  /* 0x000e78a801007387 */ /* 0x0001e80000100800 */
[----:B------:R-:W-:Y:S04]  /*316e0*/  STL [R1+0xe80], R187 ;  /* 0x000e80bb01007387 */ /* 0x000fe80000100800 */
[----:B0-----:R-:W4:Y:S01]  /*316f0*/  LDL.LU R168, [R1+0xe20] ;  /* 0x000e200001a87983 */ /* 0x001f220000300800 */
[----:B------:R-:W-:Y:S01]  /*31700*/  IMAD.X R185, R185, 0x1, R3, P3 ;  /* 0x00000001b9b97824 */ /* 0x000fe200018e0603 */
[----:B------:R-:W-:-:S02]  /*31710*/  IADD3 R184, P3, R184, R4, RZ ;  /* 0x00000004b8b87210 */ /* 0x000fc40007f7e0ff */
[----:B------:R-:W-:Y:S01]  /*31720*/  STL [R1+0xea4], R186 ;  /* 0x000ea4ba01007387 */ /* 0x000fe20000100800 */
[--C-:B--2---:R-:W-:Y:S01]  /*31730*/  IMAD.X R177, R177, 0x1, R3.reuse, P4 ;  /* 0x00000001b1b17824 */ /* 0x104fe200020e0603 */
[-C--:B------:R-:W-:Y:S01]  /*31740*/  IADD3 R171, P4, R171, R4.reuse, RZ ;  /* 0x00000004abab7210 */ /* 0x080fe20007f9e0ff */
        /* <DEDUP_REMOVED lines=31> */
[----:B0-----:R-:W2:Y:S01]  /*31940*/  LDL.LU R175, [R1+0xe3c] ;  /* 0x000e3c0001af7983 */ /* 0x001ea20000300800 */
[----:B------:R-:W-:-:S03]  /*31950*/  IADD3 R165, P5, R165, R4, RZ ;  /* 0x00000004a5a57210 */ /* 0x000fc60007fbe0ff */
[----:B------:R0:W-:Y:S04]  /*31960*/  STL [R1+0xe5c], R173 ;  /* 0x000e5cad01007387 */ /* 0x0001e80000100800 */
        /* <DEDUP_REMOVED lines=13> */
[----:B------:R-:W4:Y:S04]  /*31a40*/  LDL.LU R185, [R1+0xdf8] ;  /* 0x000df80001b97983 */ /* 0x000f280000300800 */
[----:B------:R-:W4:Y:S01]  /*31a50*/  LDL.LU R184, [R1+0xe1c] ;  /* 0x000e1c0001b87983 */ /* 0x000f220000300800 */
[----:B------:R-:W-:-:S05]  /*31a60*/  IADD3 R168, P1, R168, R4, RZ ;  /* 0x00000004a8a87210 */ /* 0x000fca0007f3e0ff */
[----:B------:R0:W-:Y:S04]  /*31a70*/  STL [R1+0xe20], R168 ;  /* 0x000e20a801007387 */ /* 0x0001e80000100800 */
[----:B0-----:R-:W4:Y:S04]  /*31a80*/  LDL.LU R168, [R1+0xdf0] ;  /* 0x000df00001a87983 */ /* 0x001f280000300800 */
[----:B------:R-:W4:Y:S04]  /*31a90*/  LDL.LU R171, [R1+0xe14] ;  /* 0x000e140001ab7983 */ /* 0x000f280000300800 */
[----:B------:R-:W4:Y:S04]  /*31aa0*/  LDL.LU R167, [R1+0xde8] ;  /* 0x000de80001a77983 */ /* 0x000f280000300800 */
[----:B------:R-:W4:Y:S01]  /*31ab0*/  LDL.LU R166, [R1+0xe0c] ;  /* 0x000e0c0001a67983 */ /* 0x000f220000300800 */
[----:B--2---:R-:W-:-:S05]  /*31ac0*/  IMAD.X R177, R177, 0x1, R3, P2 ;  /* 0x00000001b1b17824 */ /* 0x004fca00010e0603 */
        /* <DEDUP_REMOVED lines=21> */
[--C-:B---3--:R-:W-:Y:S01]  /*31c20*/  IMAD.X R178, R178, 0x1, R3.reuse, P4 ;  /* 0x00000001b2b27824 */ /* 0x108fe200020e0603 */
[----:B------:R-:W-:Y:S01]  /*31c30*/  IADD3 R192, P4, R192, R4, RZ ;  /* 0x00000004c0c07210 */ /* 0x000fe20007f9e0ff */
[----:B------:R-:W-:-:S03]  /*31c40*/  IMAD.X R187, R187, 0x1, R3, P5 ;  /* 0x00000001bbbb7824 */ /* 0x000fc600028e0603 */
[----:B------:R0:W-:Y:S01]  /*31c50*/  STL [R1+0xe34], R178 ;  /* 0x000e34b201007387 */ /* 0x0001e20000100800 */
[----:B------:R-:W-:-:S03]  /*31c60*/  IADD3 R186, P5, R186, R4, RZ ;  /* 0x00000004baba7210 */ /* 0x000fc60007fbe0ff */
[----:B0-----:R-:W3:Y:S04]  /*31c70*/  LDL.LU R178, [R1+0xda8] ;  /* 0x000da80001b27983 */ /* 0x001ee80000300800 */
[----:B------:R-:W-:Y:S01]  /*31c80*/  STL [R1+0xe08], R192 ;  /* 0x000e08c001007387 */ /* 0x000fe20000100800 */
[--C-:B----4-:R-:W-:Y:S02]  /*31c90*/  IMAD.X R172, R172, 0x1, R3.reuse, P6 ;  /* 0x00000001acac7824 */ /* 0x110fe400030e0603 */
[----:B------:R-:W-:-:S03]  /*31ca0*/  IMAD.X R184, R184, 0x1, R3, P1 ;  /* 0x00000001b8b87824 */ /* 0x000fc600008e0603 */
[----:B------:R0:W-:Y:S04]  /*31cb0*/  STL [R1+0xe24], R172 ;  /* 0x000e24ac01007387 */ /* 0x0001e80000100800 */
[----:B------:R-:W-:Y:S01]  /*31cc0*/  STL [R1+0xe2c], R187 ;  /* 0x000e2cbb01007387 */ /* 0x000fe20000100800 */
[----:B------:R-:W-:-:S03]  /*31cd0*/  IADD3 R185, P6, R185, R4, RZ ;  /* 0x00000004b9b97210 */ /* 0x000fc60007fde0ff */
[----:B0-----:R-:W4:Y:S04]  /*31ce0*/  LDL.LU R172, [R1+0xdcc] ;  /* 0x000dcc0001ac7983 */ /* 0x001f280000300800 */
[----:B------:R-:W-:Y:S01]  /*31cf0*/  STL [R1+0xe00], R186 ;  /* 0x000e00ba01007387 */ /* 0x000fe20000100800 */
[----:B------:R-:W-:-:S05]  /*31d00*/  IADD3 R168, P1, R168, R4, RZ ;  /* 0x00000004a8a87210 */ /* 0x000fca0007f3e0ff */
[----:B------:R0:W-:Y:S04]  /*31d10*/  STL [R1+0xdf0], R168 ;  /* 0x000df0a801007387 */ /* 0x0001e80000100800 */
[----:B------:R-:W-:Y:S04]  /*31d20*/  STL [R1+0xdf8], R185 ;  /* 0x000df8b901007387 */ /* 0x000fe80000100800 */
[----:B0-----:R-:W4:Y:S01]  /*31d30*/  LDL.LU R168, [R1+0xda0] ;  /* 0x000da00001a87983 */ /* 0x001f220000300800 */
[--C-:B------:R-:W-:Y:S01]  /*31d40*/  IMAD.X R171, R171, 0x1, R3.reuse, P2 ;  /* 0x00000001abab7824 */ /* 0x100fe200010e0603 */
[-C--:B------:R-:W-:Y:S01]  /*31d50*/  IADD3 R167, P2, R167, R4.reuse, RZ ;  /* 0x00000004a7a77210 */ /* 0x080fe20007f5e0ff */
[--C-:B------:R-:W-:Y:S01]  /*31d60*/  IMAD.X R166, R166, 0x1, R3.reuse, P3 ;  /* 0x00000001a6a67824 */ /* 0x100fe200018e0603 */
[----:B------:R-:W-:Y:S01]  /*31d70*/  STL [R1+0xe1c], R184 ;  /* 0x000e1cb801007387 */ /* 0x000fe20000100800 */
[----:B--2---:R-:W-:Y:S01]  /*31d80*/  IADD3 R182, P3, R182, R4, RZ ;  /* 0x00000004b6b67210 */ /* 0x004fe20007f7e0ff */
[----:B------:R-:W-:-:S02]  /*31d90*/  IMAD.X R183, R183, 0x1, R3, P4 ;  /* 0x00000001b7b77824 */ /* 0x000fc400020e0603 */
        /* <DEDUP_REMOVED lines=20> */
[----:B------:R-:W-:-:S05]  /*31ee0*/  IMAD.X R176, R176, 0x1, R3, P2 ;  /* 0x00000001b0b07824 */ /* 0x000fca00010e0603 */
[----:B------:R0:W-:Y:S04]  /*31ef0*/  STL [R1+0xde4], R176 ;  /* 0x000de4b001007387 */ /* 0x0001e80000100800 */
[----:B0-----:R-:W2:Y:S01]  /*31f00*/  LDL.LU R176, [R1+0xd98] ;  /* 0x000d980001b07983 */ /* 0x001ea20000300800 */
[----:B------:R-:W-:Y:S01]  /*31f10*/  IADD3 R175, P2, R175, R4, RZ ;  /* 0x00000004afaf7210 */ /* 0x000fe20007f5e0ff */
[----:B------:R-:W-:-:S04]  /*31f20*/  IMAD.X R165, R165, 0x1, R3, P3 ;  /* 0x00000001a5a57824 */ /* 0x000fc800018e0603 */
[----:B------:R0:W-:Y:S01]  /*31f30*/  STL [R1+0xdb8], R175 ;  /* 0x000db8af01007387 */ /* 0x0001e20000100800 */
[----:B------:R-:W-:-:S03]  /*31f40*/  IADD3 R173, P3, R173, R4, RZ ;  /* 0x00000004adad7210 */ /* 0x000fc60007f7e0ff */
[----:B0-----:R-:W2:Y:S01]  /*31f50*/  LDL.LU R175, [R1+0xdbc] ;  /* 0x000dbc0001af7983 */ /* 0x001ea20000300800 */
[----:B------:R-:W-:-:S03]  /*31f60*/  IMAD.X R164, R164, 0x1, R3, P4 ;  /* 0x00000001a4a47824 */ /* 0x000fc600020e0603 */
[----:B------:R0:W-:Y:S04]  /*31f70*/  STL [R1+0xdb0], R173 ;  /* 0x000db0ad01007387 */ /* 0x0001e80000100800 */
        /* <DEDUP_REMOVED lines=14> */
[----:B------:R-:W4:Y:S04]  /*32060*/  LDL.LU R171, [R1+0xd70] ;  /* 0x000d700001ab7983 */ /* 0x000f280000300800 */
[----:B------:R-:W4:Y:S04]  /*32070*/  LDL.LU R167, [R1+0xd94] ;  /* 0x000d940001a77983 */ /* 0x000f280000300800 */
[----:B------:R-:W4:Y:S01]  /*32080*/  LDL.LU R166, [R1+0xd68] ;  /* 0x000d680001a67983 */ /* 0x000f220000300800 */
[----:B------:R-:W-:-:S05]  /*32090*/  IADD3 R168, P5, R168, R4, RZ ;  /* 0x00000004a8a87210 */ /* 0x000fca0007fbe0ff */
        /* <DEDUP_REMOVED lines=11> */
[----:B------:R0:W-:Y:S04]  /*32150*/  STL [R1+0xdc4], R177 ;  /* 0x000dc4b101007387 */ /* 0x0001e80000100800 */
[----:B0-----:R-:W2:Y:S01]  /*32160*/  LDL.LU R177, [R1+0xd40] ;  /* 0x000d400001b17983 */ /* 0x001ea20000300800 */
[----:B------:R-:W-:-:S05]  /*32170*/  IADD3 R176, P6, R176, R4, RZ ;  /* 0x00000004b0b07210 */ /* 0x000fca0007fde0ff */
[----:B------:R0:W-:Y:S04]  /*32180*/  STL [R1+0xd98], R176 ;  /* 0x000d98b001007387 */ /* 0x0001e80000100800 */
[----:B0-----:R-:W2:Y:S01]  /*32190*/  LDL.LU R176, [R1+0xd64] ;  /* 0x000d640001b07983 */ /* 0x001ea20000300800 */
[----:B------:R-:W-:-:S03]  /*321a0*/  IMAD.X R175, R175, 0x1, R3, P1 ;  /* 0x00000001afaf7824 */ /* 0x000fc600008e0603 */
[----:B------:R-:W2:Y:S04]  /*321b0*/  LDL.LU R165, [R1+0xd38] ;  /* 0x000d380001a57983 */ /* 0x000ea80000300800 */
[----:B------:R0:W-:Y:S01]  /*321c0*/  STL [R1+0xdbc], R175 ;  /* 0x000dbcaf01007387 */ /* 0x0001e20000100800 */
[----:B------:R-:W-:-:S03]  /*321d0*/  IADD3 R173, P1, R173, R4, RZ ;  /* 0x00000004adad7210 */ /* 0x000fc60007f3e0ff */
[----:B0-----:R-:W2:Y:S01]  /*321e0*/  LDL.LU R175, [R1+0xd5c] ;  /* 0x000d5c0001af7983 */ /* 0x001ea20000300800 */
[----:B------:R-:W-:-:S03]  /*321f0*/  IMAD.X R192, R192, 0x1, R3, P2 ;  /* 0x00000001c0c07824 */ /* 0x000fc600010e0603 */
[----:B------:R-:W2:Y:S01]  /*32200*/  LDL.LU R164, [R1+0xd30] ;  /* 0x000d300001a47983 */ /* 0x000ea20000300800 */
[--C-:B------:R-:W-:Y:S01]  /*32210*/  IMAD.X R186, R186, 0x1, R3.reuse, P3 ;  /* 0x00000001baba7824 */ /* 0x100fe200018e0603 */
[-C--:B------:R-:W-:Y:S02]  /*32220*/  IADD3 R187, P2, R187, R4.reuse, RZ ;  /* 0x00000004bbbb7210 */ /* 0x080fe40007f5e0ff */
[----:B------:R0:W-:Y:S04]  /*32230*/  STL [R1+0xd90], R173 ;  /* 0x000d90ad01007387 */ /* 0x0001e80000100800 */
        /* <DEDUP_REMOVED lines=9> */
[--C-:B----4-:R-:W-:Y:S01]  /*322d0*/  IMAD.X R172, R172, 0x1, R3.reuse, P5 ;  /* 0x00000001acac7824 */ /* 0x110fe200028e0603 */
[----:B------:R-:W-:Y:S01]  /*322e0*/  IADD3 R171, P5, R171, R4, RZ ;  /* 0x00000004abab7210 */ /* 0x000fe20007fbe0ff */
[----:B------:R-:W-:-:S03]  /*322f0*/  IMAD.X R167, R167, 0x1, R3, P6 ;  /* 0x00000001a7a77824 */ /* 0x000fc600030e0603 */
[----:B------:R0:W-:Y:S04]  /*32300*/  STL [R1+0xd9c], R172 ;  /* 0x000d9cac01007387 */ /* 0x0001e80000100800 */
[----:B------:R-:W-:Y:S01]  /*32310*/  STL [R1+0xda4], R185 ;  /* 0x000da4b901007387 */ /* 0x000fe20000100800 */
[----:B------:R-:W-:-:S03]  /*32320*/  IADD3 R166, P6, R166, R4, RZ ;  /* 0x00000004a6a67210 */ /* 0x000fc60007fde0ff */
[----:B0-----:R-:W4:Y:S04]  /*32330*/  LDL.LU R172, [R1+0xd4c] ;  /* 0x000d4c0001ac7983 */ /* 0x001f280000300800 */
[----:B------:R-:W-:Y:S01]  /*32340*/  STL [R1+0xd78], R184 ;  /* 0x000d78b801007387 */ /* 0x000fe20000100800 */
[----:B------:R-:W-:-:S03]  /*32350*/  IMAD.X R182, R182, 0x1, R3, P1 ;  /* 0x00000001b6b67824 */ /* 0x000fc600008e0603 */
[----:B------:R-:W-:Y:S01]  /*32360*/  STL [R1+0xd70], R171 ;  /* 0x000d70ab01007387 */ /* 0x000fe20000100800 */
[-C--:B------:R-:W-:Y:S01]  /*32370*/  IADD3 R183, P1, R183, R4.reuse, RZ ;  /* 0x00000004b7b77210 */ /* 0x080fe20007f3e0ff */
        /* <DEDUP_REMOVED lines=17> */
[----:B------:R-:W-:-:S05]  /*32490*/  IADD3 R169, P4, R169, R4, RZ ;  /* 0x00000004a9a97210 */ /* 0x000fca0007f9e0ff */
[----:B------:R-:W-:Y:S01]  /*324a0*/  STL [R1+0xd48], R169 ;  /* 0x000d48a901007387 */ /* 0x000fe20000100800 */
[----:B--2---:R-:W-:-:S05]  /*324b0*/  IADD3 R177, P5, R177, R4, RZ ;  /* 0x00000004b1b17210 */ /* 0x004fca0007fbe0ff */
[----:B------:R0:W-:Y:S04]  /*324c0*/  STL [R1+0xd40], R177 ;  /* 0x000d40b101007387 */ /* 0x0001e80000100800 */
[----:B0-----:R-:W2:Y:S01]  /*324d0*/  LDL.LU R177, [R1+0xd44] ;  /* 0x000d440001b17983 */ /* 0x001ea20000300800 */
[----:B------:R-:W-:Y:S01]  /*324e0*/  IMAD.X R176, R176, 0x1, R3, P6 ;  /* 0x00000001b0b07824 */ /* 0x000fe200030e0603 */
        /* <DEDUP_REMOVED lines=38> */
[----:B------:R0:W-:Y:S04]  /*32750*/  STL [R1+0xd44], R177 ;  /* 0x000d44b101007387 */ /* 0x0001e80000100800 */
[----:B0-----:R-:W2:Y:S04]  /*32760*/  LDL.LU R177, [R1+0xcc0] ;  /* 0x000cc00001b17983 */ /* 0x001ea80000300800 */
[----:B------:R-:W2:Y:S01]  /*32770*/  LDL.LU R165, [R1+0xce4] ;  /* 0x000ce40001a57983 */ /* 0x000ea20000300800 */
[----:B------:R-:W-:-:S05]  /*32780*/  IADD3 R176, P4, R176, R4, RZ ;  /* 0x00000004b0b07210 */ /* 0x000fca0007f9e0ff */
        /* <DEDUP_REMOVED lines=11> */
[--C-:B------:R-:W-:Y:S01]  /*32840*/  IMAD.X R184, R184, 0x1, R3.reuse, P2 ;  /* 0x00000001b8b87824 */ /* 0x100fe200010e0603 */
[-C--:B------:R-:W-:Y:S02]  /*32850*/  IADD3 R185, P1, R185, R4.reuse, RZ ;  /* 0x00000004b9b97210 */ /* 0x080fe40007f3e0ff */
[----:B------:R0:W-:Y:S04]  /*32860*/  STL [R1+0xd2c], R173 ;  /* 0x000d2cad01007387 */ /* 0x0001e80000100800 */
[----:B------:R-:W-:Y:S04]  /*32870*/  STL [R1+0xd34], R187 ;  /* 0x000d34bb01007387 */ /* 0x000fe80000100800 */
[----:B0-----:R-:W2:Y:S04]  /*32880*/  LDL.LU R173, [R1+0xcd4] ;  /* 0x000cd40001ad7983 */ /* 0x001ea80000300800 */
[----:B------:R-:W-:Y:S01]  /*32890*/  STL [R1+0xd08], R186 ;  /* 0x000d08ba01007387 */ /* 0x000fe20000100800 */
[-C--:B---3--:R-:W-:Y:S01]  /*328a0*/  IADD3 R178, P2, R178, R4.reuse, RZ ;  /* 0x00000004b2b27210 */ /* 0x088fe20007f5e0ff */
[--C-:B------:R-:W-:Y:S01]  /*328b0*/  IMAD.X R171, R171, 0x1, R3.reuse, P3 ;  /* 0x00000001abab7824 */ /* 0x100fe200018e0603 */
[----:B------:R-:W-:Y:S01]  /*328c0*/  IADD3 R167, P3, R167, R4, RZ ;  /* 0x00000004a7a77210 */ /* 0x000fe20007f7e0ff */
[----:B------:R-:W-:-:S02]  /*328d0*/  IMAD.X R166, R166, 0x1, R3, P4 ;  /* 0x00000001a6a67824 */ /* 0x000fc400020e0603 */
[----:B------:R0:W-:Y:S04]  /*328e0*/  STL [R1+0xcf8], R178 ;  /* 0x000cf8b201007387 */ /* 0x0001e80000100800 */
[----:B------:R-:W-:Y:S04]  /*328f0*/  STL [R1+0xd00], R185 ;  /* 0x000d00b901007387 */ /* 0x000fe80000100800 */
[----:B0-----:R-:W3:Y:S04]  /*32900*/  LDL.LU R178, [R1+0xca8] ;  /* 0x000ca80001b27983 */ /* 0x001ee80000300800 */
[----:B------:R-:W-:Y:S04]  /*32910*/  STL [R1+0xd24], R184 ;  /* 0x000d24b801007387 */ /* 0x000fe80000100800 */
[----:B------:R-:W-:Y:S04]  /*32920*/  STL [R1+0xd1c], R171 ;  /* 0x000d1cab01007387 */ /* 0x000fe80000100800 */
[----:B------:R-:W-:Y:S01]  /*32930*/  STL [R1+0xcf0], R167 ;  /* 0x000cf0a701007387 */ /* 0x000fe20000100800 */
[-C--:B----4-:R-:W-:Y:S01]  /*32940*/  IADD3 R182, P4, R182, R4.reuse, RZ ;  /* 0x00000004b6b67210 */ /* 0x090fe20007f9e0ff */
[--C-:B------:R-:W-:Y:S01]  /*32950*/  IMAD.X R183, R183, 0x1, R3.reuse, P5 ;  /* 0x00000001b7b77824 */ /* 0x100fe200028e0603 */
[-C--:B------:R-:W-:Y:S01]  /*32960*/  IADD3 R181, P5, R181, R4.reuse, RZ ;  /* 0x00000004b5b57210 */ /* 0x080fe20007fbe0ff */
[----:B------:R-:W-:Y:S01]  /*32970*/  IMAD.X R180, R180, 0x1, R3, P6 ;  /* 0x00000001b4b47824 */ /* 0x000fe200030e0603 */
        /* <DEDUP_REMOVED lines=21> */
[----:B------:R0:W-:Y:S04]  /*32ad0*/  STL [R1+0xcc0], R177 ;  /* 0x000cc0b101007387 */ /* 0x0001e80000100800 */
[----:B0-----:R-:W2:Y:S01]  /*32ae0*/  LDL.LU R177, [R1+0xcc4] ;  /* 0x000cc40001b17983 */ /* 0x001ea20000300800 */
[----:B------:R-:W-:Y:S01]  /*32af0*/  IADD3 R176, P4, R176, R4, RZ ;  /* 0x00000004b0b07210 */ /* 0x000fe20007f9e0ff */
        /* <DEDUP_REMOVED lines=60> */
[----:B------:R-:W-:Y:S04]  /*32ec0*/  STL [R1+0xcac], R185 ;  /* 0x000cacb901007387 */ /* 0x000fe80000100800 */
        /* <DEDUP_REMOVED lines=35> */
[----:B------:R-:W-:Y:S04]  /*33100*/  STL [R1+0xc40], R165 ;  /* 0x000c40a501007387 */ /* 0x000fe80000100800 */
[----:B------:R-:W2:Y:S04]  /*33110*/  LDL.LU R192, [R1+0xc18] ;  /* 0x000c180001c07983 */ /* 0x000ea80000300800 */
[----:B------:R-:W2:Y:S04]  /*33120*/  LDL.LU R187, [R1+0xc3c] ;  /* 0x000c3c0001bb7983 */ /* 0x000ea80000300800 */
[----:B------:R-:W-:Y:S04]  /*33130*/  STL [R1+0xc38], R164 ;  /* 0x000c38a401007387 */ /* 0x000fe80000100800 */
[----:B------:R-:W2:Y:S01]  /*33140*/  LDL.LU R186, [R1+0xc10] ;  /* 0x000c100001ba7983 */ /* 0x000ea20000300800 */
[----:B------:R-:W-:-:S05]  /*33150*/  IMAD.X R176, R176, 0x1, R3, P3 ;  /* 0x00000001b0b07824 */ /* 0x000fca00018e0603 */
        /* <DEDUP_REMOVED lines=37> */
[----:B0-----:R-:W2:Y:S04]  /*333b0*/  LDL.LU R177, [R1+0xbb8] ;  /* 0x000bb80001b17983 */ /* 0x001ea80000300800 */
[----:B------:R-:W-:Y:S01]  /*333c0*/  STL [R1+0xc18], R192 ;  /* 0x000c18c001007387 */ /* 0x000fe20000100800 */
[--C-:B------:R-:W-:Y:S02]  /*333d0*/  IMAD.X R176, R176, 0x1, R3.reuse, P2 ;  /* 0x00000001b0b07824 */ /* 0x100fe400010e0603 */
        /* <DEDUP_REMOVED lines=55> */
[----:B------:R-:W2:Y:S04]  /*33750*/  LDL.LU R185, [R1+0xbb4] ;  /* 0x000bb40001b97983 */ /* 0x000ea80000300800 */
[----:B------:R-:W2:Y:S01]  /*33760*/  LDL.LU R184, [R1+0xb88] ;  /* 0x000b880001b87983 */ /* 0x000ea20000300800 */
[----:B------:R-:W-:-:S05]  /*33770*/  IMAD.X R176, R176, 0x1, R3, P1 ;  /* 0x00000001b0b07824 */ /* 0x000fca00008e0603 */
        /* <DEDUP_REMOVED lines=33> */
[----:B------:R-:W-:Y:S01]  /*33990*/  STL [R1+0xbc4], R192 ;  /* 0x000bc4c001007387 */ /* 0x000fe20000100800 */
[-C--:B--2---:R-:W-:Y:S01]  /*339a0*/  IADD3 R177, P5, R177, R4.reuse, RZ ;  /* 0x00000004b1b17210 */ /* 0x084fe20007fbe0ff */
[----:B------:R-:W-:Y:S01]  /*339b0*/  IMAD.X R185, R185, 0x1, R3, P6 ;  /* 0x00000001b9b97824 */ /* 0x000fe200030e0603 */
[----:B------:R-:W-:-:S03]  /*339c0*/  IADD3 R184, P6, R184, R4, RZ ;  /* 0x00000004b8b87210 */ /* 0x000fc60007fde0ff */
[----:B------:R0:W-:Y:S04]  /*339d0*/  STL [R1+0xb90], R177 ;  /* 0x000b90b101007387 */ /* 0x0001e80000100800 */
[----:B------:R-:W-:Y:S04]  /*339e0*/  STL [R1+0xb98], R187 ;  /* 0x000b98bb01007387 */ /* 0x000fe80000100800 */
[----:B0-----:R-:W2:Y:S04]  /*339f0*/  LDL.LU R177, [R1+0xb38] ;  /* 0x000b380001b17983 */ /* 0x001ea80000300800 */
[----:B------:R-:W-:Y:S01]  /*33a00*/  STL [R1+0xbbc], R186 ;  /* 0x000bbcba01007387 */ /* 0x000fe20000100800 */
[--C-:B------:R-:W-:Y:S01]  /*33a10*/  IMAD.X R176, R176, 0x1, R3.reuse, P1 ;  /* 0x00000001b0b07824 */ /* 0x100fe200008e0603 */
[-C--:B------:R-:W-:Y:S01]  /*33a20*/  IADD3 R171, P1, R171, R4.reuse, RZ ;  /* 0x00000004abab7210 */ /* 0x080fe20007f3e0ff */
        /* <DEDUP_REMOVED lines=52> */
[----:B------:R-:W2:Y:S04]  /*33d70*/  LDL.LU R171, [R1+0xb2c] ;  /* 0x000b2c0001ab7983 */ /* 0x000ea80000300800 */
[----:B------:R-:W2:Y:S04]  /*33d80*/  LDL.LU R167, [R1+0xb00] ;  /* 0x000b000001a77983 */ /* 0x000ea80000300800 */
[----:B------:R-:W2:Y:S01]  /*33d90*/  LDL.LU R166, [R1+0xb24] ;  /* 0x000b240001a67983 */ /* 0x000ea20000300800 */
[----:B------:R-:W-:-:S05]  /*33da0*/  IMAD.X R176, R176, 0x1, R3, P5 ;  /* 0x00000001b0b07824 */ /* 0x000fca00028e0603 */
        /* <DEDUP_REMOVED lines=21> */
[--C-:B----4-:R-:W-:Y:S01]  /*33f00*/  IMAD.X R172, R172, 0x1, R3.reuse, P1 ;  /* 0x00000001acac7824 */ /* 0x110fe200008e0603 */
[----:B------:R-:W-:Y:S01]  /*33f10*/  IADD3 R192, P1, R192, R4, RZ ;  /* 0x00000004c0c07210 */ /* 0x000fe20007f3e0ff */
[----:B------:R-:W-:-:S03]  /*33f20*/  IMAD.X R187, R187, 0x1, R3, P2 ;  /* 0x00000001bbbb7824 */ /* 0x000fc600010e0603 */
[----:B------:R0:W-:Y:S04]  /*33f30*/  STL [R1+0xb4c], R172 ;  /* 0x000b4cac01007387 */ /* 0x0001e80000100800 */
        /* <DEDUP_REMOVED lines=13> */
[----:B------:R-:W-:Y:S02]  /*34010*/  IMAD.X R166, R166, 0x1, R3, P6 ;  /* 0x00000001a6a67824 */ /* 0x000fe400030e0603 */
[----:B------:R0:W-:Y:S04]  /*34020*/  STL [R1+0xb08], R177 ;  /* 0x000b08b101007387 */ /* 0x0001e80000100800 */
[----:B------:R-:W-:Y:S04]  /*34030*/  STL [R1+0xb10], R185 ;  /* 0x000b10b901007387 */ /* 0x000fe80000100800 */
[----:B0-----:R-:W2:Y:S01]  /*34040*/  LDL.LU R177, [R1+0xab8] ;  /* 0x000ab80001b17983 */ /* 0x001ea20000300800 */
        /* <DEDUP_REMOVED lines=72> */
[-C--:B---3--:R-:W-:Y:S01]  /*344d0*/  IADD3 R178, P4, R178, R4.reuse, RZ ;  /* 0x00000004b2b27210 */ /* 0x088fe20007f9e0ff */
[--C-:B------:R-:W-:Y:S01]  /*344e0*/  IMAD.X R192, R192, 0x1, R3.reuse, P5 ;  /* 0x00000001c0c07824 */ /* 0x100fe200028e0603 */
[----:B------:R-:W-:Y:S01]  /*344f0*/  IADD3 R187, P5, R187, R4, RZ ;  /* 0x00000004bbbb7210 */ /* 0x000fe20007fbe0ff */
[----:B------:R-:W-:-:S02]  /*34500*/  IMAD.X R186, R186, 0x1, R3, P6 ;  /* 0x00000001baba7824 */ /* 0x000fc400030e0603 */
[----:B------:R0:W-:Y:S04]  /*34510*/  STL [R1+0xaa8], R178 ;  /* 0x000aa8b201007387 */ /* 0x0001e80000100800 */
        /* <DEDUP_REMOVED lines=16> */
[----:B------:R-:W-:Y:S01]  /*34620*/  STL [R1+0xa90], R184 ;  /* 0x000a90b801007387 */ /* 0x000fe20000100800 */
[----:B--2---:R-:W-:Y:S01]  /*34630*/  IMAD.X R182, R182, 0x1, R3, P4 ;  /* 0x00000001b6b67824 */ /* 0x004fe200020e0603 */
[----:B------:R-:W-:-:S02]  /*34640*/  IADD3 R183, P4, R183, R4, RZ ;  /* 0x00000004b7b77210 */ /* 0x000fc40007f9e0ff */
        /* <DEDUP_REMOVED lines=18> */
[----:B0-----:R-:W2:Y:S04]  /*34770*/  LDL.LU R177, [R1+0xa5c] ;  /* 0x000a5c0001b17983 */ /* 0x001ea80000300800 */
[----:B------:R-:W-:Y:S01]  /*34780*/  STL [R1+0xa60], R169 ;  /* 0x000a60a901007387 */ /* 0x000fe20000100800 */
[----:B------:R-:W-:-:S05]  /*34790*/  IADD3 R176, P2, R176, R4, RZ ;  /* 0x00000004b0b07210 */ /* 0x000fca0007f5e0ff */
        /* <DEDUP_REMOVED lines=17> */
[----:B------:R-:W3:Y:S04]  /*348b0*/  LDL.LU R171, [R1+0xa3c] ;  /* 0x000a3c0001ab7983 */ /* 0x000ee80000300800 */
[----:B------:R-:W3:Y:S04]  /*348c0*/  LDL.LU R167, [R1+0xa34] ;  /* 0x000a340001a77983 */ /* 0x000ee80000300800 */
[----:B------:R-:W3:Y:S04]  /*348d0*/  LDL.LU R166, [R1+0xa08] ;  /* 0x000a080001a67983 */ /* 0x000ee80000300800 */
[----:B0-----:R-:W3:Y:S01]  /*348e0*/  LDL.LU R178, [R1+0xa2c] ;  /* 0x000a2c0001b27983 */ /* 0x001ee20000300800 */
[----:B----4-:R-:W-:-:S05]  /*348f0*/  IADD3 R172, P5, R172, R4, RZ ;  /* 0x00000004acac7210 */ /* 0x010fca0007fbe0ff */
[----:B------:R0:W-:Y:S04]  /*34900*/  STL [R1+0xa40], R172 ;  /* 0x000a40ac01007387 */ /* 0x0001e80000100800 */
[----:B------:R-:W4:Y:S04]  /*34910*/  LDL.LU R182, [R1+0xa00] ;  /* 0x000a000001b67983 */ /* 0x000f280000300800 */
[----:B------:R-:W4:Y:S04]  /*34920*/  LDL.LU R183, [R1+0xa24] ;  /* 0x000a240001b77983 */ /* 0x000f280000300800 */
[----:B------:R-:W4:Y:S01]  /*34930*/  LDL.LU R181, [R1+0x9f8] ;  /* 0x0009f80001b57983 */ /* 0x000f220000300800 */
[----:B------:R-:W-:Y:S01]  /*34940*/  IMAD.X R168, R168, 0x1, R3, P6 ;  /* 0x00000001a8a87824 */ /* 0x000fe200030e0603 */
[----:B------:R-:W-:-:S04]  /*34950*/  IADD3 R2, P6, R2, R4, RZ ;  /* 0x0000000402027210 */ /* 0x000fc80007fde0ff */
[----:B------:R-:W-:Y:S04]  /*34960*/  STL [R1+0xa64], R168 ;  /* 0x000a64a801007387 */ /* 0x000fe80000100800 */
[----:B------:R-:W4:Y:S04]  /*34970*/  LDL.LU R180, [R1+0xa1c] ;  /* 0x000a1c0001b47983 */ /* 0x000f280000300800 */
[----:B------:R-:W4:Y:S04]  /*34980*/  LDL.LU R179, [R1+0x9f0] ;  /* 0x0009f00001b37983 */ /* 0x000f280000300800 */
[----:B0-----:R-:W4:Y:S04]  /*34990*/  LDL.LU R172, [R1+0xa14] ;  /* 0x000a140001ac7983 */ /* 0x001f280000300800 */
[----:B------:R0:W-:Y:S04]  /*349a0*/  STL [R1+0xa38], R2 ;  /* 0x000a380201007387 */ /* 0x0001e80000100800 */
[----:B0-----:R-:W4:Y:S04]  /*349b0*/  LDL.LU R2, [R1+0x1af8] ;  /* 0x001af80001027983 */ /* 0x001f280000300800 */
[----:B------:R-:W4:Y:S04]  /*349c0*/  LDL.LU R174, [R1+0x9e8] ;  /* 0x0009e80001ae7983 */ /* 0x000f280000300800 */
[----:B------:R-:W4:Y:S04]  /*349d0*/  LDL.LU R170, [R1+0xa0c] ;  /* 0x000a0c0001aa7983 */ /* 0x000f280000300800 */
[----:B------:R-:W4:Y:S04]  /*349e0*/  LDL.LU R169, [R1+0x9e0] ;  /* 0x0009e00001a97983 */ /* 0x000f280000300800 */
[----:B------:R-:W4:Y:S04]  /*349f0*/  LDL.LU R165, [R1+0xa04] ;  /* 0x000a040001a57983 */ /* 0x000f280000300800 */
[----:B------:R-:W4:Y:S01]  /*34a00*/  LDL.LU R168, [R1+0x9d8] ;  /* 0x0009d80001a87983 */ /* 0x000f220000300800 */
[----:B--2---:R-:W-:-:S05]  /*34a10*/  IMAD.X R177, R177, 0x1, R3, P1 ;  /* 0x00000001b1b17824 */ /* 0x004fca00008e0603 */
[----:B------:R0:W-:Y:S04]  /*34a20*/  STL [R1+0xa5c], R177 ;  /* 0x000a5cb101007387 */ /* 0x0001e80000100800 */
[----:B0-----:R-:W2:Y:S01]  /*34a30*/  LDL.LU R177, [R1+0x9fc] ;  /* 0x0009fc0001b17983 */ /* 0x001ea20000300800 */
[----:B------:R-:W-:-:S05]  /*34a40*/  IADD3 R176, P1, R176, R4, RZ ;  /* 0x00000004b0b07210 */ /* 0x000fca0007f3e0ff */
[----:B------:R0:W-:Y:S04]  /*34a50*/  STL [R1+0xa30], R176 ;  /* 0x000a30b001007387 */ /* 0x0001e80000100800 */
[----:B0-----:R-:W2:Y:S04]  /*34a60*/  LDL.LU R176, [R1+0x9d0] ;  /* 0x0009d00001b07983 */ /* 0x001ea80000300800 */
[----:B------:R-:W2:Y:S01]  /*34a70*/  LDL.LU R164, [R1+0x9f4] ;  /* 0x0009f40001a47983 */ /* 0x000ea20000300800 */
[----:B------:R-:W-:-:S05]  /*34a80*/  IMAD.X R175, R175, 0x1, R3, P2 ;  /* 0x00000001afaf7824 */ /* 0x000fca00010e0603 */
[----:B------:R0:W-:Y:S01]  /*34a90*/  STL [R1+0xa54], R175 ;  /* 0x000a54af01007387 */ /* 0x0001e20000100800 */
[----:B------:R-:W-:-:S03]  /*34aa0*/  IADD3 R173, P2, R173, R4, RZ ;  /* 0x00000004adad7210 */ /* 0x000fc60007f5e0ff */
[----:B0-----:R-:W2:Y:S04]  /*34ab0*/  LDL.LU R175, [R1+0x9c8] ;  /* 0x0009c80001af7983 */ /* 0x001ea80000300800 */
[----:B------:R0:W-:Y:S04]  /*34ac0*/  STL [R1+0xa28], R173 ;  /* 0x000a28ad01007387 */ /* 0x0001e80000100800 */
[----:B0-----:R-:W2:Y:S01]  /*34ad0*/  LDL.LU R173, [R1+0x9ec] ;  /* 0x0009ec0001ad7983 */ /* 0x001ea20000300800 */
[--C-:B------:R-:W-:Y:S02]  /*34ae0*/  IMAD.X R185, R185, 0x1, R3.reuse, P4 ;  /* 0x00000001b9b97824 */ /* 0x100fe400020e0603 */
[----:B---3--:R-:W-:-:S02]  /*34af0*/  IMAD.X R171, R171, 0x1, R3, P5 ;  /* 0x00000001abab7824 */ /* 0x008fc400028e0603 */
[----:B----4-:R-:W-:-:S05]  /*34b00*/  IMAD.X R2, R2, 0x1, R3, P3 ;  /* 0x0000000102027824 */ /* 0x010fca00018e0603 */
[----:B------:R0:W-:Y:S02]  /*34b10*/  STL [R1+0xa4c], R2 ;  /* 0x000a4c0201007387 */ /* 0x0001e40000100800 */
[----:B0-----:R-:W0:Y:S02]  /*34b20*/  LDC R2, c[0x0][0x23c] ;  /* 0x00008f00ff027b82 */ /* 0x001e240000000800 */
[----:B0-----:R-:W-:-:S04]  /*34b30*/  IMAD.SHL.U32 R2, R2, 0x100, RZ ;  /* 0x0000010002027824 */ /* 0x001fc800078e00ff */
[----:B------:R-:W-:-:S05]  /*34b40*/  IMAD.SHL.U32 R2, R2, 0x2, RZ ;  /* 0x0000000202027824 */ /* 0x000fca00078e00ff */
[-C--:B------:R-:W-:Y:S02]  /*34b50*/  IADD3 R186, P3, R186, R2.reuse, RZ ;  /* 0x00000002baba7210 */ /* 0x080fe40007f7e0ff */
[-C--:B------:R-:W-:Y:S02]  /*34b60*/  IADD3 R21, P5, R21, R2.reuse, RZ ;  /* 0x0000000215157210 */ /* 0x080fe40007fbe0ff */
[----:B------:R-:W-:Y:S01]  /*34b70*/  IADD3 R184, P4, R184, R2, RZ ;  /* 0x00000002b8b87210 */ /* 0x000fe20007f9e0ff */
[----:B------:R-:W-:Y:S04]  /*34b80*/  STL [R1+0xa20], R186 ;  /* 0x000a20ba01007387 */ /* 0x000fe80000100800 */
[----:B------:R-:W-:Y:S04]  /*34b90*/  STL [R1+0xa44], R185 ;  /* 0x000a44b901007387 */ /* 0x000fe80000100800 */
[----:B------:R0:W-:Y:S04]  /*34ba0*/  STL [R1+0xa10], R21 ;  /* 0x000a101501007387 */ /* 0x0001e80000100800 */
[----:B------:R-:W-:Y:S04]  /*34bb0*/  STL [R1+0xa18], R184 ;  /* 0x000a18b801007387 */ /* 0x000fe80000100800 */
[----:B0-----:R-:W3:Y:S01]  /*34bc0*/  LDL.LU R21, [R1+0x1af4] ;  /* 0x001af40001157983 */ /* 0x001ee20000300800 */
[----:B------:R-:W-:-:S02]  /*34bd0*/  IMAD.X R178, R178, 0x1, R3, P1 ;  /* 0x00000001b2b27824 */ /* 0x000fc400008e0603 */
[----:B------:R-:W-:Y:S01]  /*34be0*/  IMAD.X R167, R167, 0x1, R3, P6 ;  /* 0x00000001a7a77824 */ /* 0x000fe200030e0603 */
[-C--:B------:R-:W-:Y:S01]  /*34bf0*/  IADD3 R166, P6, R166, R2.reuse, RZ ;  /* 0x00000002a6a67210 */ /* 0x080fe20007fde0ff */
[----:B------:R-:W-:Y:S01]  /*34c00*/  STL [R1+0xa3c], R171 ;  /* 0x000a3cab01007387 */ /* 0x000fe20000100800 */
[----:B------:R-:W-:-:S03]  /*34c10*/  IADD3 R182, P1, R182, R2, RZ ;  /* 0x00000002b6b67210 */ /* 0x000fc60007f3e0ff */
[----:B------:R0:W-:Y:S01]  /*34c20*/  STL [R1+0xa2c], R178 ;  /* 0x000a2cb201007387 */ /* 0x0001e20000100800 */
[----:B------:R-:W-:-:S03]  /*34c30*/  IMAD.X R183, R183, 0x1, R3, P2 ;  /* 0x00000001b7b77824 */ /* 0x000fc600010e0603 */
[----:B------:R-:W-:Y:S01]  /*34c40*/  STL [R1+0xa34], R167 ;  /* 0x000a34a701007387 */ /* 0x000fe20000100800 */
[----:B------:R-:W-:-:S03]  /*34c50*/  IADD3 R181, P2, R181, R2, RZ ;  /* 0x00000002b5b57210 */ /* 0x000fc60007f5e0ff */
[----:B0-----:R-:W4:Y:S04]  /*34c60*/  LDL.LU R178, [R1+0x9e4] ;  /* 0x0009e40001b27983 */ /* 0x001f280000300800 */
[----:B------:R-:W-:Y:S04]  /*34c70*/  STL [R1+0xa08], R166 ;  /* 0x000a08a601007387 */ /* 0x000fe80000100800 */
[----:B------:R-:W-:Y:S04]  /*34c80*/  STL [R1+0xa00], R182 ;  /* 0x000a00b601007387 */ /* 0x000fe80000100800 */
[----:B------:R-:W-:Y:S04]  /*34c90*/  STL [R1+0xa24], R183 ;  /* 0x000a24b701007387 */ /* 0x000fe80000100800 */
[----:B------:R-:W-:Y:S01]  /*34ca0*/  STL [R1+0x9f8], R181 ;  /* 0x0009f8b501007387 */ /* 0x000fe20000100800 */
[----:B---3--:R-:W-:-:S02]  /*34cb0*/  IMAD.X R172, R172, 0x1, R21, P4 ;  /* 0x00000001acac7824 */ /* 0x008fc400020e0615 */
[--C-:B------:R-:W-:Y:S01]  /*34cc0*/  IMAD.X R180, R180, 0x1, R21.reuse, P3 ;  /* 0x00000001b4b47824 */ /* 0x100fe200018e0615 */
[-C--:B------:R-:W-:Y:S02]  /*34cd0*/  IADD3 R179, P3, R179, R2.reuse, RZ ;  /* 0x00000002b3b37210 */ /* 0x080fe40007f7e0ff */
[----:B------:R-:W-:Y:S01]  /*34ce0*/  IADD3 R174, P4, R174, R2, RZ ;  /* 0x00000002aeae7210 */ /* 0x000fe20007f9e0ff */
[--C-:B------:R-:W-:Y:S01]  /*34cf0*/  IMAD.X R170, R170, 0x1, R21.reuse, P5 ;  /* 0x00000001aaaa7824 */ /* 0x100fe200028e0615 */
[----:B------:R0:W-:Y:S01]  /*34d00*/  STL [R1+0xa14], R172 ;  /* 0x000a14ac01007387 */ /* 0x0001e20000100800 */
[----:B------:R-:W-:-:S03]  /*34d10*/  IMAD.X R165, R165, 0x1, R21, P6 ;  /* 0x00000001a5a57824 */ /* 0x000fc600030e0615 */
[----:B------:R-:W-:Y:S01]  /*34d20*/  STL [R1+0xa1c], R180 ;  /* 0x000a1cb401007387 */ /* 0x000fe20000100800 */
[-C--:B------:R-:W-:Y:S02]  /*34d30*/  IADD3 R168, P6, R168, R2.reuse, RZ ;  /* 0x00000002a8a87210 */ /* 0x080fe40007fde0ff */
[-C--:B------:R-:W-:Y:S01]  /*34d40*/  IADD3 R169, P5, R169, R2.reuse, RZ ;  /* 0x00000002a9a97210 */ /* 0x080fe20007fbe0ff */
[----:B0-----:R-:W3:Y:S04]  /*34d50*/  LDL.LU R172, [R1+0x9dc] ;  /* 0x0009dc0001ac7983 */ /* 0x001ee80000300800 */
[----:B------:R-:W-:Y:S04]  /*34d60*/  STL [R1+0x9f0], R179 ;  /* 0x0009f0b301007387 */ /* 0x000fe80000100800 */
[----:B------:R-:W-:Y:S04]  /*34d70*/  STL [R1+0x9e8], R174 ;  /* 0x0009e8ae01007387 */ /* 0x000fe80000100800 */
[----:B------:R-:W-:Y:S04]  /*34d80*/  STL [R1+0xa0c], R170 ;  /* 0x000a0caa01007387 */ /* 0x000fe80000100800 */
[----:B------:R0:W-:Y:S04]  /*34d90*/  STL [R1+0x9d8], R168 ;  /* 0x0009d8a801007387 */ /* 0x0001e80000100800 */
[----:B------:R-:W-:Y:S04]  /*34da0*/  STL [R1+0x9e0], R169 ;  /* 0x0009e0a901007387 */ /* 0x000fe80000100800 */
[----:B0-----:R-:W3:Y:S01]  /*34db0*/  LDL.LU R168, [R1+0x9d4] ;  /* 0x0009d40001a87983 */ /* 0x001ee20000300800 */
[--C-:B--2---:R-:W-:Y:S01]  /*34dc0*/  IMAD.X R177, R177, 0x1, R21.reuse, P1 ;  /* 0x00000001b1b17824 */ /* 0x104fe200008e0615 */
[-C--:B------:R-:W-:Y:S01]  /*34dd0*/  IADD3 R176, P1, R176, R2.reuse, RZ ;  /* 0x00000002b0b07210 */ /* 0x080fe20007f3e0ff */
[----:B------:R-:W-:Y:S01]  /*34de0*/  IMAD.X R164, R164, 0x1, R21, P2 ;  /* 0x00000001a4a47824 */ /* 0x000fe200010e0615 */
[----:B------:R-:W-:Y:S01]  /*34df0*/  STL [R1+0xa04], R165 ;  /* 0x000a04a501007387 */ /* 0x000fe20000100800 */
[----:B------:R-:W-:-:S03]  /*34e00*/  IADD3 R175, P2, R175, R2, RZ ;  /* 0x00000002afaf7210 */ /* 0x000fc60007f5e0ff */
[----:B------:R0:W-:Y:S01]  /*34e10*/  STL [R1+0x9fc], R177 ;  /* 0x0009fcb101007387 */ /* 0x0001e20000100800 */
[--C-:B------:R-:W-:Y:S01]  /*34e20*/  IMAD.X R173, R173, 0x1, R21.reuse, P3 ;  /* 0x00000001adad7824 */ /* 0x100fe200018e0615 */
[-C--:B------:R-:W-:Y:S02]  /*34e30*/  IADD3 R232, P3, R232, R2.reuse, RZ ;  /* 0x00000002e8e87210 */ /* 0x080fe40007f7e0ff */
[----:B0-----:R-:W2:Y:S04]  /*34e40*/  LDL.LU R177, [R1+0x9a8] ;  /* 0x0009a80001b17983 */ /* 0x001ea80000300800 */
[----:B------:R0:W-:Y:S04]  /*34e50*/  STL [R1+0x9d0], R176 ;  /* 0x0009d0b001007387 */ /* 0x0001e80000100800 */
[----:B0-----:R-:W2:Y:S04]  /*34e60*/  LDL.LU R176, [R1+0x9cc] ;  /* 0x0009cc0001b07983 */ /* 0x001ea80000300800 */
[----:B------:R0:W-:Y:S04]  /*34e70*/  STL [R1+0x9c8], R175 ;  /* 0x0009c8af01007387 */ /* 0x0001e80000100800 */
[----:B0-----:R-:W2:Y:S04]  /*34e80*/  LDL.LU R175, [R1+0x9a0] ;  /* 0x0009a00001af7983 */ /* 0x001ea80000300800 */
[----:B------:R-:W-:Y:S04]  /*34e90*/  STL [R1+0x9f4], R164 ;  /* 0x0009f4a401007387 */ /* 0x000fe80000100800 */
[----:B------:R-:W2:Y:S04]  /*34ea0*/  LDL.LU R167, [R1+0x9c4] ;  /* 0x0009c40001a77983 */ /* 0x000ea80000300800 */
[----:B------:R-:W2:Y:S04]  /*34eb0*/  LDL.LU R166, [R1+0x998] ;  /* 0x0009980001a67983 */ /* 0x000ea80000300800 */
[----:B------:R0:W-:Y:S01]  /*34ec0*/  STL [R1+0x9ec], R173 ;  /* 0x0009ecad01007387 */ /* 0x0001e20000100800 */
[----:B----4-:R-:W-:Y:S01]  /*34ed0*/  IMAD.X R178, R178, 0x1, R21, P4 ;  /* 0x00000001b2b27824 */ /* 0x010fe200020e0615 */
[----:B------:R-:W-:-:S02]  /*34ee0*/  IADD3 R238, P4, R238, R2, RZ ;  /* 0x00000002eeee7210 */ /* 0x000fc40007f9e0ff */
[----:B0-----:R-:W4:Y:S04]  /*34ef0*/  LDL.LU R173, [R1+0x9bc] ;  /* 0x0009bc0001ad7983 */ /* 0x001f280000300800 */
[----:B------:R-:W4:Y:S04]  /*34f00*/  LDL.LU R182, [R1+0x990] ;  /* 0x0009900001b67983 */ /* 0x000f280000300800 */
[----:B------:R-:W4:Y:S04]  /*34f10*/  LDL.LU R183, [R1+0x9b4] ;  /* 0x0009b40001b77983 */ /* 0x000f280000300800 */
[----:B------:R-:W4:Y:S04]  /*34f20*/  LDL.LU R181, [R1+0x988] ;  /* 0x0009880001b57983 */ /* 0x000f280000300800 */
[----:B------:R0:W-:Y:S04]  /*34f30*/  STL [R1+0x9c0], R232 ;  /* 0x0009c0e801007387 */ /* 0x0001e80000100800 */
[----:B------:R-:W4:Y:S04]  /*34f40*/  LDL.LU R180, [R1+0x9ac] ;  /* 0x0009ac0001b47983 */ /* 0x000f280000300800 */
[----:B0-----:R-:W4:Y:S04]  /*34f50*/  LDL.LU R232, [R1+0x980] ;  /* 0x0009800001e87983 */ /* 0x001f280000300800 */
[----:B------:R-:W4:Y:S04]  /*34f60*/  LDL.LU R179, [R1+0x978] ;  /* 0x0009780001b37983 */ /* 0x000f280000300800 */
[----:B------:R-:W4:Y:S04]  /*34f70*/  LDL.LU R174, [R1+0x99c] ;  /* 0x00099c0001ae7983 */ /* 0x000f280000300800 */
[----:B------:R-:W-:Y:S04]  /*34f80*/  STL [R1+0x9e4], R178 ;  /* 0x0009e4b201007387 */ /* 0x000fe80000100800 */
[----:B------:R-:W4:Y:S04]  /*34f90*/  LDL.LU R170, [R1+0x970] ;  /* 0x0009700001aa7983 */ /* 0x000f280000300800 */
[----:B------:R0:W-:Y:S04]  /*34fa0*/  STL [R1+0x9b8], R238 ;  /* 0x0009b8ee01007387 */ /* 0x0001e80000100800 */
[----:B------:R-:W4:Y:S04]  /*34fb0*/  LDL.LU R169, [R1+0x994] ;  /* 0x0009940001a97983 */ /* 0x000f280000300800 */
[----:B0-----:R-:W4:Y:S04]  /*34fc0*/  LDL.LU R238, [R1+0x968] ;  /* 0x0009680001ee7983 */ /* 0x001f280000300800 */
[----:B------:R-:W4:Y:S04]  /*34fd0*/  LDL.LU R165, [R1+0x98c] ;  /* 0x00098c0001a57983 */ /* 0x000f280000300800 */
[----:B------:R-:W4:Y:S01]  /*34fe0*/  LDL.LU R164, [R1+0x960] ;  /* 0x0009600001a47983 */ /* 0x000f220000300800 */
[----:B---3--:R-:W-:Y:S01]  /*34ff0*/  IMAD.X R172, R172, 0x1, R21, P5 ;  /* 0x00000001acac7824 */ /* 0x008fe200028e0615 */
[----:B------:R-:W-:-:S04]  /*35000*/  IADD3 R199, P5, R199, R2, RZ ;  /* 0x00000002c7c77210 */ /* 0x000fc80007fbe0ff */
[----:B------:R0:W-:Y:S01]  /*35010*/  STL [R1+0x9dc], R172 ;  /* 0x0009dcac01007387 */ /* 0x0001e20000100800 */
[----:B------:R-:W-:-:S03]  /*35020*/  IMAD.X R168, R168, 0x1, R21, P6 ;  /* 0x00000001a8a87824 */ /* 0x000fc600030e0615 */
[----:B0-----:R-:W3:Y:S04]  /*35030*/  LDL.LU R172, [R1+0x984] ;  /* 0x0009840001ac7983 */ /* 0x001ee80000300800 */
[----:B------:R0:W-:Y:S04]  /*35040*/  STL [R1+0x9b0], R199 ;  /* 0x0009b0c701007387 */ /* 0x0001e80000100800 */
[----:B0-----:R-:W3:Y:S04]  /*35050*/  LDL.LU R199, [R1+0x958] ;  /* 0x0009580001c77983 */ /* 0x001ee80000300800 */
[----:B------:R0:W-:Y:S04]  /*35060*/  STL [R1+0x9d4], R168 ;  /* 0x0009d4a801007387 */ /* 0x0001e80000100800 */
[----:B0-----:R-:W3:Y:S01]  /*35070*/  LDL.LU R168, [R1+0x97c] ;  /* 0x00097c0001a87983 */ /* 0x001ee20000300800 */
[----:B------:R-:W-:Y:S01]  /*35080*/  UMOV UR56, UR54 ;  /* 0x0000003600387c82 */ /* 0x000fe20008000000 */
[----:B------:R-:W-:Y:S01]  /*35090*/  UMOV UR57, UR55 ;  /* 0x0000003700397c82 */ /* 0x000fe20008000000 */
[----:B------:R-:W-:-:S02]  /*350a0*/  R2UR UR55, R160 ;  /* 0x00000000a03772ca */ /* 0x000fc400000e0000 */
[----:B------:R-:W-:Y:S02]  /*350b0*/  R2UR UR54, R161 ;  /* 0x00000000a13672ca */ /* 0x000fe400000e0000 */
[----:B------:R-:W-:Y:S02]  /*350c0*/  MOV R152, UR9 ;  /* 0x0000000900987c02 */ /* 0x000fe40008000f00 */
[----:B------:R-:W-:Y:S01]  /*350d0*/  MOV R153, UR8 ;  /* 0x0000000800997c02 */ /* 0x000fe20008000f00 */
[----:B------:R-:W-:Y:S01]  /*350e0*/  UIADD3.64 UR8, UR4, 0x780, URZ ;  /* 0x0000078004087897 */ /* 0x000fe2000fffe03f */
[----:B------:R-:W-:Y:S02]  /*350f0*/  MOV R22, UR11 ;  /* 0x0000000b00167c02 */ /* 0x000fe40008000f00 */
[----:B------:R-:W-:Y:S01]  /*35100*/  MOV R23, UR10 ;  /* 0x0000000a00177c02 */ /* 0x000fe20008000f00 */
[----:B------:R-:W-:Y:S01]  /*35110*/  UMOV UR10, UR58 ;  /* 0x0000003a000a7c82 */ /* 0x000fe20008000000 */
[----:B------:R-:W-:Y:S01]  /*35120*/  UMOV UR11, UR59 ;  /* 0x0000003b000b7c82 */ /* 0x000fe20008000000 */
[-C--:B--2---:R-:W-:Y:S01]  /*35130*/  IADD3 R177, P6, R177, R2.reuse, RZ ;  /* 0x00000002b1b17210 */ /* 0x084fe20007fde0ff */
[--C-:B------:R-:W-:Y:S01]  /*35140*/  IMAD.X R176, R176, 0x1, R21.reuse, P1 ;  /* 0x00000001b0b07824 */ /* 0x100fe200008e0615 */
[----:B------:R-:W2:Y:S01]  /*35150*/  LDL.LU R178, [R1+0x950] ;  /* 0x0009500001b27983 */ /* 0x000ea20000300800 */
[----:B------:R-:W-:Y:S04]  /*35160*/  HGMMA.64x64x16.F32.BF16 R120, gdesc[UR52].tnspA, R120 ;  /* 0x20e00000347879f0 */ /* 0x000fe80008701878 */
[----:B------:R-:W-:Y:S01]  /*35170*/  HGMMA.64x64x16.F32.BF16 R88, gdesc[UR8].tnspA, R88 ;  /* 0x20e00000085879f0 */ /* 0x000fe20008701858 */
[-C--:B------:R-:W-:Y:S01]  /*35180*/  IADD3 R175, P1, R175, R2.reuse, RZ ;  /* 0x00000002afaf7210 */ /* 0x080fe20007f3e0ff */
[----:B------:R0:W-:Y:S01]  /*35190*/  STL [R1+0x9a8], R177 ;  /* 0x0009a8b101007387 */ /* 0x0001e20000100800 */
[----:B------:R-:W-:Y:S01]  /*351a0*/  IMAD.X R167, R167, 0x1, R21, P2 ;  /* 0x00000001a7a77824 */ /* 0x000fe200010e0615 */
[----:B------:R-:W-:-:S02]  /*351b0*/  IADD3 R166, P2, R166, R2, RZ ;  /* 0x00000002a6a67210 */ /* 0x000fc40007f5e0ff */
[----:B0-----:R-:W2:Y:S04]  /*351c0*/  LDL.LU R177, [R1+0x974] ;  /* 0x0009740001b17983 */ /* 0x001ea80000300800 */
[----:B------:R0:W-:Y:S01]  /*351d0*/  STL [R1+0x9cc], R176 ;  /* 0x0009ccb001007387 */ /* 0x0001e20000100800 */
[--C-:B----4-:R-:W-:Y:S01]  /*351e0*/  IMAD.X R173, R173, 0x1, R21.reuse, P3 ;  /* 0x00000001adad7824 */ /* 0x110fe200018e0615 */
[-C--:B------:R-:W-:Y:S01]  /*351f0*/  IADD3 R182, P3, R182, R2.reuse, RZ ;  /* 0x00000002b6b67210 */ /* 0x080fe20007f7e0ff */
[--C-:B------:R-:W-:Y:S02]  /*35200*/  IMAD.X R183, R183, 0x1, R21.reuse, P4 ;  /* 0x00000001b7b77824 */ /* 0x100fe400020e0615 */
[----:B------:R-:W-:Y:S01]  /*35210*/  IMAD.X R180, R180, 0x1, R21, P5 ;  /* 0x00000001b4b47824 */ /* 0x000fe200028e0615 */
[----:B0-----:R-:W4:Y:S04]  /*35220*/  LDL.LU R176, [R1+0x948] ;  /* 0x0009480001b07983 */ /* 0x001f280000300800 */
[----:B------:R0:W-:Y:S01]  /*35230*/  STL [R1+0x9a0], R175 ;  /* 0x0009a0af01007387 */ /* 0x0001e20000100800 */
[----:B------:R-:W-:-:S02]  /*35240*/  IADD3 R232, P5, R232, R2, RZ ;  /* 0x00000002e8e87210 */ /* 0x000fc40007fbe0ff */
[-C--:B------:R-:W-:Y:S01]  /*35250*/  IADD3 R181, P4, R181, R2.reuse, RZ ;  /* 0x00000002b5b57210 */ /* 0x080fe20007f9e0ff */
[----:B0-----:R-:W4:Y:S04]  /*35260*/  LDL.LU R175, [R1+0x96c] ;  /* 0x00096c0001af7983 */ /* 0x001f280000300800 */
[----:B------:R0:W-:Y:S04]  /*35270*/  STL [R1+0x9bc], R173 ;  /* 0x0009bcad01007387 */ /* 0x0001e80000100800 */
[----:B------:R-:W-:Y:S01]  /*35280*/  STL [R1+0x9c4], R167 ;  /* 0x0009c4a701007387 */ /* 0x000fe20000100800 */
[--C-:B------:R-:W-:Y:S01]  /*35290*/  IMAD.X R17, R17, 0x1, R21.reuse, P6 ;  /* 0x0000000111117824 */ /* 0x100fe200030e0615 */
[-C--:B------:R-:W-:Y:S01]  /*352a0*/  IADD3 R179, P6, R179, R2.reuse, RZ ;  /* 0x00000002b3b37210 */ /* 0x080fe20007fde0ff */
[--C-:B------:R-:W-:Y:S01]  /*352b0*/  IMAD.X R174, R174, 0x1, R21.reuse, P1 ;  /* 0x00000001aeae7824 */ /* 0x100fe200008e0615 */
[----:B0-----:R-:W4:Y:S04]  /*352c0*/  LDL.LU R173, [R1+0x964] ;  /* 0x0009640001ad7983 */ /* 0x001f280000300800 */
[----:B------:R-:W-:Y:S04]  /*352d0*/  STL [R1+0x998], R166 ;  /* 0x000998a601007387 */ /* 0x000fe80000100800 */
[----:B------:R-:W-:Y:S04]  /*352e0*/  STL [R1+0x990], R182 ;  /* 0x000990b601007387 */ /* 0x000fe80000100800 */
[----:B------:R-:W-:Y:S04]  /*352f0*/  STL [R1+0x9b4], R183 ;  /* 0x0009b4b701007387 */ /* 0x000fe80000100800 */
[----:B------:R0:W-:Y:S04]  /*35300*/  STL [R1+0x980], R232 ;  /* 0x000980e801007387 */ /* 0x0001e80000100800 */
[----:B------:R-:W-:Y:S01]  /*35310*/  STL [R1+0x988], R181 ;  /* 0x000988b501007387 */ /* 0x000fe20000100800 */
[----:B------:R-:W-:Y:S01]  /*35320*/  IMAD.X R169, R169, 0x1, R21, P2 ;  /* 0x00000001a9a97824 */ /* 0x000fe200010e0615 */
[----:B------:R-:W-:-:S02]  /*35330*/  IADD3 R238, P2, R238, R2, RZ ;  /* 0x00000002eeee7210 */ /* 0x000fc40007f5e0ff */
[-C--:B------:R-:W-:Y:S01]  /*35340*/  IADD3 R170, P1, R170, R2.reuse, RZ ;  /* 0x00000002aaaa7210 */ /* 0x080fe20007f3e0ff */
[----:B0-----:R-:W4:Y:S04]  /*35350*/  LDL.LU R232, [R1+0x95c] ;  /* 0x00095c0001e87983 */ /* 0x001f280000300800 */
[----:B------:R-:W-:Y:S04]  /*35360*/  STL [R1+0x9ac], R180 ;  /* 0x0009acb401007387 */ /* 0x000fe80000100800 */
[----:B------:R0:W-:Y:S01]  /*35370*/  STL [R1+0x9a4], R17 ;  /* 0x0009a41101007387 */ /* 0x0001e20000100800 */
[----:B------:R-:W-:Y:S01]  /*35380*/  IMAD.X R165, R165, 0x1, R21, P3 ;  /* 0x00000001a5a57824 */ /* 0x000fe200018e0615 */
[----:B------:R-:W-:-:S02]  /*35390*/  IADD3 R164, P3, R164, R2, RZ ;  /* 0x00000002a4a47210 */ /* 0x000fc40007f7e0ff */
[----:B0-----:R0:W5:Y:S04]  /*353a0*/  LDL.LU R17, [R1+0x1af0] ;  /* 0x001af00001117983 */ /* 0x0011680000300800 */
[----:B------:R-:W-:Y:S04]  /*353b0*/  STL [R1+0x978], R179 ;  /* 0x000978b301007387 */ /* 0x000fe80000100800 */
[----:B------:R-:W-:Y:S04]  /*353c0*/  STL [R1+0x99c], R174 ;  /* 0x00099cae01007387 */ /* 0x000fe80000100800 */
[----:B------:R1:W-:Y:S04]  /*353d0*/  STL [R1+0x968], R238 ;  /* 0x000968ee01007387 */ /* 0x0003e80000100800 */
[----:B------:R-:W-:Y:S04]  /*353e0*/  STL [R1+0x970], R170 ;  /* 0x000970aa01007387 */ /* 0x000fe80000100800 */
[----:B-1----:R-:W4:Y:S04]  /*353f0*/  LDL.LU R238, [R1+0x954] ;  /* 0x0009540001ee7983 */ /* 0x002f280000300800 */
[----:B------:R-:W-:Y:S01]  /*35400*/  STL [R1+0x994], R169 ;  /* 0x000994a901007387 */ /* 0x000fe20000100800 */
[----:B------:R-:W-:-:S02]  /*35410*/  MOV R156, UR33 ;  /* 0x00000021009c7c02 */ /* 0x000fc40008000f00 */
[----:B------:R-:W-:Y:S01]  /*35420*/  MOV R157, UR32 ;  /* 0x00000020009d7c02 */ /* 0x000fe20008000f00 */
[----:B------:R-:W-:Y:S01]  /*35430*/  UIADD3.64 UR32, UR4, 0x800, URZ ;  /* 0x0000080004207897 */ /* 0x000fe2000fffe03f */
[----:B------:R-:W-:Y:S02]  /*35440*/  MOV R154, UR35 ;  /* 0x00000023009a7c02 */ /* 0x000fe40008000f00 */
[----:B------:R-:W-:Y:S01]  /*35450*/  MOV R155, UR34 ;  /* 0x00000022009b7c02 */ /* 0x000fe20008000f00 */
[----:B------:R-:W-:Y:S01]  /*35460*/  UMOV UR34, UR6 ;  /* 0x0000000600227c82 */ /* 0x000fe20008000000 */
[----:B------:R-:W-:-:S04]  /*35470*/  UMOV UR35, UR7 ;  /* 0x0000000700237c82 */ /* 0x000fc80008000000 */
[----:B------:R-:W-:Y:S01]  /*35480*/  HGMMA.64x64x16.F32.BF16 R88, gdesc[UR32].tnspA, R88 ;  /* 0x20e00000205879f0 */ /* 0x000fe20008701858 */
[----:B------:R-:W-:Y:S02]  /*35490*/  UIADD3.64 UR8, UR4, 0x880, URZ ;  /* 0x0000088004087897 */ /* 0x000fe4000fffe03f */
[----:B------:R-:W-:Y:S01]  /*354a0*/  UIADD3.64 UR10, UR6, 0x2, URZ ;  /* 0x00000002060a7897 */ /* 0x000fe2000fffe03f */
[----:B---3--:R-:W-:-:S08]  /*354b0*/  IMAD.X R172, R172, 0x1, R21, P4 ;  /* 0x00000001acac7824 */ /* 0x008fd000020e0615 */
[----:B------:R-:W-:Y:S01]  /*354c0*/  HGMMA.64x64x16.F32.BF16 R88, gdesc[UR8].tnspA, R88 ;  /* 0x20e00000085879f0 */ /* 0x000fe20008701858 */
[----:B------:R1:W-:Y:S04]  /*354d0*/  STL [R1+0x984], R172 ;  /* 0x000984ac01007387 */ /* 0x0003e80000100800 */
[----:B------:R-:W-:Y:S01]  /*354e0*/  STL [R1+0x98c], R165 ;  /* 0x00098ca501007387 */ /* 0x000fe20000100800 */
[----:B------:R-:W-:-:S03]  /*354f0*/  IADD3 R199, P4, R199, R2, RZ ;  /* 0x00000002c7c77210 */ /* 0x000fc60007f9e0ff */
[----:B-1----:R-:W3:Y:S04]  /*35500*/  LDL.LU R172, [R1+0x94c] ;  /* 0x00094c0001ac7983 */ /* 0x002ee80000300800 */
[----:B------:R-:W-:Y:S04]  /*35510*/  STL [R1+0x960], R164 ;  /* 0x000960a401007387 */ /* 0x000fe80000100800 */
[----:B------:R1:W-:Y:S01]  /*35520*/  STL [R1+0x958], R199 ;  /* 0x000958c701007387 */ /* 0x0003e20000100800 */
[----:B------:R-:W-:-:S03]  /*35530*/  IMAD.X R168, R168, 0x1, R21, P5 ;  /* 0x00000001a8a87824 */ /* 0x000fc600028e0615 */
[----:B-1----:R-:W3:Y:S04]  /*35540*/  LDL.LU R199, [R1+0x920] ;  /* 0x0009200001c77983 */ /* 0x002ee80000300800 */
[----:B------:R1:W-:Y:S04]  /*35550*/  STL [R1+0x97c], R168 ;  /* 0x00097ca801007387 */ /* 0x0003e80000100800 */
[----:B-1----:R-:W3:Y:S01]  /*35560*/  LDL.LU R168, [R1+0x944] ;  /* 0x0009440001a87983 */ /* 0x002ee20000300800 */
[----:B------:R-:W-:Y:S01]  /*35570*/  UIADD3.64 UR32, UR4, 0x900, URZ ;  /* 0x0000090004207897 */ /* 0x000fe2000fffe03f */
[----:B------:R-:W-:Y:S01]  /*35580*/  UMOV UR34, UR56 ;  /* 0x0000003800227c82 */ /* 0x000fe20008000000 */
[----:B------:R-:W-:Y:S01]  /*35590*/  UMOV UR35, UR57 ;  /* 0x0000003900237c82 */ /* 0x000fe20008000000 */
[----:B------:R-:W-:-:S02]  /*355a0*/  R2UR UR11, R22 ;  /* 0x00000000160b72ca */ /* 0x000fc400000e0000 */
[----:B------:R-:W-:Y:S02]  /*355b0*/  R2UR UR10, R23 ;  /* 0x00000000170a72ca */ /* 0x000fe400000e0000 */
[----:B------:R-:W-:Y:S02]  /*355c0*/  MOV R160, UR37 ;  /* 0x0000002500a07c02 */ /* 0x000fe40008000f00 */
[----:B------:R-:W-:Y:S02]  /*355d0*/  MOV R161, UR36 ;  /* 0x0000002400a17c02 */ /* 0x000fe40008000f00 */
[----:B------:R-:W-:Y:S02]  /*355e0*/  MOV R158, UR39 ;  /* 0x00000027009e7c02 */ /* 0x000fe40008000f00 */
[----:B------:R-:W-:Y:S02]  /*355f0*/  MOV R159, UR38 ;  /* 0x00000026009f7c02 */ /* 0x000fe40008000f00 */
[-C--:B--2---:R-:W-:Y:S01]  /*35600*/  IADD3 R178, P5, R178, R2.reuse, RZ ;  /* 0x00000002b2b27210 */ /* 0x084fe20007fbe0ff */
[----:B------:R-:W2:Y:S01]  /*35610*/  LDL.LU R179, [R1+0x918] ;  /* 0x0009180001b37983 */ /* 0x000ea20000300800 */
[----:B------:R-:W-:Y:S01]  /*35620*/  HGMMA.64x64x16.F32.BF16 R88, gdesc[UR32].tnspA, R88 ;  /* 0x20e00000205879f0 */ /* 0x000fe20008701858 */
[----:B------:R-:W-:Y:S01]  /*35630*/  UIADD3.64 UR36, UR4, 0x980, URZ ;  /* 0x0000098004247897 */ /* 0x000fe2000fffe03f */
[----:B------:R-:W-:Y:S01]  /*35640*/  UMOV UR38, UR10 ;  /* 0x0000000a00267c82 */ /* 0x000fe20008000000 */
[----:B------:R-:W-:Y:S01]  /*35650*/  UMOV UR39, UR11 ;  /* 0x0000000b00277c82 */ /* 0x000fe20008000000 */
[--C-:B------:R-:W-:Y:S01]  /*35660*/  IMAD.X R177, R177, 0x1, R21.reuse, P6 ;  /* 0x00000001b1b17824 */ /* 0x100fe200030e0615 */
[-C--:B----4-:R-:W-:Y:S01]  /*35670*/  IADD3 R176, P6, R176, R2.reuse, RZ ;  /* 0x00000002b0b07210 */ /* 0x090fe20007fde0ff */
[----:B------:R-:W-:Y:S01]  /*35680*/  IMAD.X R175, R175, 0x1, R21, P1 ;  /* 0x00000001afaf7824 */ /* 0x000fe200008e0615 */
[----:B------:R-:W-:Y:S01]  /*35690*/  STL [R1+0x950], R178 ;  /* 0x000950b201007387 */ /* 0x000fe20000100800 */
[----:B------:R-:W-:-:S03]  /*356a0*/  IADD3 R16, P1, R16, R2, RZ ;  /* 0x0000000210107210 */ /* 0x000fc60007f3e0ff */
[----:B------:R-:W4:Y:S04]  /*356b0*/  LDL.LU R174, [R1+0x910] ;  /* 0x0009100001ae7983 */ /* 0x000f280000300800 */
[----:B------:R-:W-:Y:S04]  /*356c0*/  STL [R1+0x974], R177 ;  /* 0x000974b101007387 */ /* 0x000fe80000100800 */
[----:B------:R-:W4:Y:S04]  /*356d0*/  LDL.LU R170, [R1+0x908] ;  /* 0x0009080001aa7983 */ /* 0x000f280000300800 */
[----:B------:R-:W-:Y:S04]  /*356e0*/  STL [R1+0x948], R176 ;  /* 0x000948b001007387 */ /* 0x000fe80000100800 */
[----:B------:R1:W-:Y:S04]  /*356f0*/  STL [R1+0x940], R16 ;  /* 0x0009401001007387 */ /* 0x0003e80000100800 */
[----:B------:R-:W-:Y:S01]  /*35700*/  STL [R1+0x96c], R175 ;  /* 0x00096caf01007387 */ /* 0x000fe20000100800 */
[----:B------:R-:W-:Y:S01]  /*35710*/  IMAD.X R173, R173, 0x1, R21, P2 ;  /* 0x00000001adad7824 */ /* 0x000fe200010e0615 */
[----:B------:R-:W-:-:S02]  /*35720*/  IADD3 R241, P2, R241, R2, RZ ;  /* 0x00000002f1f17210 */ /* 0x000fc40007f5e0ff */
[----:B-1----:R0:W5:Y:S04]  /*35730*/  LDL.LU R16, [R1+0x1aec] ;  /* 0x001aec0001107983 */ /* 0x0021680000300800 */
[----:B------:R-:W4:Y:S04]  /*35740*/  LDL.LU R169, [R1+0x900] ;  /* 0x0009000001a97983 */ /* 0x000f280000300800 */
[----:B------:R-:W4:Y:S04]  /*35750*/  LDL.LU R165, [R1+0x8f8] ;  /* 0x0008f80001a57983 */ /* 0x000f280000300800 */
[----:B------:R-:W4:Y:S04]  /*35760*/  LDL.LU R164, [R1+0x91c] ;  /* 0x00091c0001a47983 */ /* 0x000f280000300800 */
[----:B------:R-:W-:Y:S04]  /*35770*/  STL [R1+0x964], R173 ;  /* 0x000964ad01007387 */ /* 0x000fe80000100800 */
[----:B------:R-:W4:Y:S04]  /*35780*/  LDL.LU R178, [R1+0x8f0] ;  /* 0x0008f00001b27983 */ /* 0x000f280000300800 */
[----:B------:R1:W-:Y:S01]  /*35790*/  STL [R1+0x938], R241 ;  /* 0x000938f101007387 */ /* 0x0003e20000100800 */
[----:B------:R-:W-:Y:S01]  /*357a0*/  IMAD.X R232, R232, 0x1, R21, P3 ;  /* 0x00000001e8e87824 */ /* 0x000fe200018e0615 */
[----:B------:R-:W-:Y:S02]  /*357b0*/  HGMMA.64x64x16.F32.BF16 R88, gdesc[UR36].tnspA, R88 ;  /* 0x20e00000245879f0 */ /* 0x000fe40008701858 */
[----:B-1----:R-:W4:Y:S04]  /*357c0*/  LDL.LU R241, [R1+0x914] ;  /* 0x0009140001f17983 */ /* 0x002f280000300800 */
[----:B------:R-:W4:Y:S04]  /*357d0*/  LDL.LU R177, [R1+0x8e8] ;  /* 0x0008e80001b17983 */ /* 0x000f280000300800 */
[----:B------:R-:W4:Y:S01]  /*357e0*/  LDL.LU R176, [R1+0x90c] ;  /* 0x00090c0001b07983 */ /* 0x000f220000300800 */
[----:B------:R-:W-:-:S03]  /*357f0*/  IADD3 R230, P3, R230, R2, RZ ;  /* 0x00000002e6e67210 */ /* 0x000fc60007f7e0ff */
[----:B------:R-:W4:Y:S04]  /*35800*/  LDL.LU R175, [R1+0x8e0] ;  /* 0x0008e00001af7983 */ /* 0x000f280000300800 */
[----:B------:R1:W-:Y:S01]  /*35810*/  STL [R1+0x95c], R232 ;  /* 0x00095ce801007387 */ /* 0x0003e20000100800 */
[----:B------:R-:W-:Y:S01]  /*35820*/  IMAD.X R238, R238, 0x1, R21, P4 ;  /* 0x00000001eeee7824 */ /* 0x000fe200020e0615 */
[----:B------:R-:W-:Y:S02]  /*35830*/  IADD3 R15, P4, R15, R2, RZ ;  /* 0x000000020f0f7210 */ /* 0x000fe40007f9e0ff */
[----:B-1----:R-:W4:Y:S04]  /*35840*/  LDL.LU R232, [R1+0x904] ;  /* 0x0009040001e87983 */ /* 0x002f280000300800 */
[----:B------:R1:W-:Y:S04]  /*35850*/  STL [R1+0x930], R230 ;  /* 0x000930e601007387 */ /* 0x0003e80000100800 */
[----:B-1----:R-:W4:Y:S04]  /*35860*/  LDL.LU R230, [R1+0x8d8] ;  /* 0x0008d80001e67983 */ /* 0x002f280000300800 */
[----:B------:R1:W-:Y:S01]  /*35870*/  STL [R1+0x954], R238 ;  /* 0x000954ee01007387 */ /* 0x0003e20000100800 */
[----:B------:R-:W-:-:S03]  /*35880*/  UIADD3.64 UR32, UR4, 0xa00, URZ ;  /* 0x00000a0004207897 */ /* 0x000fc6000fffe03f */
[----:B-1----:R-:W4:Y:S04]  /*35890*/  LDL.LU R238, [R1+0x8fc] ;  /* 0x0008fc0001ee7983 */ /* 0x002f280000300800 */
[----:B------:R1:W-:Y:S01]  /*358a0*/  STL [R1+0x928], R15 ;  /* 0x0009280f01007387 */ /* 0x0003e20000100800 */
[----:B------:R-:W-:-:S03]  /*358b0*/  IMAD.X R226, R226, 0x1, R21, P1 ;  /* 0x00000001e2e27824 */ /* 0x000fc600008e0615 */
[----:B-1----:R0:W5:Y:S04]  /*358c0*/  LDL.LU R15, [R1+0x1ae8] ;  /* 0x001ae800010f7983 */ /* 0x0021680000300800 */
[----:B------:R-:W4:Y:S01]  /*358d0*/  LDL.LU R173, [R1+0x8d0] ;  /* 0x0008d00001ad7983 */ /* 0x000f220000300800 */
[----:B------:R-:W-:Y:S01]  /*358e0*/  UMOV UR34, UR14 ;  /* 0x0000000e00227c82 */ /* 0x000fe20008000000 */
[----:B------:R-:W-:Y:S02]  /*358f0*/  UMOV UR35, UR15 ;  /* 0x0000000f00237c82 */ /* 0x000fe40008000000 */
[----:B------:R-:W-:Y:S01]  /*35900*/  HGMMA.64x64x16.F32.BF16 R88, gdesc[UR32].tnspA, R88 ;  /* 0x20e00000205879f0 */ /* 0x000fe20008701858 */
[----:B---3--:R-:W-:-:S05]  /*35910*/  IMAD.X R172, R172, 0x1, R21, P5 ;  /* 0x00000001acac7824 */ /* 0x008fca00028e0615 */
[----:B------:R1:W-:Y:S01]  /*35920*/  STL [R1+0x94c], R172 ;  /* 0x00094cac01007387 */ /* 0x0003e20000100800 */
[----:B------:R-:W-:-:S03]  /*35930*/  IADD3 R199, P5, R199, R2, RZ ;  /* 0x00000002c7c77210 */ /* 0x000fc60007fbe0ff */
[----:B-1----:R-:W3:Y:S04]  /*35940*/  LDL.LU R172, [R1+0x8f4] ;  /* 0x0008f40001ac7983 */ /* 0x002ee80000300800 */
[----:B------:R1:W-:Y:S01]  /*35950*/  STL [R1+0x920], R199 ;  /* 0x000920c701007387 */ /* 0x0003e20000100800 */
[----:B------:R-:W-:-:S03]  /*35960*/  IMAD.X R168, R168, 0x1, R21, P6 ;  /* 0x00000001a8a87824 */ /* 0x000fc600030e0615 */
[----:B-1----:R-:W3:Y:S04]  /*35970*/  LDL.LU R199, [R1+0x8c8] ;  /* 0x0008c80001c77983 */ /* 0x002ee80000300800 */
[----:B------:R1:W-:Y:S04]  /*35980*/  STL [R1+0x944], R168 ;  /* 0x000944a801007387 */ /* 0x0003e80000100800 */
[----:B-1----:R-:W3:Y:S04]  /*35990*/  LDL.LU R168, [R1+0x8ec] ;  /* 0x0008ec0001a87983 */ /* 0x002ee80000300800 */
[----:B------:R1:W-:Y:S04]  /*359a0*/  STL [R1+0x93c], R226 ;  /* 0x00093ce201007387 */ /* 0x0003e80000100800 */
[----:B-1----:R-:W3:Y:S01]  /*359b0*/  LDL.LU R226, [R1+0x8e4] ;  /* 0x0008e40001e27983 */ /* 0x002ee20000300800 */
[----:B------:R-:W-:Y:S01]  /*359c0*/  UIADD3.64 UR36, UR4, 0xa80, URZ ;  /* 0x00000a8004247897 */ /* 0x000fe2000fffe03f */
[----:B------:R-:W-:Y:S01]  /*359d0*/  UMOV UR38, UR18 ;  /* 0x0000001200267c82 */ /* 0x000fe20008000000 */
[----:B------:R-:W-:-:S07]  /*359e0*/  UMOV UR39, UR19 ;  /* 0x0000001300277c82 */ /* 0x000fce0008000000 */
[----:B------:R-:W-:Y:S01]  /*359f0*/  HGMMA.64x64x16.F32.BF16 R88, gdesc[UR36].tnspA, R88 ;  /* 0x20e00000245879f0 */ /* 0x000fe20008701858 */
[----:B------:R-:W-:Y:S01]  /*35a00*/  UIADD3.64 UR32, UR4, 0xb00, URZ ;  /* 0x00000b0004207897 */ /* 0x000fe2000fffe03f */
[----:B------:R-:W-:Y:S01]  /*35a10*/  UMOV UR34, UR22 ;  /* 0x0000001600227c82 */ /* 0x000fe20008000000 */
[----:B------:R-:W-:Y:S01]  /*35a20*/  UMOV UR35, UR23 ;  /* 0x0000001700237c82 */ /* 0x000fe20008000000 */
[----:B------:R-:W-:-:S06]  /*35a30*/  UIADD3.64 UR36, UR4, 0xb80, URZ ;  /* 0x00000b8004247897 */ /* 0x000fcc000fffe03f */
[----:B------:R-:W-:Y:S01]  /*35a40*/  HGMMA.64x64x16.F32.BF16 R88, gdesc[UR32].tnspA, R88 ;  /* 0x20e00000205879f0 */ /* 0x000fe20008701858 */
[----:B------:R-:W-:Y:S01]  /*35a50*/  UMOV UR38, UR26 ;  /* 0x0000001a00267c82 */ /* 0x000fe20008000000 */
[----:B------:R-:W-:Y:S01]  /*35a60*/  UMOV UR39, UR27 ;  /* 0x0000001b00277c82 */ /* 0x000fe20008000000 */
[-C--:B--2---:R-:W-:Y:S01]  /*35a70*/  IADD3 R179, P6, R179, R2.reuse, RZ ;  /* 0x00000002b3b37210 */ /* 0x084fe20007fde0ff */
[--C-:B------:R-:W-:Y:S01]  /*35a80*/  IMAD.X R14, R14, 0x1, R21.reuse, P2 ;  /* 0x000000010e0e7824 */ /* 0x100fe200010e0615 */
[-C--:B----4-:R-:W-:Y:S01]  /*35a90*/  IADD3 R174, P1, R174, R2.reuse, RZ ;  /* 0x00000002aeae7210 */ /* 0x090fe20007f3e0ff */
[--C-:B------:R-:W-:Y:S01]  /*35aa0*/  IMAD.X R6, R6, 0x1, R21.reuse, P3 ;  /* 0x0000000106067824 */ /* 0x100fe200018e0615 */
[-C--:B------:R-:W-:Y:S01]  /*35ab0*/  IADD3 R170, P2, R170, R2.reuse, RZ ;  /* 0x00000002aaaa7210 */ /* 0x080fe20007f5e0ff */
[----:B------:R-:W-:Y:S04]  /*35ac0*/  STL [R1+0x918], R179 ;  /* 0x000918b301007387 */ /* 0x000fe80000100800 */
[----:B------:R1:W-:Y:S01]  /*35ad0*/  STL [R1+0x934], R14 ;  /* 0x0009340e01007387 */ /* 0x0003e20000100800 */
[----:B------:R-:W-:Y:S01]  /*35ae0*/  IMAD.X R222, R222, 0x1, R21, P4 ;  /* 0x00000001dede7824 */ /* 0x000fe200020e0615 */
[----:B------:R-:W-:-:S02]  /*35af0*/  IADD3 R169, P3, R169, R2, RZ ;  /* 0x00000002a9a97210 */ /* 0x000fc40007f7e0ff */
[-C--:B------:R-:W-:Y:S01]  /*35b00*/  IADD3 R165, P4, R165, R2.reuse, RZ ;  /* 0x00000002a5a57210 */ /* 0x080fe20007f9e0ff */
[--C-:B------:R-:W-:Y:S02]  /*35b10*/  IMAD.X R241, R241, 0x1, R21.reuse, P6 ;  /* 0x00000001f1f17824 */ /* 0x100fe400030e0615 */
[----:B------:R-:W-:Y:S01]  /*35b20*/  IMAD.X R164, R164, 0x1, R21, P5 ;  /* 0x00000001a4a47824 */ /* 0x000fe200028e0615 */
[----:B-1----:R0:W5:Y:S04]  /*35b30*/  LDL.LU R14, [R1+0x1ae4] ;  /* 0x001ae400010e7983 */ /* 0x0021680000300800 */
[----:B------:R-:W-:Y:S04]  /*35b40*/  STL [R1+0x910], R174 ;  /* 0x000910ae01007387 */ /* 0x000fe80000100800 */
[----:B------:R1:W-:Y:S01]  /*35b50*/  STL [R1+0x92c], R6 ;  /* 0x00092c0601007387 */ /* 0x0003e20000100800 */
[----:B------:R-:W-:-:S02]  /*35b60*/  IADD3 R178, P5, R178, R2, RZ ;  /* 0x00000002b2b27210 */ /* 0x000fc40007fbe0ff */
[-C--:B------:R-:W-:Y:S01]  /*35b70*/  IADD3 R177, P6, R177, R2.reuse, RZ ;  /* 0x00000002b1b17210 */ /* 0x080fe20007fde0ff */
[--C-:B------:R-:W-:Y:S01]  /*35b80*/  IMAD.X R232, R232, 0x1, R21.reuse, P2 ;  /* 0x00000001e8e87824 */ /* 0x100fe200010e0615 */
[----:B-1----:R0:W5:Y:S04]  /*35b90*/  LDL.LU R6, [R1+0x1ae0] ;  /* 0x001ae00001067983 */ /* 0x0021680000300800 */
[----:B------:R-:W-:Y:S01]  /*35ba0*/  STL [R1+0x908], R170 ;  /* 0x000908aa01007387 */ /* 0x000fe20000100800 */
[----:B------:R-:W-:Y:S03]  /*35bb0*/  HGMMA.64x64x16.F32.BF16 R88, gdesc[UR36].tnspA, R88 ;  /* 0x20e00000245879f0 */ /* 0x000fe60008701858 */
[----:B------:R1:W-:Y:S01]  /*35bc0*/  STL [R1+0x924], R222 ;  /* 0x000924de01007387 */ /* 0x0003e20000100800 */
[----:B------:R-:W-:Y:S01]  /*35bd0*/  IMAD.X R176, R176, 0x1, R21, P1 ;  /* 0x00000001b0b07824 */ /* 0x000fe200008e0615 */
[----:B------:R-:W-:-:S02]  /*35be0*/  IADD3 R175, P1, R175, R2, RZ ;  /* 0x00000002afaf7210 */ /* 0x000fc40007f3e0ff */
[----:B------:R-:W-:Y:S01]  /*35bf0*/  IADD3 R230, P2, R230, R2, RZ ;  /* 0x00000002e6e67210 */ /* 0x000fe20007f5e0ff */
[----:B-1----:R-:W2:Y:S04]  /*35c00*/  LDL.LU R222, [R1+0x8dc] ;  /* 0x0008dc0001de7983 */ /* 0x002ea80000300800 */
[----:B------:R-:W-:Y:S04]  /*35c10*/  STL [R1+0x900], R169 ;  /* 0x000900a901007387 */ /* 0x000fe80000100800 */
[----:B------:R-:W-:Y:S04]  /*35c20*/  STL [R1+0x8f8], R165 ;  /* 0x0008f8a501007387 */ /* 0x000fe80000100800 */
[----:B------:R1:W-:Y:S04]  /*35c30*/  STL [R1+0x914], R241 ;  /* 0x000914f101007387 */ /* 0x0003e80000100800 */
[----:B------:R-:W-:Y:S01]  /*35c40*/  STL [R1+0x91c], R164 ;  /* 0x00091ca401007387 */ /* 0x000fe20000100800 */
[----:B------:R-:W-:-:S03]  /*35c50*/  IMAD.X R238, R238, 0x1, R21, P3 ;  /* 0x00000001eeee7824 */ /* 0x000fc600018e0615 */
[----:B-1----:R-:W4:Y:S04]  /*35c60*/  LDL.LU R241, [R1+0x8d4] ;  /* 0x0008d40001f17983 */ /* 0x002f280000300800 */
[----:B------:R-:W-:Y:S04]  /*35c70*/  STL [R1+0x8f0], R178 ;  /* 0x0008f0b201007387 */ /* 0x000fe80000100800 */
[----:B------:R-:W-:Y:S04]  /*35c80*/  STL [R1+0x8e8], R177 ;  /* 0x0008e8b101007387 */ /* 0x000fe80000100800 */
[----:B------:R1:W-:Y:S04]  /*35c90*/  STL [R1+0x904], R232 ;  /* 0x000904e801007387 */ /* 0x0003e80000100800 */
[----:B------:R-:W-:Y:S01]  /*35ca0*/  STL [R1+0x90c], R176 ;  /* 0x00090cb001007387 */ /* 0x000fe20000100800 */
[----:B------:R-:W-:-:S03]  /*35cb0*/  IADD3 R173, P3, R173, R2, RZ ;  /* 0x00000002adad7210 */ /* 0x000fc60007f7e0ff */
[----:B-1----:R-:W4:Y:S04]  /*35cc0*/  LDL.LU R232, [R1+0x8cc] ;  /* 0x0008cc0001e87983 */ /* 0x002f280000300800 */
[----:B------:R-:W-:Y:S04]  /*35cd0*/  STL [R1+0x8e0], R175 ;  /* 0x0008e0af01007387 */ /* 0x000fe80000100800 */
[----:B------:R1:W-:Y:S01]  /*35ce0*/  STL [R1+0x8d8], R230 ;  /* 0x0008d8e601007387 */ /* 0x0003e20000100800 */
[----:B------:R-:W-:-:S03]  /*35cf0*/  UIADD3.64 UR32, UR4, 0xc00, URZ ;  /* 0x00000c0004207897 */ /* 0x000fc6000fffe03f */
[----:B-1----:R-:W4:Y:S04]  /*35d00*/  LDL.LU R230, [R1+0x8a0] ;  /* 0x0008a00001e67983 */ /* 0x002f280000300800 */
[----:B------:R1:W-:Y:S04]  /*35d10*/  STL [R1+0x8fc], R238 ;  /* 0x0008fcee01007387 */ /* 0x0003e80000100800 */
[----:B-1----:R-:W4:Y:S04]  /*35d20*/  LDL.LU R238, [R1+0x8c4] ;  /* 0x0008c40001ee7983 */ /* 0x002f280000300800 */
[----:B------:R-:W4:Y:S04]  /*35d30*/  LDL.LU R164, [R1+0x898] ;  /* 0x0008980001a47983 */ /* 0x000f280000300800 */
[----:B------:R-:W4:Y:S04]  /*35d40*/  LDL.LU R178, [R1+0x890] ;  /* 0x0008900001b27983 */ /* 0x000f280000300800 */
[----:B------:R-:W-:Y:S01]  /*35d50*/  STL [R1+0x8d0], R173 ;  /* 0x0008d0ad01007387 */ /* 0x000fe20000100800 */
[----:B------:R-:W-:Y:S01]  /*35d60*/  UMOV UR34, UR30 ;  /* 0x0000001e00227c82 */ /* 0x000fe20008000000 */
[----:B------:R-:W-:-:S02]  /*35d70*/  UMOV UR35, UR31 ;  /* 0x0000001f00237c82 */ /* 0x000fc40008000000 */
[----:B------:R-:W-:Y:S01]  /*35d80*/  HGMMA.64x64x16.F32.BF16 R88, gdesc[UR32].tnspA, R88 ;  /* 0x20e00000205879f0 */ /* 0x000fe20008701858 */
[----:B---3--:R-:W-:Y:S01]  /*35d90*/  IMAD.X R172, R172, 0x1, R21, P4 ;  /* 0x00000001acac7824 */ /* 0x008fe200020e0615 */
[----:B------:R-:W-:-:S05]  /*35da0*/  IADD3 R199, P4, R199, R2, RZ ;  /* 0x00000002c7c77210 */ /* 0x000fca0007f9e0ff */
[----:B------:R1:W-:Y:S04]  /*35db0*/  STL [R1+0x8c8], R199 ;  /* 0x0008c8c701007387 */ /* 0x0003e80000100800 */
[----:B------:R-:W-:Y:S01]  /*35dc0*/  STL [R1+0x8f4], R172 ;  /* 0x0008f4ac01007387 */ /* 0x000fe20000100800 */
[--C-:B------:R-:W-:Y:S01]  /*35dd0*/  IMAD.X R168, R168, 0x1, R21.reuse, P5 ;  /* 0x00000001a8a87824 */ /* 0x100fe200028e0615 */
[----:B------:R-:W-:Y:S02]  /*35de0*/  IADD3 R13, P5, R13, R2, RZ ;  /* 0x000000020d0d7210 */ /* 0x000fe40007fbe0ff */
[----:B-1----:R-:W3:Y:S04]  /*35df0*/  LDL.LU R199, [R1+0x888] ;  /* 0x0008880001c77983 */ /* 0x002ee80000300800 */
[----:B------:R1:W-:Y:S01]  /*35e00*/  STL [R1+0x8c0], R13 ;  /* 0x0008c00d01007387 */ /* 0x0003e20000100800 */
[----:B------:R-:W-:-:S03]  /*35e10*/  IMAD.X R226, R226, 0x1, R21, P6 ;  /* 0x00000001e2e27824 */ /* 0x000fc600030e0615 */
[----:B-1----:R0:W5:Y:S04]  /*35e20*/  LDL.LU R13, [R1+0x1adc] ;  /* 0x001adc00010d7983 */ /* 0x0021680000300800 */
[----:B------:R-:W-:Y:S04]  /*35e30*/  STL [R1+0x8ec], R168 ;  /* 0x0008eca801007387 */ /* 0x000fe80000100800 */
[----:B------:R-:W3:Y:S04]  /*35e40*/  LDL.LU R177, [R1+0x880] ;  /* 0x0008800001b17983 */ /* 0x000ee80000300800 */
[----:B------:R-:W3:Y:S04]  /*35e50*/  LDL.LU R176, [R1+0x878] ;  /* 0x0008780001b07983 */ /* 0x000ee80000300800 */
[----:B------:R-:W3:Y:S04]  /*35e60*/  LDL.LU R175, [R1+0x89c] ;  /* 0x00089c0001af7983 */ /* 0x000ee80000300800 */
[----:B------:R1:W-:Y:S04]  /*35e70*/  STL [R1+0x8e4], R226 ;  /* 0x0008e4e201007387 */ /* 0x0003e80000100800 */
[----:B-1----:R-:W3:Y:S01]  /*35e80*/  LDL.LU R226, [R1+0x870] ;  /* 0x0008700001e27983 */ /* 0x002ee20000300800 */
[----:B------:R-:W-:-:S02]  /*35e90*/  R2UR UR35, R154 ;  /* 0x000000009a2372ca */ /* 0x000fc400000e0000 */
[----:B------:R-:W-:Y:S01]  /*35ea0*/  R2UR UR34, R155 ;  /* 0x000000009b2272ca */ /* 0x000fe200000e0000 */
[----:B------:R-:W-:Y:S01]  /*35eb0*/  UIADD3.64 UR36, UR4, 0xc80, URZ ;  /* 0x00000c8004247897 */ /* 0x000fe2000fffe03f */
[----:B------:R-:W-:Y:S02]  /*35ec0*/  R2UR UR9, R152 ;  /* 0x00000000980972ca */ /* 0x000fe400000e0000 */
[----:B------:R-:W-:Y:S02]  /*35ed0*/  R2UR UR8, R153 ;  /* 0x00000000990872ca */ /* 0x000fe400000e0000 */
[----:B------:R-:W-:Y:S02]  /*35ee0*/  MOV R22, UR11 ;  /* 0x0000000b00167c02 */ /* 0x000fe40008000f00 */
[----:B------:R-:W-:Y:S02]  /*35ef0*/  MOV R23, UR10 ;  /* 0x0000000a00177c02 */ /* 0x000fe40008000f00 */
[----:B------:R-:W-:-:S02]  /*35f00*/  R2UR UR33, R156 ;  /* 0x000000009c2172ca */ /* 0x000fc400000e0000 */
[----:B------:R-:W-:Y:S02]  /*35f10*/  R2UR UR32, R157 ;  /* 0x000000009d2072ca */ /* 0x000fe400000e0000 */
[----:B------:R-:W-:Y:S01]  /*35f20*/  IADD3 R223, P6, R223, R2, RZ ;  /* 0x00000002dfdf7210 */ /* 0x000fe20007fde0ff */
[----:B------:R-:W3:Y:S01]  /*35f30*/  LDL.LU R173, [R1+0x894] ;  /* 0x0008940001ad7983 */ /* 0x000ee20000300800 */
[----:B------:R-:W-:Y:S01]  /*35f40*/  UMOV UR39, UR35 ;  /* 0x0000002300277c82 */ /* 0x000fe20008000000 */
[----:B------:R-:W-:Y:S02]  /*35f50*/  UMOV UR38, UR34 ;  /* 0x0000002200267c82 */ /* 0x000fe40008000000 */
[----:B------:R-:W-:Y:S01]  /*35f60*/  HGMMA.64x64x16.F32.BF16 R88, gdesc[UR36].tnspA, R88 ;  /* 0x20e00000245879f0 */ /* 0x000fe20008701858 */
[----:B------:R-:W-:Y:S02]  /*35f70*/  R2UR UR39, R158 ;  /* 0x000000009e2772ca */ /* 0x000fe400000e0000 */
[----:B------:R-:W-:-:S02]  /*35f80*/  R2UR UR38, R159 ;  /* 0x000000009f2672ca */ /* 0x000fc400000e0000 */
[----:B------:R-:W-:Y:S02]  /*35f90*/  MOV R152, UR9 ;  /* 0x0000000900987c02 */ /* 0x000fe40008000f00 */
[----:B------:R-:W-:Y:S01]  /*35fa0*/  MOV R153, UR8 ;  /* 0x0000000800997c02 */ /* 0x000fe20008000f00 */
[----:B------:R-:W-:-:S06]  /*35fb0*/  UIADD3.64 UR8, UR4, 0xd00, URZ ;  /* 0x00000d0004087897 */ /* 0x000fcc000fffe03f */
[----:B------:R-:W-:Y:S02]  /*35fc0*/  UMOV UR11, UR39 ;  /* 0x00000027000b7c82 */ /* 0x000fe40008000000 */
[----:B------:R-:W-:Y:S02]  /*35fd0*/  UMOV UR10, UR38 ;  /* 0x00000026000a7c82 */ /* 0x000fe40008000000 */
[----:B------:R-:W-:Y:S01]  /*35fe0*/  HGMMA.64x64x16.F32.BF16 R88, gdesc[UR8].tnspA, R88 ;  /* 0x20e00000085879f0 */ /* 0x000fe20008701858 */
[----:B------:R-:W-:Y:S02]  /*35ff0*/  MOV R156, UR41 ;  /* 0x00000029009c7c02 */ /* 0x000fe40008000f00 */
[----:B------:R-:W-:Y:S01]  /*36000*/  MOV R157, UR40 ;  /* 0x00000028009d7c02 */ /* 0x000fe20008000f00 */
[----:B------:R-:W-:Y:S01]  /*36010*/  UIADD3.64 UR40, UR4, 0xd80, URZ ;  /* 0x00000d8004287897 */ /* 0x000fe2000fffe03f */
[----:B------:R-:W-:Y:S01]  /*36020*/  UMOV UR10, UR42 ;  /* 0x0000002a000a7c82 */ /* 0x000fe20008000000 */
[----:B------:R-:W-:Y:S01]  /*36030*/  UMOV UR11, UR43 ;  /* 0x0000002b000b7c82 */ /* 0x000fe20008000000 */
[----:B------:R-:W-:-:S02]  /*36040*/  MOV R154, UR43 ;  /* 0x0000002b009a7c02 */ /* 0x000fc40008000f00 */
[----:B------:R-:W-:Y:S01]  /*36050*/  MOV R155, UR42 ;  /* 0x0000002a009b7c02 */ /* 0x000fe20008000f00 */
[----:B------:R-:W-:Y:S01]  /*36060*/  UMOV UR42, UR10 ;  /* 0x0000000a002a7c82 */ /* 0x000fe20008000000 */
[----:B------:R-:W-:Y:S01]  /*36070*/  UMOV UR43, UR11 ;  /* 0x0000000b002b7c82 */ /* 0x000fe20008000000 */
[----:B------:R1:W-:Y:S04]  /*36080*/  STL [R1+0x8b8], R223 ;  /* 0x0008b8df01007387 */ /* 0x0003e80000100800 */
[----:B-1----:R-:W3:Y:S04]  /*36090*/  LDL.LU R223, [R1+0x868] ;  /* 0x0008680001df7983 */ /* 0x002ee80000300800 */
[----:B------:R-:W3:Y:S01]  /*360a0*/  LDL.LU R172, [R1+0x88c] ;  /* 0x00088c0001ac7983 */ /* 0x000ee20000300800 */
[----:B------:R-:W-:Y:S01]  /*360b0*/  HGMMA.64x64x16.F32.BF16 R88, gdesc[UR40].tnspA, R88 ;  /* 0x20e00000285879f0 */ /* 0x000fe20008701858 */
[--C-:B--2---:R-:W-:Y:S01]  /*360c0*/  IMAD.X R222, R222, 0x1, R21.reuse, P1 ;  /* 0x00000001dede7824 */ /* 0x104fe200008e0615 */
[-C--:B------:R-:W-:Y:S01]  /*360d0*/  IADD3 R207, P1, R207, R2.reuse, RZ ;  /* 0x00000002cfcf7210 */ /* 0x080fe20007f3e0ff */
[----:B----4-:R-:W-:Y:S01]  /*360e0*/  IMAD.X R241, R241, 0x1, R21, P2 ;  /* 0x00000001f1f17824 */ /* 0x010fe200010e0615 */
[----:B------:R-:W-:-:S02]  /*360f0*/  IADD3 R240, P2, R240, R2, RZ ;  /* 0x00000002f0f07210 */ /* 0x000fc40007f5e0ff */
[----:B------:R1:W-:Y:S01]  /*36100*/  STL [R1+0x8dc], R222 ;  /* 0x0008dcde01007387 */ /* 0x0003e20000100800 */
[----:B------:R-:W-:-:S03]  /*36110*/  IMAD.X R232, R232, 0x1, R21, P3 ;  /* 0x00000001e8e87824 */ /* 0x000fc600018e0615 */
[----:B-1----:R-:W2:Y:S04]  /*36120*/  LDL.LU R222, [R1+0x860] ;  /* 0x0008600001de7983 */ /* 0x002ea80000300800 */
[----:B------:R1:W-:Y:S01]  /*36130*/  STL [R1+0x8b0], R207 ;  /* 0x0008b0cf01007387 */ /* 0x0003e20000100800 */
[--C-:B------:R-:W-:Y:S01]  /*36140*/  IMAD.X R12, R12, 0x1, R21.reuse, P5 ;  /* 0x000000010c0c7824 */ /* 0x100fe200028e0615 */
[----:B------:R-:W-:Y:S02]  /*36150*/  IADD3 R230, P3, R230, R2, RZ ;  /* 0x00000002e6e67210 */ /* 0x000fe40007f7e0ff */
[----:B-1----:R-:W4:Y:S04]  /*36160*/  LDL.LU R207, [R1+0x884] ;  /* 0x0008840001cf7983 */ /* 0x002f280000300800 */
[----:B------:R-:W4:Y:S04]  /*36170*/  LDL.LU R168, [R1+0x858] ;  /* 0x0008580001a87983 */ /* 0x000f280000300800 */
[----:B------:R1:W-:Y:S01]  /*36180*/  STL [R1+0x8d4], R241 ;  /* 0x0008d4f101007387 */ /* 0x0003e20000100800 */
[----:B------:R-:W-:-:S03]  /*36190*/  IMAD.X R238, R238, 0x1, R21, P4 ;  /* 0x00000001eeee7824 */ /* 0x000fc600020e0615 */
[----:B-1----:R-:W4:Y:S04]  /*361a0*/  LDL.LU R241, [R1+0x87c] ;  /* 0x00087c0001f17983 */ /* 0x002f280000300800 */
[----:B------:R1:W-:Y:S01]  /*361b0*/  STL [R1+0x8a8], R240 ;  /* 0x0008a8f001007387 */ /* 0x0003e20000100800 */
[-C--:B------:R-:W-:Y:S01]  /*361c0*/  IADD3 R164, P4, R164, R2.reuse, RZ ;  /* 0x00000002a4a47210 */ /* 0x080fe20007f9e0ff */
[--C-:B------:R-:W-:Y:S01]  /*361d0*/  IMAD.X R5, R5, 0x1, R21.reuse, P6 ;  /* 0x0000000105057824 */ /* 0x100fe200030e0615 */
[----:B------:R-:W-:Y:S01]  /*361e0*/  IADD3 R178, P5, R178, R2, RZ ;  /* 0x00000002b2b27210 */ /* 0x000fe20007fbe0ff */
[----:B-1----:R-:W4:Y:S04]  /*361f0*/  LDL.LU R240, [R1+0x850] ;  /* 0x0008500001f07983 */ /* 0x002f280000300800 */
[----:B------:R1:W-:Y:S01]  /*36200*/  STL [R1+0x8cc], R232 ;  /* 0x0008cce801007387 */ /* 0x0003e20000100800 */
[----:B------:R-:W-:Y:S01]  /*36210*/  UIADD3.64 UR8, UR4, 0xe00, URZ ;  /* 0x00000e0004087897 */ /* 0x000fe2000fffe03f */
[----:B------:R-:W-:-:S02]  /*36220*/  IMAD.X R247, R247, 0x1, R21, P1 ;  /* 0x00000001f7f77824 */ /* 0x000fc400008e0615 */
[----:B-1----:R-:W4:Y:S04]  /*36230*/  LDL.LU R232, [R1+0x874] ;  /* 0x0008740001e87983 */ /* 0x002f280000300800 */
[----:B------:R1:W-:Y:S01]  /*36240*/  STL [R1+0x8a0], R230 ;  /* 0x0008a0e601007387 */ /* 0x0003e20000100800 */
[----:B------:R-:W-:-:S03]  /*36250*/  IMAD.X R10, R10, 0x1, R21, P2 ;  /* 0x000000010a0a7824 */ /* 0x000fc600010e0615 */
[----:B-1----:R-:W4:Y:S04]  /*36260*/  LDL.LU R230, [R1+0x848] ;  /* 0x0008480001e67983 */ /* 0x002f280000300800 */
[----:B------:R1:W-:Y:S04]  /*36270*/  STL [R1+0x8c4], R238 ;  /* 0x0008c4ee01007387 */ /* 0x0003e80000100800 */
[----:B-1----:R-:W4:Y:S04]  /*36280*/  LDL.LU R238, [R1+0x86c] ;  /* 0x00086c0001ee7983 */ /* 0x002f280000300800 */
[----:B------:R1:W-:Y:S01]  /*36290*/  STL [R1+0x8bc], R12 ;  /* 0x0008bc0c01007387 */ /* 0x0003e20000100800 */
[----:B------:R-:W-:-:S03]  /*362a0*/  UMOV UR10, UR46 ;  /* 0x0000002e000a7c82 */ /* 0x000fc60008000000 */
[----:B-1----:R0:W5:Y:S04]  /*362b0*/  LDL.LU R12, [R1+0x1ad8] ;  /* 0x001ad800010c7983 */ /* 0x0021680000300800 */
[----:B------:R-:W-:Y:S04]  /*362c0*/  STL [R1+0x898], R164 ;  /* 0x000898a401007387 */ /* 0x000fe80000100800 */
[----:B------:R1:W-:Y:S01]  /*362d0*/  STL [R1+0x8b4], R5 ;  /* 0x0008b40501007387 */ /* 0x0003e20000100800 */
[----:B---3--:R-:W-:-:S03]  /*362e0*/  IADD3 R199, P6, R199, R2, RZ ;  /* 0x00000002c7c77210 */ /* 0x008fc60007fde0ff */
[----:B-1----:R-:W3:Y:S04]  /*362f0*/  LDL.LU R5, [R1+0x1ad4] ;  /* 0x001ad40001057983 */ /* 0x002ee80000300800 */
[----:B------:R-:W-:Y:S04]  /*36300*/  STL [R1+0x890], R178 ;  /* 0x000890b201007387 */ /* 0x000fe80000100800 */
[----:B------:R1:W-:Y:S01]  /*36310*/  STL [R1+0x888], R199 ;  /* 0x000888c701007387 */ /* 0x0003e20000100800 */
[----:B------:R-:W-:Y:S02]  /*36320*/  UMOV UR11, UR47 ;  /* 0x0000002f000b7c82 */ /* 0x000fe40008000000 */
[----:B------:R-:W-:Y:S01]  /*36330*/  HGMMA.64x64x16.F32.BF16 R88, gdesc[UR8].tnspA, R88 ;  /* 0x20e00000085879f0 */ /* 0x000fe20008701858 */
[----:B------:R-:W-:Y:S01]  /*36340*/  IADD3 R177, P1, R177, R2, RZ ;  /* 0x00000002b1b17210 */ /* 0x000fe20007f3e0ff */
[----:B-1----:R-:W3:Y:S01]  /*36350*/  LDL.LU R199, [R1+0x864] ;  /* 0x0008640001c77983 */ /* 0x002ee20000300800 */
[----:B------:R-:W-:-:S03]  /*36360*/  IMAD.X R175, R175, 0x1, R21, P3 ;  /* 0x00000001afaf7824 */ /* 0x000fc600018e0615 */
[----:B------:R1:W-:Y:S01]  /*36370*/  STL [R1+0x8ac], R247 ;  /* 0x0008acf701007387 */ /* 0x0003e20000100800 */
[-C--:B------:R-:W-:Y:S02]  /*36380*/  IADD3 R176, P2, R176, R2.reuse, RZ ;  /* 0x00000002b0b07210 */ /* 0x080fe40007f5e0ff */
[----:B------:R-:W-:Y:S01]  /*36390*/  IADD3 R226, P3, R226, R2, RZ ;  /* 0x00000002e2e27210 */ /* 0x000fe20007f7e0ff */
[----:B-1----:R-:W3:Y:S04]  /*363a0*/  LDL.LU R247, [R1+0x1ad0] ;  /* 0x001ad00001f77983 */ /* 0x002ee80000300800 */
[----:B------:R1:W-:Y:S04]  /*363b0*/  STL [R1+0x8a4], R10 ;  /* 0x0008a40a01007387 */ /* 0x0003e80000100800 */
[----:B-1----:R-:W3:Y:S04]  /*363c0*/  LDL.LU R10, [R1+0x1acc] ;  /* 0x001acc00010a7983 */ /* 0x002ee80000300800 */
[----:B------:R-:W-:Y:S04]  /*363d0*/  STL [R1+0x880], R177 ;  /* 0x000880b101007387 */ /* 0x000fe80000100800 */
[----:B------:R1:W-:Y:S04]  /*363e0*/  STL [R1+0x870], R226 ;  /* 0x000870e201007387 */ /* 0x0003e80000100800 */
[----:B------:R-:W-:Y:S04]  /*363f0*/  STL [R1+0x878], R176 ;  /* 0x000878b001007387 */ /* 0x000fe80000100800 */
[----:B-1----:R-:W3:Y:S01]  /*36400*/  LDL.LU R226, [R1+0x85c] ;  /* 0x00085c0001e27983 */ /* 0x002ee20000300800 */
        /* <DEDUP_REMOVED lines=12> */
[----:B------:R-:W-:Y:S01]  /*364d0*/  UMOV UR42, UR54 ;  /* 0x00000036002a7c82 */ /* 0x000fe20008000000 */
[----:B------:R-:W-:Y:S01]  /*364e0*/  UMOV UR43, UR55 ;  /* 0x00000037002b7c82 */ /* 0x000fe20008000000 */
[----:B------:R-:W-:Y:S01]  /*364f0*/  UMOV UR10, UR58 ;  /* 0x0000003a000a7c82 */ /* 0x000fe20008000000 */
[----:B------:R-:W-:-:S03]  /*36500*/  UMOV UR11, UR59 ;  /* 0x0000003b000b7c82 */ /* 0x000fc60008000000 */
[----:B------:R-:W-:Y:S04]  /*36510*/  HGMMA.64x64x16.F32.BF16 R88, gdesc[UR40].tnspA, R88 ;  /* 0x20e00000285879f0 */ /* 0x000fe80008701858 */
[----:B------:R-:W-:Y:S01]  /*36520*/  HGMMA.64x64x16.F32.BF16 R56, gdesc[UR8].tnspA, R56 ;  /* 0x20e00000083879f0 */ /* 0x000fe20008701838 */
[----:B------:R-:W-:Y:S01]  /*36530*/  UIADD3.64 UR40, UR4, 0x1000, URZ ;  /* 0x0000100004287897 */ /* 0x000fe2000fffe03f */
[----:B------:R-:W-:Y:S01]  /*36540*/  UMOV UR42, UR6 ;  /* 0x00000006002a7c82 */ /* 0x000fe20008000000 */
[----:B------:R-:W-:Y:S01]  /*36550*/  UMOV UR43, UR7 ;  /* 0x00000007002b7c82 */ /* 0x000fe20008000000 */
[--C-:B------:R-:W-:Y:S01]  /*36560*/  IMAD.X R173, R173, 0x1, R21.reuse, P4 ;  /* 0x00000001adad7824 */ /* 0x100fe200020e0615 */
[-C--:B------:R-:W-:Y:S01]  /*36570*/  IADD3 R223, P4, R223, R2.reuse, RZ ;  /* 0x00000002dfdf7210 */ /* 0x080fe20007f9e0ff */
[--C-:B------:R-:W-:Y:S01]  /*36580*/  IMAD.X R172, R172, 0x1, R21.reuse, P5 ;  /* 0x00000001acac7824 */ /* 0x100fe200028e0615 */
[----:B------:R-:W-:Y:S04]  /*36590*/  STL [R1+0x89c], R175 ;  /* 0x00089caf01007387 */ /* 0x000fe80000100800 */
[----:B------:R1:W-:Y:S04]  /*365a0*/  STL [R1+0x868], R223 ;  /* 0x000868df01007387 */ /* 0x0003e80000100800 */
[----:B-1----:R-:W3:Y:S04]  /*365b0*/  LDL.LU R223, [R1+0x854] ;  /* 0x0008540001df7983 */ /* 0x002ee80000300800 */
[----:B------:R-:W-:Y:S01]  /*365c0*/  STL [R1+0x894], R173 ;  /* 0x000894ad01007387 */ /* 0x000fe20000100800 */
[----:B------:R-:W-:Y:S01]  /*365d0*/  HGMMA.64x64x16.F32.BF16 R56, gdesc[UR40].tnspA, R56 ;  /* 0x20e00000283879f0 */ /* 0x000fe20008701838 */
[-C--:B--2---:R-:W-:Y:S01]  /*365e0*/  IADD3 R222, P5, R222, R2.reuse, RZ ;  /* 0x00000002dede7210 */ /* 0x084fe20007fbe0ff */
[----:B----4-:R-:W-:Y:S01]  /*365f0*/  IMAD.X R207, R207, 0x1, R21, P6 ;  /* 0x00000001cfcf7824 */ /* 0x010fe200030e0615 */
[----:B------:R-:W-:-:S03]  /*36600*/  IADD3 R168, P6, R168, R2, RZ ;  /* 0x00000002a8a87210 */ /* 0x000fc60007fde0ff */
[----:B------:R1:W-:Y:S01]  /*36610*/  STL [R1+0x860], R222 ;  /* 0x000860de01007387 */ /* 0x0003e20000100800 */
[--C-:B------:R-:W-:Y:S01]  /*36620*/  IMAD.X R241, R241, 0x1, R21.reuse, P1 ;  /* 0x00000001f1f17824 */ /* 0x100fe200008e0615 */
[----:B------:R-:W-:Y:S02]  /*36630*/  IADD3 R240, P1, R240, R2, RZ ;  /* 0x00000002f0f07210 */ /* 0x000fe40007f3e0ff */
[----:B-1----:R-:W2:Y:S04]  /*36640*/  LDL.LU R222, [R1+0x84c] ;  /* 0x00084c0001de7983 */ /* 0x002ea80000300800 */
[----:B------:R-:W-:Y:S04]  /*36650*/  STL [R1+0x88c], R172 ;  /* 0x00088cac01007387 */ /* 0x000fe80000100800 */
[----:B------:R1:W-:Y:S01]  /*36660*/  STL [R1+0x884], R207 ;  /* 0x000884cf01007387 */ /* 0x0003e20000100800 */
[----:B------:R-:W-:-:S03]  /*36670*/  IMAD.X R232, R232, 0x1, R21, P2 ;  /* 0x00000001e8e87824 */ /* 0x000fc600010e0615 */
[----:B-1----:R-:W4:Y:S04]  /*36680*/  LDL.LU R207, [R1+0x1a20] ;  /* 0x001a200001cf7983 */ /* 0x002f280000300800 */
[----:B------:R-:W4:Y:S04]  /*36690*/  LDL.LU R176, [R1+0x1a24] ;  /* 0x001a240001b07983 */ /* 0x000f280000300800 */
[----:B------:R1:W-:Y:S04]  /*366a0*/  STL [R1+0x858], R168 ;  /* 0x000858a801007387 */ /* 0x0003e80000100800 */
[----:B------:R-:W4:Y:S04]  /*366b0*/  LDL.LU R175, [R1+0x1a28] ;  /* 0x001a280001af7983 */ /* 0x000f280000300800 */
[----:B------:R0:W-:Y:S01]  /*366c0*/  STL [R1+0x87c], R241 ;  /* 0x00087cf101007387 */ /* 0x0001e20000100800 */
[----:B------:R-:W-:-:S03]  /*366d0*/  IADD3 R230, P2, R230, R2, RZ ;  /* 0x00000002e6e67210 */ /* 0x000fc60007f5e0ff */
[----:B------:R-:W4:Y:S04]  /*366e0*/  LDL.LU R173, [R1+0x1a2c] ;  /* 0x001a2c0001ad7983 */ /* 0x000f280000300800 */
[----:B------:R0:W-:Y:S04]  /*366f0*/  STL [R1+0x850], R240 ;  /* 0x000850f001007387 */ /* 0x0001e80000100800 */
[----:B------:R-:W4:Y:S04]  /*36700*/  LDL.LU R172, [R1+0x1a30] ;  /* 0x001a300001ac7983 */ /* 0x000f280000300800 */
[----:B------:R-:W-:Y:S04]  /*36710*/  STL [R1+0x874], R232 ;  /* 0x000874e801007387 */ /* 0x000fe80000100800 */
[----:B------:R-:W-:Y:S01]  /*36720*/  STL [R1+0x848], R230 ;  /* 0x000848e601007387 */ /* 0x000fe20000100800 */
[----:B------:R-:W-:Y:S01]  /*36730*/  IMAD.X R238, R238, 0x1, R21, P3 ;  /* 0x00000001eeee7824 */ /* 0x000fe200018e0615 */
[----:B------:R-:W-:-:S02]  /*36740*/  IADD3 R212, P3, R212, R2, RZ ;  /* 0x00000002d4d47210 */ /* 0x000fc40007f7e0ff */
[----:B-1----:R-:W4:Y:S01]  /*36750*/  LDL.LU R168, [R1+0x1a34] ;  /* 0x001a340001a87983 */ /* 0x002f220000300800 */
[----:B------:R-:W-:Y:S02]  /*36760*/  UIADD3.64 UR8, UR4, 0x1080, URZ ;  /* 0x0000108004087897 */ /* 0x000fe4000fffe03f */
[----:B------:R-:W-:Y:S01]  /*36770*/  UIADD3.64 UR10, UR6, 0x2, URZ ;  /* 0x00000002060a7897 */ /* 0x000fe2000fffe03f */
[----:B0-----:R-:W4:Y:S04]  /*36780*/  LDL.LU R241, [R1+0x82c] ;  /* 0x00082c0001f17983 */ /* 0x001f280000300800 */
[----:B------:R-:W-:Y:S04]  /*36790*/  STL [R1+0x86c], R238 ;  /* 0x00086cee01007387 */ /* 0x000fe80000100800 */
[----:B------:R-:W4:Y:S04]  /*367a0*/  LDL.LU R240, [R1+0x1a38] ;  /* 0x001a380001f07983 */ /* 0x000f280000300800 */
[----:B------:R0:W-:Y:S04]  /*367b0*/  STL [R1+0x840], R212 ;  /* 0x000840d401007387 */ /* 0x0001e80000100800 */
[----:B0-----:R-:W4:Y:S04]  /*367c0*/  LDL.LU R212, [R1+0x828] ;  /* 0x0008280001d47983 */ /* 0x001f280000300800 */
[----:B------:R-:W4:Y:S04]  /*367d0*/  LDL.LU R232, [R1+0x1a3c] ;  /* 0x001a3c0001e87983 */ /* 0x000f280000300800 */
[----:B------:R-:W4:Y:S01]  /*367e0*/  LDL.LU R230, [R1+0x824] ;  /* 0x0008240001e67983 */ /* 0x000f220000300800 */
[----:B------:R-:W-:Y:S01]  /*367f0*/  HGMMA.64x64x16.F32.BF16 R56, gdesc[UR8].tnspA, R56 ;  /* 0x20e00000083879f0 */ /* 0x000fe20008701838 */
[----:B---3--:R-:W-:Y:S01]  /*36800*/  IMAD.X R199, R199, 0x1, R21, P4 ;  /* 0x00000001c7c77824 */ /* 0x008fe200020e0615 */
[----:B------:R-:W-:-:S04]  /*36810*/  IADD3 R228, P4, R228, R2, RZ ;  /* 0x00000002e4e47210 */ /* 0x000fc80007f9e0ff */
[----:B------:R0:W-:Y:S04]  /*36820*/  STL [R1+0x864], R199 ;  /* 0x000864c701007387 */ /* 0x0001e80000100800 */
[----:B0-----:R-:W3:Y:S04]  /*36830*/  LDL.LU R199, [R1+0x1a40] ;  /* 0x001a400001c77983 */ /* 0x001ee80000300800 */
[----:B------:R-:W3:Y:S04]  /*36840*/  LDL.LU R238, [R1+0x820] ;  /* 0x0008200001ee7983 */ /* 0x000ee80000300800 */
[----:B------:R0:W-:Y:S04]  /*36850*/  STL [R1+0x1a14], R228 ;  /* 0x001a14e401007387 */ /* 0x0001e80000100800 */
[----:B0-----:R-:W3:Y:S01]  /*36860*/  LDL.LU R228, [R1+0x1a44] ;  /* 0x001a440001e47983 */ /* 0x001ee20000300800 */
[----:B------:R-:W-:Y:S01]  /*36870*/  IMAD.X R226, R226, 0x1, R21, P5 ;  /* 0x00000001e2e27824 */ /* 0x000fe200028e0615 */
[----:B------:R-:W-:-:S04]  /*36880*/  IADD3 R9, P5, R9, R2, RZ ;  /* 0x0000000209097210 */ /* 0x000fc80007fbe0ff */
[----:B------:R0:W-:Y:S04]  /*36890*/  STL [R1+0x85c], R226 ;  /* 0x00085ce201007387 */ /* 0x0001e80000100800 */
[----:B0-----:R-:W3:Y:S04]  /*368a0*/  LDL.LU R226, [R1+0x81c] ;  /* 0x00081c0001e27983 */ /* 0x001ee80000300800 */
[----:B------:R0:W-:Y:S04]  /*368b0*/  STL [R1+0x1a18], R9 ;  /* 0x001a180901007387 */ /* 0x0001e80000100800 */
[----:B0-----:R-:W3:Y:S01]  /*368c0*/  LDL.LU R9, [R1+0x1ac8] ;  /* 0x001ac80001097983 */ /* 0x001ee20000300800 */
[----:B------:R-:W-:Y:S01]  /*368d0*/  UIADD3.64 UR40, UR4, 0x1100, URZ ;  /* 0x0000110004287897 */ /* 0x000fe2000fffe03f */
[----:B------:R-:W-:Y:S01]  /*368e0*/  UMOV UR42, UR56 ;  /* 0x00000038002a7c82 */ /* 0x000fe20008000000 */
[----:B------:R-:W-:-:S07]  /*368f0*/  UMOV UR43, UR57 ;  /* 0x00000039002b7c82 */ /* 0x000fce0008000000 */
[----:B------:R-:W-:Y:S01]  /*36900*/  HGMMA.64x64x16.F32.BF16 R56, gdesc[UR40].tnspA, R56 ;  /* 0x20e00000283879f0 */ /* 0x000fe20008701838 */
[----:B------:R-:W-:Y:S02]  /*36910*/  R2UR UR11, R22 ;  /* 0x00000000160b72ca */ /* 0x000fe400000e0000 */
[----:B------:R-:W-:Y:S01]  /*36920*/  R2UR UR10, R23 ;  /* 0x00000000170a72ca */ /* 0x000fe200000e0000 */
[----:B------:R-:W-:-:S10]  /*36930*/  UIADD3.64 UR44, UR4, 0x1180, URZ ;  /* 0x00001180042c7897 */ /* 0x000fd4000fffe03f */
[----:B------:R-:W-:Y:S02]  /*36940*/  UMOV UR47, UR11 ;  /* 0x0000000b002f7c82 */ /* 0x000fe40008000000 */
[----:B------:R-:W-:Y:S02]  /*36950*/  UMOV UR46, UR10 ;  /* 0x0000000a002e7c82 */ /* 0x000fe40008000000 */
[----:B------:R-:W-:Y:S01]  /*36960*/  HGMMA.64x64x16.F32.BF16 R56, gdesc[UR44].tnspA, R56 ;  /* 0x20e000002c3879f0 */ /* 0x000fe20008701838 */
[----:B------:R-:W-:Y:S01]  /*36970*/  UIADD3.64 UR40, UR4, 0x1200, URZ ;  /* 0x0000120004287897 */ /* 0x000fe2000fffe03f */
[----:B------:R-:W-:Y:S01]  /*36980*/  UMOV UR42, UR14 ;  /* 0x0000000e002a7c82 */ /* 0x000fe20008000000 */
[----:B------:R-:W-:Y:S01]  /*36990*/  UMOV UR43, UR15 ;  /* 0x0000000f002b7c82 */ /* 0x000fe20008000000 */
[----:B------:R-:W-:-:S06]  /*369a0*/  UIADD3.64 UR44, UR4, 0x1280, URZ ;  /* 0x00001280042c7897 */ /* 0x000fcc000fffe03f */
[----:B------:R-:W-:Y:S01]  /*369b0*/  HGMMA.64x64x16.F32.BF16 R56, gdesc[UR40].tnspA, R56 ;  /* 0x20e00000283879f0 */ /* 0x000fe20008701838 */
[--C-:B------:R-:W-:Y:S01]  /*369c0*/  IMAD.X R223, R223, 0x1, R21.reuse, P6 ;  /* 0x00000001dfdf7824 */ /* 0x100fe200030e0615 */
[----:B------:R-:W-:Y:S01]  /*369d0*/  UMOV UR46, UR18 ;  /* 0x00000012002e7c82 */ /* 0x000fe20008000000 */
[----:B------:R-:W-:Y:S01]  /*369e0*/  UMOV UR47, UR19 ;  /* 0x00000013002f7c82 */ /* 0x000fe20008000000 */
[----:B------:R-:W-:Y:S02]  /*369f0*/  IADD3 R11, P6, R11, R2, RZ ;  /* 0x000000020b0b7210 */ /* 0x000fe40007fde0ff */
[----:B------:R0:W-:Y:S01]  /*36a00*/  STL [R1+0x854], R223 ;  /* 0x000854df01007387 */ /* 0x0001e20000100800 */
[----:B--2---:R-:W-:-:S03]  /*36a10*/  IMAD.X R222, R222, 0x1, R21, P1 ;  /* 0x00000001dede7824 */ /* 0x004fc600008e0615 */
[----:B0-----:R-:W2:Y:S04]  /*36a20*/  LDL.LU R223, [R1+0x818] ;  /* 0x0008180001df7983 */ /* 0x001ea80000300800 */
[----:B------:R0:W-:Y:S01]  /*36a30*/  STL [R1+0x1a1c], R11 ;  /* 0x001a1c0b01007387 */ /* 0x0001e20000100800 */
[--C-:B------:R-:W-:Y:S02]  /*36a40*/  IMAD.X R7, R7, 0x1, R21.reuse, P3 ;  /* 0x0000000107077824 */ /* 0x100fe400018e0615 */
[--C-:B------:R-:W-:Y:S01]  /*36a50*/  IMAD.X R8, R8, 0x1, R21.reuse, P4 ;  /* 0x0000000108087824 */ /* 0x100fe200020e0615 */
[-C--:B----4-:R-:W-:Y:S01]  /*36a60*/  IADD3 R207, P1, R207, R2.reuse, RZ ;  /* 0x00000002cfcf7210 */ /* 0x090fe20007f3e0ff */
[----:B0-----:R-:W4:Y:S04]  /*36a70*/  LDL.LU R11, [R1+0x1ac4] ;  /* 0x001ac400010b7983 */ /* 0x001f280000300800 */
[----:B------:R0:W-:Y:S01]  /*36a80*/  STL [R1+0x84c], R222 ;  /* 0x00084cde01007387 */ /* 0x0001e20000100800 */
[----:B------:R-:W-:Y:S01]  /*36a90*/  IADD3 R175, P3, R175, R2, RZ ;  /* 0x00000002afaf7210 */ /* 0x000fe20007f7e0ff */
[----:B------:R-:W-:-:S02]  /*36aa0*/  IMAD.X R0, R0, 0x1, R21, P5 ;  /* 0x0000000100007824 */ /* 0x000fc400028e0615 */
[----:B0-----:R-:W4:Y:S01]  /*36ab0*/  LDL.LU R222, [R1+0x814] ;  /* 0x0008140001de7983 */ /* 0x001f220000300800 */
[-C--:B------:R-:W-:Y:S01]  /*36ac0*/  IADD3 R173, P4, R173, R2.reuse, RZ ;  /* 0x00000002adad7210 */ /* 0x080fe20007f9e0ff */
[--C-:B------:R-:W-:Y:S01]  /*36ad0*/  IMAD.X R194, R194, 0x1, R21.reuse, P6 ;  /* 0x00000001c2c27824 */ /* 0x100fe200030e0615 */
[----:B------:R-:W-:Y:S01]  /*36ae0*/  HGMMA.64x64x16.F32.BF16 R56, gdesc[UR44].tnspA, R56 ;  /* 0x20e000002c3879f0 */ /* 0x000fe20008701838 */
[----:B---3--:R-:W-:Y:S01]  /*36af0*/  IMAD.X R9, R9, 0x1, R21, P2 ;  /* 0x0000000109097824 */ /* 0x008fe200010e0615 */
[----:B------:R-:W-:-:S04]  /*36b00*/  IADD3 R176, P2, R176, R2, RZ ;  /* 0x00000002b0b07210 */ /* 0x000fc80007f5e0ff */
[----:B------:R0:W-:Y:S04]  /*36b10*/  STL [R1+0x844], R9 ;  /* 0x0008440901007387 */ /* 0x0001e80000100800 */
[----:B0-----:R-:W3:Y:S04]  /*36b20*/  LDL.LU R9, [R1+0x1ac0] ;  /* 0x001ac00001097983 */ /* 0x001ee80000300800 */
[----:B------:R0:W-:Y:S04]  /*36b30*/  STL [R1+0x1a20], R207 ;  /* 0x001a20cf01007387 */ /* 0x0001e80000100800 */
[----:B0-----:R-:W3:Y:S04]  /*36b40*/  LDL.LU R207, [R1+0x810] ;  /* 0x0008100001cf7983 */ /* 0x001ee80000300800 */
[----:B------:R0:W-:Y:S04]  /*36b50*/  STL [R1+0x83c], R7 ;  /* 0x00083c0701007387 */ /* 0x0001e80000100800 */
[----:B0-----:R-:W3:Y:S04]  /*36b60*/  LDL.LU R7, [R1+0x1abc] ;  /* 0x001abc0001077983 */ /* 0x001ee80000300800 */
[----:B------:R-:W-:Y:S04]  /*36b70*/  STL [R1+0x1a24], R176 ;  /* 0x001a24b001007387 */ /* 0x000fe80000100800 */
[----:B------:R0:W-:Y:S04]  /*36b80*/  STL [R1+0x838], R8 ;  /* 0x0008380801007387 */ /* 0x0001e80000100800 */
[----:B0-----:R-:W3:Y:S04]  /*36b90*/  LDL.LU R8, [R1+0x1ab8] ;  /* 0x001ab80001087983 */ /* 0x001ee80000300800 */
[----:B------:R-:W-:Y:S04]  /*36ba0*/  STL [R1+0x1a28], R175 ;  /* 0x001a28af01007387 */ /* 0x000fe80000100800 */
[----:B------:R0:W-:Y:S04]  /*36bb0*/  STL [R1+0x834], R0 ;  /* 0x0008340001007387 */ /* 0x0001e80000100800 */
[----:B0-----:R-:W3:Y:S04]  /*36bc0*/  LDL.LU R0, [R1+0x1ab4] ;  /* 0x001ab40001007983 */ /* 0x001ee80000300800 */
[----:B------:R-:W-:Y:S04]  /*36bd0*/  STL [R1+0x1a2c], R173 ;  /* 0x001a2cad01007387 */ /* 0x000fe80000100800 */
[----:B------:R0:W-:Y:S04]  /*36be0*/  STL [R1+0x830], R194 ;  /* 0x000830c201007387 */ /* 0x0001e80000100800 */
[----:B0-----:R-:W3:Y:S01]  /*36bf0*/  LDL.LU R194, [R1+0x80c] ;  /* 0x00080c0001c27983 */ /* 0x001ee20000300800 */
        /* <DEDUP_REMOVED lines=11> */
[-C--:B------:R-:W-:Y:S02]  /*36cb0*/  IADD3 R172, P5, R172, R2.reuse, RZ ;  /* 0x00000002acac7210 */ /* 0x080fe40007fbe0ff */
[-C--:B------:R-:W-:Y:S01]  /*36cc0*/  IADD3 R168, P6, R168, R2.reuse, RZ ;  /* 0x00000002a8a87210 */ /* 0x080fe20007fde0ff */
[--C-:B------:R-:W-:Y:S02]  /*36cd0*/  IMAD.X R212, R212, 0x1, R21.reuse, P2 ;  /* 0x00000001d4d47824 */ /* 0x100fe400010e0615 */
[--C-:B------:R-:W-:Y:S01]  /*36ce0*/  IMAD.X R241, R241, 0x1, R21.reuse, P1 ;  /* 0x00000001f1f17824 */ /* 0x100fe200008e0615 */
[----:B------:R-:W-:Y:S01]  /*36cf0*/  IADD3 R240, P1, R240, R2, RZ ;  /* 0x00000002f0f07210 */ /* 0x000fe20007f3e0ff */
[----:B------:R-:W-:Y:S01]  /*36d00*/  STL [R1+0x1a30], R172 ;  /* 0x001a30ac01007387 */ /* 0x000fe20000100800 */
[----:B------:R-:W-:-:S03]  /*36d10*/  IMAD.X R230, R230, 0x1, R21, P3 ;  /* 0x00000001e6e67824 */ /* 0x000fc600018e0615 */
[----:B------:R-:W-:Y:S01]  /*36d20*/  STL [R1+0x1a34], R168 ;  /* 0x001a34a801007387 */ /* 0x000fe20000100800 */
[----:B------:R-:W-:-:S03]  /*36d30*/  IADD3 R199, P3, R199, R2, RZ ;  /* 0x00000002c7c77210 */ /* 0x000fc60007f7e0ff */
[----:B------:R0:W-:Y:S01]  /*36d40*/  STL [R1+0x828], R212 ;  /* 0x000828d401007387 */ /* 0x0001e20000100800 */
[----:B------:R-:W-:Y:S01]  /*36d50*/  HGMMA.64x64x16.F32.BF16 R56, gdesc[UR40].tnspA, R56 ;  /* 0x20e00000283879f0 */ /* 0x000fe20008701838 */
[----:B------:R-:W-:Y:S02]  /*36d60*/  IADD3 R232, P2, R232, R2, RZ ;  /* 0x00000002e8e87210 */ /* 0x000fe40007f5e0ff */
[----:B------:R-:W-:Y:S04]  /*36d70*/  STL [R1+0x82c], R241 ;  /* 0x00082cf101007387 */ /* 0x000fe80000100800 */
[----:B0-----:R-:W3:Y:S01]  /*36d80*/  LDL.LU R212, [R1+0x808] ;  /* 0x0008080001d47983 */ /* 0x001ee20000300800 */
[----:B------:R-:W-:-:S03]  /*36d90*/  UIADD3.64 UR44, UR4, 0x1480, URZ ;  /* 0x00001480042c7897 */ /* 0x000fc6000fffe03f */
[----:B------:R-:W-:Y:S04]  /*36da0*/  STL [R1+0x1a38], R240 ;  /* 0x001a38f001007387 */ /* 0x000fe80000100800 */
[----:B------:R0:W-:Y:S01]  /*36db0*/  STL [R1+0x1a40], R199 ;  /* 0x001a40c701007387 */ /* 0x0001e20000100800 */
[----:B------:R-:W-:-:S03]  /*36dc0*/  IMAD.X R238, R238, 0x1, R21, P4 ;  /* 0x00000001eeee7824 */ /* 0x000fc600020e0615 */
[----:B------:R-:W-:Y:S01]  /*36dd0*/  STL [R1+0x1a3c], R232 ;  /* 0x001a3ce801007387 */ /* 0x000fe20000100800 */
[-C--:B------:R-:W-:Y:S01]  /*36de0*/  IADD3 R228, P4, R228, R2.reuse, RZ ;  /* 0x00000002e4e47210 */ /* 0x080fe20007f9e0ff */
[----:B------:R-:W-:Y:S01]  /*36df0*/  IMAD.X R226, R226, 0x1, R21, P5 ;  /* 0x00000001e2e27824 */ /* 0x000fe200028e0615 */
[----:B------:R-:W-:Y:S01]  /*36e00*/  IADD3 R10, P5, R10, R2, RZ ;  /* 0x000000020a0a7210 */ /* 0x000fe20007fbe0ff */
[----:B------:R-:W-:Y:S01]  /*36e10*/  UMOV UR46, UR34 ;  /* 0x00000022002e7c82 */ /* 0x000fe20008000000 */
[----:B0-----:R-:W3:Y:S04]  /*36e20*/  LDL.LU R199, [R1+0x7d8] ;  /* 0x0007d80001c77983 */ /* 0x001ee80000300800 */
[----:B------:R-:W-:Y:S04]  /*36e30*/  STL [R1+0x824], R230 ;  /* 0x000824e601007387 */ /* 0x000fe80000100800 */
[----:B------:R-:W3:Y:S04]  /*36e40*/  LDL.LU R241, [R1+0x7d0] ;  /* 0x0007d00001f17983 */ /* 0x000ee80000300800 */
[----:B------:R-:W-:Y:S01]  /*36e50*/  STL [R1+0x820], R238 ;  /* 0x000820ee01007387 */ /* 0x000fe20000100800 */
[----:B------:R-:W-:-:S03]  /*36e60*/  UMOV UR47, UR35 ;  /* 0x00000023002f7c82 */ /* 0x000fc60008000000 */
[----:B------:R-:W-:Y:S01]  /*36e70*/  STL [R1+0x1a44], R228 ;  /* 0x001a44e401007387 */ /* 0x000fe20000100800 */
[----:B--2---:R-:W-:-:S03]  /*36e80*/  IMAD.X R223, R223, 0x1, R21, P6 ;  /* 0x00000001dfdf7824 */ /* 0x004fc600030e0615 */
[----:B------:R0:W-:Y:S01]  /*36e90*/  STL [R1+0x1a48], R10 ;  /* 0x001a480a01007387 */ /* 0x0001e20000100800 */
[-C--:B------:R-:W-:Y:S01]  /*36ea0*/  IADD3 R224, P6, R224, R2.reuse, RZ ;  /* 0x00000002e0e07210 */ /* 0x080fe20007fde0ff */
[--C-:B----4-:R-:W-:Y:S01]  /*36eb0*/  IMAD.X R222, R222, 0x1, R21.reuse, P1 ;  /* 0x00000001dede7824 */ /* 0x110fe200008e0615 */
[-C--:B------:R-:W-:Y:S01]  /*36ec0*/  IADD3 R220, P1, R220, R2.reuse, RZ ;  /* 0x00000002dcdc7210 */ /* 0x080fe20007f3e0ff */
[----:B0-----:R-:W2:Y:S04]  /*36ed0*/  LDL.LU R10, [R1+0x1ab0] ;  /* 0x001ab000010a7983 */ /* 0x001ea80000300800 */
[----:B------:R-:W-:Y:S04]  /*36ee0*/  STL [R1+0x81c], R226 ;  /* 0x00081ce201007387 */ /* 0x000fe80000100800 */
[----:B------:R-:W4:Y:S04]  /*36ef0*/  LDL.LU R240, [R1+0x7c8] ;  /* 0x0007c80001f07983 */ /* 0x000f280000300800 */
[----:B------:R0:W-:Y:S04]  /*36f00*/  STL [R1+0x818], R223 ;  /* 0x000818df01007387 */ /* 0x0001e80000100800 */
[----:B0-----:R-:W2:Y:S04]  /*36f10*/  LDL.LU R223, [R1+0x7c0] ;  /* 0x0007c00001df7983 */ /* 0x001ea80000300800 */
[----:B------:R-:W2:Y:S04]  /*36f20*/  LDL.LU R232, [R1+0x7b8] ;  /* 0x0007b80001e87983 */ /* 0x000ea80000300800 */
[----:B------:R-:W-:Y:S04]  /*36f30*/  STL [R1+0x800], R224 ;  /* 0x000800e001007387 */ /* 0x000fe80000100800 */
[----:B------:R-:W-:Y:S04]  /*36f40*/  STL [R1+0x814], R222 ;  /* 0x000814de01007387 */ /* 0x000fe80000100800 */
[----:B------:R-:W2:Y:S04]  /*36f50*/  LDL.LU R230, [R1+0x7b0] ;  /* 0x0007b00001e67983 */ /* 0x000ea80000300800 */
[----:B------:R-:W2:Y:S04]  /*36f60*/  LDL.LU R238, [R1+0x7d4] ;  /* 0x0007d40001ee7983 */ /* 0x000ea80000300800 */
[----:B------:R-:W-:Y:S04]  /*36f70*/  STL [R1+0x7f8], R220 ;  /* 0x0007f8dc01007387 */ /* 0x000fe80000100800 */
[----:B------:R-:W2:Y:S01]  /*36f80*/  LDL.LU R228, [R1+0x7a8] ;  /* 0x0007a80001e47983 */ /* 0x000ea20000300800 */
[----:B------:R-:W-:Y:S01]  /*36f90*/  HGMMA.64x64x16.F32.BF16 R56, gdesc[UR44].tnspA, R56 ;  /* 0x20e000002c3879f0 */ /* 0x000fe20008701838 */
[----:B---3--:R-:W-:Y:S01]  /*36fa0*/  IMAD.X R207, R207, 0x1, R21, P2 ;  /* 0x00000001cfcf7824 */ /* 0x008fe200010e0615 */
[----:B------:R-:W-:-:S04]  /*36fb0*/  IADD3 R200, P2, R200, R2, RZ ;  /* 0x00000002c8c87210 */ /* 0x000fc80007f5e0ff */
[----:B------:R0:W-:Y:S04]  /*36fc0*/  STL [R1+0x810], R207 ;  /* 0x000810cf01007387 */ /* 0x0001e80000100800 */
[----:B0-----:R-:W3:Y:S04]  /*36fd0*/  LDL.LU R207, [R1+0x7cc] ;  /* 0x0007cc0001cf7983 */ /* 0x001ee80000300800 */
[----:B------:R-:W3:Y:S04]  /*36fe0*/  LDL.LU R226, [R1+0x7a0] ;  /* 0x0007a00001e27983 */ /* 0x000ee80000300800 */
[----:B------:R-:W3:Y:S04]  /*36ff0*/  LDL.LU R224, [R1+0x7c4] ;  /* 0x0007c40001e07983 */ /* 0x000ee80000300800 */
[----:B------:R0:W-:Y:S04]  /*37000*/  STL [R1+0x7f0], R200 ;  /* 0x0007f0c801007387 */ /* 0x0001e80000100800 */
[----:B0-----:R-:W3:Y:S04]  /*37010*/  LDL.LU R200, [R1+0x798] ;  /* 0x0007980001c87983 */ /* 0x001ee80000300800 */
[----:B------:R-:W3:Y:S04]  /*37020*/  LDL.LU R222, [R1+0x7bc] ;  /* 0x0007bc0001de7983 */ /* 0x000ee80000300800 */
[----:B------:R-:W3:Y:S01]  /*37030*/  LDL.LU R220, [R1+0x790] ;  /* 0x0007900001dc7983 */ /* 0x000ee20000300800 */
[----:B------:R-:W-:-:S05]  /*37040*/  IMAD.X R194, R194, 0x1, R21, P3 ;  /* 0x00000001c2c27824 */ /* 0x000fca00018e0615 */
        /* <DEDUP_REMOVED lines=10> */
[----:B------:R-:W-:Y:S01]  /*370f0*/  UMOV UR46, UR42 ;  /* 0x0000002a002e7c82 */ /* 0x000fe20008000000 */
[----:B------:R-:W-:Y:S02]  /*37100*/  R2UR UR9, R152 ;  /* 0x00000000980972ca */ /* 0x000fe400000e0000 */
[----:B------:R-:W-:Y:S01]  /*37110*/  R2UR UR8, R153 ;  /* 0x00000000990872ca */ /* 0x000fe200000e0000 */
[----:B------:R-:W-:Y:S01]  /*37120*/  HGMMA.64x64x16.F32.BF16 R56, gdesc[UR44].tnspA, R56 ;  /* 0x20e000002c3879f0 */ /* 0x000fe20008701838 */
[----:B------:R-:W-:Y:S02]  /*37130*/  R2UR UR47, R158 ;  /* 0x000000009e2f72ca */ /* 0x000fe400000e0000 */
[----:B------:R-:W-:-:S07]  /*37140*/  R2UR UR46, R159 ;  /* 0x000000009f2e72ca */ /* 0x000fce00000e0000 */
        /* <DEDUP_REMOVED lines=8> */
[--C-:B------:R-:W-:Y:S01]  /*371d0*/  IMAD.X R212, R212, 0x1, R21.reuse, P4 ;  /* 0x00000001d4d47824 */ /* 0x100fe200020e0615 */
[----:B------:R-:W-:Y:S02]  /*371e0*/  R2UR UR41, R156 ;  /* 0x000000009c2972ca */ /* 0x000fe400000e0000 */
[----:B------:R-:W-:Y:S02]  /*371f0*/  R2UR UR40, R157 ;  /* 0x000000009d2872ca */ /* 0x000fe400000e0000 */
[----:B------:R-:W-:Y:S02]  /*37200*/  MOV R156, UR49 ;  /* 0x00000031009c7c02 */ /* 0x000fe40008000f00 */
[----:B------:R-:W-:Y:S02]  /*37210*/  MOV R157, UR48 ;  /* 0x00000030009d7c02 */ /* 0x000fe40008000f00 */
[-C--:B------:R-:W-:Y:S01]  /*37220*/  IADD3 R244, P3, R244, R2.reuse, RZ ;  /* 0x00000002f4f47210 */ /* 0x080fe20007f7e0ff */
[----:B------:R-:W-:Y:S01]  /*37230*/  UIADD3.64 UR48, UR4, 0x1680, URZ ;  /* 0x0000168004307897 */ /* 0x000fe2000fffe03f */
[----:B------:R-:W-:Y:S01]  /*37240*/  IMAD.X R11, R11, 0x1, R21, P5 ;  /* 0x000000010b0b7824 */ /* 0x000fe200028e0615 */
[----:B------:R0:W-:Y:S01]  /*37250*/  STL [R1+0x808], R212 ;  /* 0x000808d401007387 */ /* 0x0001e20000100800 */
[----:B------:R-:W-:-:S02]  /*37260*/  IADD3 R243, P4, R243, R2, RZ ;  /* 0x00000002f3f37210 */ /* 0x000fc40007f9e0ff */
[-C--:B------:R-:W-:Y:S01]  /*37270*/  IADD3 R199, P5, R199, R2.reuse, RZ ;  /* 0x00000002c7c77210 */ /* 0x080fe20007fbe0ff */
[----:B------:R-:W-:Y:S01]  /*37280*/  UMOV UR10, UR50 ;  /* 0x00000032000a7c82 */ /* 0x000fe20008000000 */
[----:B------:R-:W-:Y:S01]  /*37290*/  UMOV UR11, UR51 ;  /* 0x00000033000b7c82 */ /* 0x000fe20008000000 */
[--C-:B------:R-:W-:Y:S01]  /*372a0*/  IMAD.X R231, R231, 0x1, R21.reuse, P1 ;  /* 0x00000001e7e77824 */ /* 0x100fe200008e0615 */
[----:B------:R-:W-:Y:S02]  /*372b0*/  MOV R154, UR51 ;  /* 0x00000033009a7c02 */ /* 0x000fe40008000f00 */
[----:B------:R-:W-:Y:S01]  /*372c0*/  MOV R155, UR50 ;  /* 0x00000032009b7c02 */ /* 0x000fe20008000f00 */
[----:B0-----:R-:W3:Y:S04]  /*372d0*/  LDL.LU R212, [R1+0x7ac] ;  /* 0x0007ac0001d47983 */ /* 0x001ee80000300800 */
[----:B------:R-:W-:Y:S04]  /*372e0*/  STL [R1+0x7e8], R244 ;  /* 0x0007e8f401007387 */ /* 0x000fe80000100800 */
[----:B------:R0:W-:Y:S01]  /*372f0*/  STL [R1+0x804], R11 ;  /* 0x0008040b01007387 */ /* 0x0001e20000100800 */
[--C-:B------:R-:W-:Y:S01]  /*37300*/  IMAD.X R242, R242, 0x1, R21.reuse, P6 ;  /* 0x00000001f2f27824 */ /* 0x100fe200030e0615 */
[----:B------:R-:W-:Y:S01]  /*37310*/  UMOV UR50, UR10 ;  /* 0x0000000a00327c82 */ /* 0x000fe20008000000 */
[----:B------:R-:W-:Y:S01]  /*37320*/  UMOV UR51, UR11 ;  /* 0x0000000b00337c82 */ /* 0x000fe20008000000 */
[-C--:B------:R-:W-:Y:S01]  /*37330*/  IADD3 R241, P6, R241, R2.reuse, RZ ;  /* 0x00000002f1f17210 */ /* 0x080fe20007fde0ff */
[--C-:B------:R-:W-:Y:S01]  /*37340*/  IMAD.X R236, R236, 0x1, R21.reuse, P2 ;  /* 0x00000001ecec7824 */ /* 0x100fe200010e0615 */
[-C--:B----4-:R-:W-:Y:S01]  /*37350*/  IADD3 R240, P1, R240, R2.reuse, RZ ;  /* 0x00000002f0f07210 */ /* 0x090fe20007f3e0ff */
[----:B0-----:R-:W4:Y:S04]  /*37360*/  LDL.LU R11, [R1+0x1aac] ;  /* 0x001aac00010b7983 */ /* 0x001f280000300800 */
[----:B------:R-:W-:Y:S04]  /*37370*/  STL [R1+0x7e0], R243 ;  /* 0x0007e0f301007387 */ /* 0x000fe80000100800 */
[----:B------:R0:W-:Y:S01]  /*37380*/  STL [R1+0x7d8], R199 ;  /* 0x0007d8c701007387 */ /* 0x0001e20000100800 */
[----:B--2---:R-:W-:Y:S01]  /*37390*/  IADD3 R223, P2, R223, R2, RZ ;  /* 0x00000002dfdf7210 */ /* 0x004fe20007f5e0ff */
[----:B------:R-:W-:-:S02]  /*373a0*/  IMAD.X R216, R216, 0x1, R21, P4 ;  /* 0x00000001d8d87824 */ /* 0x000fc400020e0615 */
[----:B------:R-:W-:Y:S01]  /*373b0*/  IMAD.X R234, R234, 0x1, R21, P3 ;  /* 0x00000001eaea7824 */ /* 0x000fe200018e0615 */
[----:B0-----:R-:W2:Y:S04]  /*373c0*/  LDL.LU R199, [R1+0x7a4] ;  /* 0x0007a40001c77983 */ /* 0x001ea80000300800 */
[----:B------:R0:W-:Y:S04]  /*373d0*/  STL [R1+0x7f4], R231 ;  /* 0x0007f4e701007387 */ /* 0x0001e80000100800 */
[----:B------:R-:W-:Y:S01]  /*373e0*/  STL [R1+0x7fc], R242 ;  /* 0x0007fcf201007387 */ /* 0x000fe20000100800 */
[----:B------:R-:W-:-:S02]  /*373f0*/  IADD3 R232, P3, R232, R2, RZ ;  /* 0x00000002e8e87210 */ /* 0x000fc40007f7e0ff */
[-C--:B------:R-:W-:Y:S01]  /*37400*/  IADD3 R230, P4, R230, R2.reuse, RZ ;  /* 0x00000002e6e67210 */ /* 0x080fe20007f9e0ff */
[----:B0-----:R-:W4:Y:S04]  /*37410*/  LDL.LU R231, [R1+0x79c] ;  /* 0x00079c0001e77983 */ /* 0x001f280000300800 */
[----:B------:R-:W-:Y:S04]  /*37420*/  STL [R1+0x7d0], R241 ;  /* 0x0007d0f101007387 */ /* 0x000fe80000100800 */
[----:B------:R0:W-:Y:S04]  /*37430*/  STL [R1+0x7c0], R223 ;  /* 0x0007c0df01007387 */ /* 0x0001e80000100800 */
[----:B------:R-:W-:Y:S01]  /*37440*/  STL [R1+0x7c8], R240 ;  /* 0x0007c8f001007387 */ /* 0x000fe20000100800 */
[----:B------:R-:W-:Y:S01]  /*37450*/  IMAD.X R238, R238, 0x1, R21, P5 ;  /* 0x00000001eeee7824 */ /* 0x000fe200028e0615 */
[----:B------:R-:W-:-:S02]  /*37460*/  IADD3 R228, P5, R228, R2, RZ ;  /* 0x00000002e4e47210 */ /* 0x000fc40007fbe0ff */
[----:B0-----:R-:W4:Y:S04]  /*37470*/  LDL.LU R223, [R1+0x794] ;  /* 0x0007940001df7983 */ /* 0x001f280000300800 */
[----:B------:R-:W-:Y:S01]  /*37480*/  STL [R1+0x7ec], R236 ;  /* 0x0007ecec01007387 */ /* 0x000fe20000100800 */
[----:B------:R-:W-:Y:S03]  /*37490*/  HGMMA.64x64x16.F32.BF16 R56, gdesc[UR48].tnspA, R56 ;  /* 0x20e00000303879f0 */ /* 0x000fe60008701838 */
[----:B------:R0:W-:Y:S04]  /*374a0*/  STL [R1+0x7dc], R216 ;  /* 0x0007dcd801007387 */ /* 0x0001e80000100800 */
[----:B------:R-:W-:Y:S04]  /*374b0*/  STL [R1+0x7e4], R234 ;  /* 0x0007e4ea01007387 */ /* 0x000fe80000100800 */
[----:B0-----:R-:W4:Y:S04]  /*374c0*/  LDL.LU R216, [R1+0x78c] ;  /* 0x00078c0001d87983 */ /* 0x001f280000300800 */
[----:B------:R-:W-:Y:S01]  /*374d0*/  STL [R1+0x7b8], R232 ;  /* 0x0007b8e801007387 */ /* 0x000fe20000100800 */
[----:B---3--:R-:W-:-:S03]  /*374e0*/  IMAD.X R207, R207, 0x1, R21, P6 ;  /* 0x00000001cfcf7824 */ /* 0x008fc600030e0615 */
[----:B------:R-:W-:Y:S01]  /*374f0*/  STL [R1+0x7b0], R230 ;  /* 0x0007b0e601007387 */ /* 0x000fe20000100800 */
[----:B------:R-:W-:Y:S01]  /*37500*/  IMAD.X R224, R224, 0x1, R21, P1 ;  /* 0x00000001e0e07824 */ /* 0x000fe200008e0615 */
[-C--:B------:R-:W-:Y:S02]  /*37510*/  IADD3 R226, P6, R226, R2.reuse, RZ ;  /* 0x00000002e2e27210 */ /* 0x080fe40007fde0ff */
[----:B------:R0:W-:Y:S04]  /*37520*/  STL [R1+0x7cc], R207 ;  /* 0x0007cccf01007387 */ /* 0x0001e80000100800 */
[----:B------:R-:W-:Y:S01]  /*37530*/  STL [R1+0x7d4], R238 ;  /* 0x0007d4ee01007387 */ /* 0x000fe20000100800 */
[----:B------:R-:W-:-:S03]  /*37540*/  IADD3 R200, P1, R200, R2, RZ ;  /* 0x00000002c8c87210 */ /* 0x000fc60007f3e0ff */
[----:B0-----:R-:W3:Y:S04]  /*37550*/  LDL.LU R207, [R1+0x758] ;  /* 0x0007580001cf7983 */ /* 0x001ee80000300800 */
[----:B------:R-:W-:Y:S01]  /*37560*/  STL [R1+0x7a8], R228 ;  /* 0x0007a8e401007387 */ /* 0x000fe20000100800 */
[----:B------:R-:W-:-:S03]  /*37570*/  IMAD.X R222, R222, 0x1, R21, P2 ;  /* 0x00000001dede7824 */ /* 0x000fc600010e0615 */
[----:B------:R0:W-:Y:S04]  /*37580*/  STL [R1+0x798], R200 ;  /* 0x000798c801007387 */ /* 0x0001e80000100800 */
[----:B------:R-:W-:Y:S04]  /*37590*/  STL [R1+0x7a0], R226 ;  /* 0x0007a0e201007387 */ /* 0x000fe80000100800 */
[----:B0-----:R-:W3:Y:S04]  /*375a0*/  LDL.LU R200, [R1+0x750] ;  /* 0x0007500001c87983 */ /* 0x001ee80000300800 */
[----:B------:R-:W-:Y:S01]  /*375b0*/  STL [R1+0x7c4], R224 ;  /* 0x0007c4e001007387 */ /* 0x000fe20000100800 */
[----:B------:R-:W-:-:S05]  /*375c0*/  IMAD.X R194, R194, 0x1, R21, P3 ;  /* 0x00000001c2c27824 */ /* 0x000fca00018e0615 */
[----:B------:R0:W-:Y:S04]  /*375d0*/  STL [R1+0x7b4], R194 ;  /* 0x0007b4c201007387 */ /* 0x0001e80000100800 */
[----:B------:R-:W-:Y:S04]  /*375e0*/  STL [R1+0x7bc], R222 ;  /* 0x0007bcde01007387 */ /* 0x000fe80000100800 */
[----:B0-----:R-:W3:Y:S01]  /*375f0*/  LDL.LU R194, [R1+0x748] ;  /* 0x0007480001c27983 */ /* 0x001ee20000300800 */
        /* <DEDUP_REMOVED lines=11> */
[----:B------:R-:W-:Y:S02]  /*376b0*/  R2UR UR45, R160 ;  /* 0x00000000a02d72ca */ /* 0x000fe400000e0000 */
[----:B------:R-:W-:-:S02]  /*376c0*/  R2UR UR44, R161 ;  /* 0x00000000a12c72ca */ /* 0x000fc400000e0000 */
[----:B------:R-:W-:Y:S02]  /*376d0*/  MOV R160, UR53 ;  /* 0x0000003500a07c02 */ /* 0x000fe40008000f00 */
[----:B------:R-:W-:Y:S01]  /*376e0*/  MOV R161, UR52 ;  /* 0x0000003400a17c02 */ /* 0x000fe20008000f00 */
[----:B------:R-:W-:Y:S02]  /*376f0*/  UIADD3.64 UR52, UR4, 0x1880, URZ ;  /* 0x0000188004347897 */ /* 0x000fe4000fffe03f */
[----:B------:R-:W-:Y:S01]  /*37700*/  UIADD3.64 UR50, UR6, 0x2, URZ ;  /* 0x0000000206327897 */ /* 0x000fe2000fffe03f */
[----:B------:R-:W-:Y:S01]  /*37710*/  HGMMA.64x64x16.F32.BF16 R24, gdesc[UR8].tnspA, R24 ;  /* 0x20e00000081879f0 */ /* 0x000fe20008701818 */
[----:B------:R-:W-:Y:S02]  /*37720*/  MOV R158, UR55 ;  /* 0x00000037009e7c02 */ /* 0x000fe40008000f00 */
[----:B------:R-:W-:-:S03]  /*37730*/  MOV R159, UR54 ;  /* 0x00000036009f7c02 */ /* 0x000fc60008000f00 */
[----:B------:R-:W-:Y:S01]  /*37740*/  UMOV UR54, UR50 ;  /* 0x0000003200367c82 */ /* 0x000fe20008000000 */
[----:B------:R-:W-:Y:S01]  /*37750*/  UMOV UR55, UR51 ;  /* 0x0000003300377c82 */ /* 0x000fe20008000000 */
[-C--:B------:R-:W-:Y:S01]  /*37760*/  IADD3 R220, P2, R220, R2.reuse, RZ ;  /* 0x00000002dcdc7210 */ /* 0x080fe20007f5e0ff */
[----:B------:R-:W-:Y:S01]  /*37770*/  UIADD3.64 UR48, UR4, 0x1900, URZ ;  /* 0x0000190004307897 */ /* 0x000fe2000fffe03f */
[-C--:B------:R-:W-:Y:S01]  /*37780*/  IADD3 R218, P3, R218, R2.reuse, RZ ;  /* 0x00000002dada7210 */ /* 0x080fe20007f7e0ff */
[----:B------:R-:W-:Y:S01]  /*37790*/  HGMMA.64x64x16.F32.BF16 R24, gdesc[UR52].tnspA, R24 ;  /* 0x20e00000341879f0 */ /* 0x000fe20008701818 */
[----:B------:R-:W-:Y:S01]  /*377a0*/  IMAD.X R212, R212, 0x1, R21, P4 ;  /* 0x00000001d4d47824 */ /* 0x000fe200020e0615 */
[----:B------:R-:W-:Y:S01]  /*377b0*/  IADD3 R208, P4, R208, R2, RZ ;  /* 0x00000002d0d07210 */ /* 0x000fe20007f9e0ff */
[----:B------:R-:W-:Y:S04]  /*377c0*/  STL [R1+0x790], R220 ;  /* 0x000790dc01007387 */ /* 0x000fe80000100800 */
[----:B------:R0:W-:Y:S01]  /*377d0*/  STL [R1+0x7ac], R212 ;  /* 0x0007acd401007387 */ /* 0x0001e20000100800 */
[----:B------:R-:W-:Y:S01]  /*377e0*/  UMOV UR50, UR56 ;  /* 0x0000003800327c82 */ /* 0x000fe20008000000 */
[----:B------:R-:W-:-:S02]  /*377f0*/  UMOV UR51, UR57 ;  /* 0x0000003900337c82 */ /* 0x000fc40008000000 */
[----:B0-----:R-:W3:Y:S04]  /*37800*/  LDL.LU R212, [R1+0x740] ;  /* 0x0007400001d47983 */ /* 0x001ee80000300800 */
[----:B------:R-:W-:Y:S04]  /*37810*/  STL [R1+0x788], R218 ;  /* 0x000788da01007387 */ /* 0x000fe80000100800 */
[----:B------:R0:W-:Y:S01]  /*37820*/  STL [R1+0x780], R208 ;  /* 0x000780d001007387 */ /* 0x0001e20000100800 */
[----:B--2---:R-:W-:Y:S01]  /*37830*/  IMAD.X R199, R199, 0x1, R21, P5 ;  /* 0x00000001c7c77824 */ /* 0x004fe200028e0615 */
[----:B------:R-:W-:-:S02]  /*37840*/  IADD3 R215, P5, R215, R2, RZ ;  /* 0x00000002d7d77210 */ /* 0x000fc40007fbe0ff */
[----:B0-----:R-:W2:Y:S04]  /*37850*/  LDL.LU R208, [R1+0x738] ;  /* 0x0007380001d07983 */ /* 0x001ea80000300800 */
[----:B------:R0:W-:Y:S01]  /*37860*/  STL [R1+0x7a4], R199 ;  /* 0x0007a4c701007387 */ /* 0x0001e20000100800 */
[--C-:B----4-:R-:W-:Y:S01]  /*37870*/  IMAD.X R231, R231, 0x1, R21.reuse, P6 ;  /* 0x00000001e7e77824 */ /* 0x110fe200030e0615 */
[----:B------:R-:W-:Y:S02]  /*37880*/  IADD3 R203, P6, R203, R2, RZ ;  /* 0x00000002cbcb7210 */ /* 0x000fe40007fde0ff */
[----:B0-----:R-:W4:Y:S04]  /*37890*/  LDL.LU R199, [R1+0x730] ;  /* 0x0007300001c77983 */ /* 0x001f280000300800 */
[----:B------:R0:W-:Y:S01]  /*378a0*/  STL [R1+0x778], R215 ;  /* 0x000778d701007387 */ /* 0x0001e20000100800 */
[----:B------:R-:W-:-:S02]  /*378b0*/  IMAD.X R205, R205, 0x1, R21, P3 ;  /* 0x00000001cdcd7824 */ /* 0x000fc400018e0615 */
[----:B------:R-:W-:Y:S01]  /*378c0*/  IMAD.X R223, R223, 0x1, R21, P1 ;  /* 0x00000001dfdf7824 */ /* 0x000fe200008e0615 */
[----:B0-----:R-:W4:Y:S04]  /*378d0*/  LDL.LU R215, [R1+0x754] ;  /* 0x0007540001d77983 */ /* 0x001f280000300800 */
[----:B------:R0:W-:Y:S01]  /*378e0*/  STL [R1+0x79c], R231 ;  /* 0x00079ce701007387 */ /* 0x0001e20000100800 */
[----:B------:R-:W-:-:S03]  /*378f0*/  IADD3 R233, P1, R233, R2, RZ ;  /* 0x00000002e9e97210 */ /* 0x000fc60007f3e0ff */
[----:B0-----:R-:W4:Y:S04]  /*37900*/  LDL.LU R231, [R1+0x728] ;  /* 0x0007280001e77983 */ /* 0x001f280000300800 */
[----:B------:R0:W-:Y:S01]  /*37910*/  STL [R1+0x770], R203 ;  /* 0x000770cb01007387 */ /* 0x0001e20000100800 */
[----:B------:R-:W-:Y:S01]  /*37920*/  IMAD.X R216, R216, 0x1, R21, P2 ;  /* 0x00000001d8d87824 */ /* 0x000fe200010e0615 */
[----:B------:R-:W-:Y:S02]  /*37930*/  HGMMA.64x64x16.F32.BF16 R24, gdesc[UR48].tnspA, R24 ;  /* 0x20e00000301879f0 */ /* 0x000fe40008701818 */
[----:B0-----:R-:W4:Y:S01]  /*37940*/  LDL.LU R203, [R1+0x74c] ;  /* 0x00074c0001cb7983 */ /* 0x001f220000300800 */
[----:B------:R-:W-:-:S03]  /*37950*/  IADD3 R235, P2, R235, R2, RZ ;  /* 0x00000002ebeb7210 */ /* 0x000fc60007f5e0ff */
[----:B------:R0:W-:Y:S01]  /*37960*/  STL [R1+0x794], R223 ;  /* 0x000794df01007387 */ /* 0x0001e20000100800 */
[----:B------:R-:W-:-:S03]  /*37970*/  IMAD.X R204, R204, 0x1, R21, P4 ;  /* 0x00000001cccc7824 */ /* 0x000fc600020e0615 */
[----:B0-----:R-:W4:Y:S04]  /*37980*/  LDL.LU R223, [R1+0x720] ;  /* 0x0007200001df7983 */ /* 0x001f280000300800 */
[----:B------:R0:W-:Y:S01]  /*37990*/  STL [R1+0x768], R233 ;  /* 0x000768e901007387 */ /* 0x0001e20000100800 */
[-C--:B---3--:R-:W-:Y:S01]  /*379a0*/  IADD3 R207, P3, R207, R2.reuse, RZ ;  /* 0x00000002cfcf7210 */ /* 0x088fe20007f7e0ff */
[----:B------:R-:W-:Y:S02]  /*379b0*/  IMAD.X R206, R206, 0x1, R21, P5 ;  /* 0x00000001cece7824 */ /* 0x000fe400028e0615 */
[----:B0-----:R-:W3:Y:S04]  /*379c0*/  LDL.LU R233, [R1+0x744] ;  /* 0x0007440001e97983 */ /* 0x001ee80000300800 */
[----:B------:R0:W-:Y:S01]  /*379d0*/  STL [R1+0x760], R235 ;  /* 0x000760eb01007387 */ /* 0x0001e20000100800 */
[----:B------:R-:W-:-:S03]  /*379e0*/  IADD3 R200, P4, R200, R2, RZ ;  /* 0x00000002c8c87210 */ /* 0x000fc60007f9e0ff */
[----:B0-----:R-:W3:Y:S04]  /*379f0*/  LDL.LU R235, [R1+0x718] ;  /* 0x0007180001eb7983 */ /* 0x001ee80000300800 */
[----:B------:R-:W-:Y:S04]  /*37a00*/  STL [R1+0x78c], R216 ;  /* 0x00078cd801007387 */ /* 0x000fe80000100800 */
[----:B------:R0:W-:Y:S04]  /*37a10*/  STL [R1+0x784], R205 ;  /* 0x000784cd01007387 */ /* 0x0001e80000100800 */
[----:B0-----:R-:W3:Y:S04]  /*37a20*/  LDL.LU R205, [R1+0x73c] ;  /* 0x00073c0001cd7983 */ /* 0x001ee80000300800 */
[----:B------:R0:W-:Y:S04]  /*37a30*/  STL [R1+0x758], R207 ;  /* 0x000758cf01007387 */ /* 0x0001e80000100800 */
[----:B0-----:R-:W3:Y:S04]  /*37a40*/  LDL.LU R207, [R1+0x710] ;  /* 0x0007100001cf7983 */ /* 0x001ee80000300800 */
[----:B------:R0:W-:Y:S01]  /*37a50*/  STL [R1+0x77c], R204 ;  /* 0x00077ccc01007387 */ /* 0x0001e20000100800 */
[----:B------:R-:W-:-:S03]  /*37a60*/  IADD3 R194, P5, R194, R2, RZ ;  /* 0x00000002c2c27210 */ /* 0x000fc60007fbe0ff */
[----:B0-----:R-:W3:Y:S04]  /*37a70*/  LDL.LU R204, [R1+0x734] ;  /* 0x0007340001cc7983 */ /* 0x001ee80000300800 */
[----:B------:R0:W-:Y:S04]  /*37a80*/  STL [R1+0x750], R200 ;  /* 0x000750c801007387 */ /* 0x0001e80000100800 */
[----:B0-----:R-:W3:Y:S04]  /*37a90*/  LDL.LU R200, [R1+0x72c] ;  /* 0x00072c0001c87983 */ /* 0x001ee80000300800 */
[----:B------:R0:W-:Y:S04]  /*37aa0*/  STL [R1+0x774], R206 ;  /* 0x000774ce01007387 */ /* 0x0001e80000100800 */
[----:B0-----:R-:W3:Y:S04]  /*37ab0*/  LDL.LU R206, [R1+0x724] ;  /* 0x0007240001ce7983 */ /* 0x001ee80000300800 */
[----:B------:R0:W-:Y:S04]  /*37ac0*/  STL [R1+0x748], R194 ;  /* 0x000748c201007387 */ /* 0x0001e80000100800 */
[----:B0-----:R-:W3:Y:S01]  /*37ad0*/  LDL.LU R194, [R1+0x71c] ;  /* 0x00071c0001c27983 */ /* 0x001ee20000300800 */
[----:B------:R-:W-:-:S02]  /*37ae0*/  R2UR UR11, R22 ;  /* 0x00000000160b72ca */ /* 0x000fc400000e0000 */
        /* <DEDUP_REMOVED lines=12> */
[----:B------:R-:W-:Y:S01]  /*37bb0*/  UIADD3.64 UR48, UR4, 0x1b00, URZ ;  /* 0x00001b0004307897 */ /* 0x000fe2000fffe03f */
[--C-:B------:R-:W-:Y:S02]  /*37bc0*/  IMAD.X R214, R214, 0x1, R21.reuse, P6 ;  /* 0x00000001d6d67824 */ /* 0x100fe400030e0615 */
[--C-:B------:R-:W-:Y:S01]  /*37bd0*/  IMAD.X R210, R210, 0x1, R21.reuse, P1 ;  /* 0x00000001d2d27824 */ /* 0x100fe200008e0615 */
[----:B------:R-:W-:Y:S01]  /*37be0*/  HGMMA.64x64x16.F32.BF16 R24, gdesc[UR52].tnspA, R24 ;  /* 0x20e00000341879f0 */ /* 0x000fe20008701818 */
[-C--:B------:R-:W-:Y:S01]  /*37bf0*/  IADD3 R212, P6, R212, R2.reuse, RZ ;  /* 0x00000002d4d47210 */ /* 0x080fe20007fde0ff */
[----:B------:R-:W-:Y:S01]  /*37c00*/  IMAD.X R219, R219, 0x1, R21, P2 ;  /* 0x00000001dbdb7824 */ /* 0x000fe200010e0615 */
[----:B--2---:R-:W-:Y:S01]  /*37c10*/  IADD3 R208, P1, R208, R2, RZ ;  /* 0x00000002d0d07210 */ /* 0x004fe20007f3e0ff */
[----:B------:R-:W-:Y:S01]  /*37c20*/  STL [R1+0x76c], R214 ;  /* 0x00076cd601007387 */ /* 0x000fe20000100800 */
[----:B------:R-:W-:Y:S01]  /*37c30*/  UMOV UR50, UR22 ;  /* 0x0000001600327c82 */ /* 0x000fe20008000000 */
[----:B------:R-:W-:-:S02]  /*37c40*/  UMOV UR51, UR23 ;  /* 0x0000001700337c82 */ /* 0x000fc40008000000 */
[----:B------:R-:W-:Y:S01]  /*37c50*/  STL [R1+0x740], R212 ;  /* 0x000740d401007387 */ /* 0x000fe20000100800 */
[----:B----4-:R-:W-:-:S03]  /*37c60*/  IADD3 R199, P2, R199, R2, RZ ;  /* 0x00000002c7c77210 */ /* 0x010fc60007f5e0ff */
[----:B------:R-:W-:Y:S04]  /*37c70*/  STL [R1+0x764], R210 ;  /* 0x000764d201007387 */ /* 0x000fe80000100800 */
[----:B------:R0:W-:Y:S01]  /*37c80*/  STL [R1+0x75c], R219 ;  /* 0x00075cdb01007387 */ /* 0x0001e20000100800 */
[----:B------:R-:W-:-:S03]  /*37c90*/  IMAD.X R215, R215, 0x1, R21, P3 ;  /* 0x00000001d7d77824 */ /* 0x000fc600018e0615 */
[----:B------:R-:W-:Y:S01]  /*37ca0*/  STL [R1+0x738], R208 ;  /* 0x000738d001007387 */ /* 0x000fe20000100800 */
[----:B------:R-:W-:-:S03]  /*37cb0*/  IADD3 R231, P3, R231, R2, RZ ;  /* 0x00000002e7e77210 */ /* 0x000fc60007f7e0ff */
[----:B0-----:R-:W2:Y:S04]  /*37cc0*/  LDL.LU R219, [R1+0x6d8] ;  /* 0x0006d80001db7983 */ /* 0x001ea80000300800 */
[----:B------:R0:W-:Y:S01]  /*37cd0*/  STL [R1+0x730], R199 ;  /* 0x000730c701007387 */ /* 0x0001e20000100800 */
[----:B------:R-:W-:-:S03]  /*37ce0*/  IMAD.X R203, R203, 0x1, R21, P4 ;  /* 0x00000001cbcb7824 */ /* 0x000fc600020e0615 */
[----:B0-----:R-:W4:Y:S04]  /*37cf0*/  LDL.LU R199, [R1+0x6d0] ;  /* 0x0006d00001c77983 */ /* 0x001f280000300800 */
[----:B------:R0:W-:Y:S04]  /*37d00*/  STL [R1+0x754], R215 ;  /* 0x000754d701007387 */ /* 0x0001e80000100800 */
[----:B0-----:R-:W4:Y:S01]  /*37d10*/  LDL.LU R215, [R1+0x6c8] ;  /* 0x0006c80001d77983 */ /* 0x001f220000300800 */
[----:B------:R-:W-:-:S03]  /*37d20*/  IADD3 R223, P4, R223, R2, RZ ;  /* 0x00000002dfdf7210 */ /* 0x000fc60007f9e0ff */
[----:B------:R0:W-:Y:S01]  /*37d30*/  STL [R1+0x728], R231 ;  /* 0x000728e701007387 */ /* 0x0001e20000100800 */
[----:B---3--:R-:W-:-:S03]  /*37d40*/  IMAD.X R233, R233, 0x1, R21, P5 ;  /* 0x00000001e9e97824 */ /* 0x008fc600028e0615 */
[----:B0-----:R-:W3:Y:S04]  /*37d50*/  LDL.LU R231, [R1+0x6c0] ;  /* 0x0006c00001e77983 */ /* 0x001ee80000300800 */
[----:B------:R0:W-:Y:S01]  /*37d60*/  STL [R1+0x74c], R203 ;  /* 0x00074ccb01007387 */ /* 0x0001e20000100800 */
[----:B------:R-:W-:-:S03]  /*37d70*/  IADD3 R235, P5, R235, R2, RZ ;  /* 0x00000002ebeb7210 */ /* 0x000fc60007fbe0ff */
[----:B0-----:R-:W3:Y:S01]  /*37d80*/  LDL.LU R203, [R1+0x6b0] ;  /* 0x0006b00001cb7983 */ /* 0x001ee20000300800 */
[----:B------:R-:W-:Y:S03]  /*37d90*/  HGMMA.64x64x16.F32.BF16 R24, gdesc[UR48].tnspA, R24 ;  /* 0x20e00000301879f0 */ /* 0x000fe60008701818 */
[----:B------:R0:W-:Y:S01]  /*37da0*/  STL [R1+0x720], R223 ;  /* 0x000720df01007387 */ /* 0x0001e20000100800 */
[----:B------:R-:W-:-:S03]  /*37db0*/  IMAD.X R205, R205, 0x1, R21, P6 ;  /* 0x00000001cdcd7824 */ /* 0x000fc600030e0615 */
[----:B0-----:R-:W3:Y:S04]  /*37dc0*/  LDL.LU R223, [R1+0x6a0] ;  /* 0x0006a00001df7983 */ /* 0x001ee80000300800 */
[----:B------:R0:W-:Y:S01]  /*37dd0*/  STL [R1+0x744], R233 ;  /* 0x000744e901007387 */ /* 0x0001e20000100800 */
[-C--:B------:R-:W-:Y:S01]  /*37de0*/  IADD3 R207, P6, R207, R2.reuse, RZ ;  /* 0x00000002cfcf7210 */ /* 0x080fe20007fde0ff */
[--C-:B------:R-:W-:Y:S02]  /*37df0*/  IMAD.X R11, R11, 0x1, R21.reuse, P5 ;  /* 0x000000010b0b7824 */ /* 0x100fe400028e0615 */
[----:B0-----:R-:W3:Y:S04]  /*37e00*/  LDL.LU R233, [R1+0x6d4] ;  /* 0x0006d40001e97983 */ /* 0x001ee80000300800 */
[----:B------:R0:W-:Y:S01]  /*37e10*/  STL [R1+0x718], R235 ;  /* 0x000718eb01007387 */ /* 0x0001e20000100800 */
[----:B------:R-:W-:Y:S01]  /*37e20*/  IMAD.X R204, R204, 0x1, R21, P1 ;  /* 0x00000001cccc7824 */ /* 0x000fe200008e0615 */
[----:B------:R-:W-:-:S02]  /*37e30*/  IADD3 R202, P1, R202, R2, RZ ;  /* 0x00000002caca7210 */ /* 0x000fc40007f3e0ff */
[----:B0-----:R-:W3:Y:S04]  /*37e40*/  LDL.LU R235, [R1+0x6cc] ;  /* 0x0006cc0001eb7983 */ /* 0x001ee80000300800 */
[----:B------:R0:W-:Y:S01]  /*37e50*/  STL [R1+0x73c], R205 ;  /* 0x00073ccd01007387 */ /* 0x0001e20000100800 */
[--C-:B------:R-:W-:Y:S01]  /*37e60*/  IMAD.X R200, R200, 0x1, R21.reuse, P2 ;  /* 0x00000001c8c87824 */ /* 0x100fe200010e0615 */
[-C--:B------:R-:W-:Y:S02]  /*37e70*/  IADD3 R198, P2, R198, R2.reuse, RZ ;  /* 0x00000002c6c67210 */ /* 0x080fe40007f5e0ff */
[----:B0-----:R-:W3:Y:S04]  /*37e80*/  LDL.LU R205, [R1+0x6c4] ;  /* 0x0006c40001cd7983 */ /* 0x001ee80000300800 */
[----:B------:R0:W-:Y:S01]  /*37e90*/  STL [R1+0x710], R207 ;  /* 0x000710cf01007387 */ /* 0x0001e20000100800 */
[--C-:B------:R-:W-:Y:S01]  /*37ea0*/  IMAD.X R206, R206, 0x1, R21.reuse, P3 ;  /* 0x00000001cece7824 */ /* 0x100fe200018e0615 */
[----:B------:R-:W-:Y:S01]  /*37eb0*/  IADD3 R196, P3, R196, R2, RZ ;  /* 0x00000002c4c47210 */ /* 0x000fe20007f7e0ff */
[--C-:B------:R-:W-:Y:S01]  /*37ec0*/  IMAD.X R10, R10, 0x1, R21.reuse, P6 ;  /* 0x000000010a0a7824 */ /* 0x100fe200030e0615 */
[----:B0-----:R-:W3:Y:S04]  /*37ed0*/  LDL.LU R207, [R1+0x6bc] ;  /* 0x0006bc0001cf7983 */ /* 0x001ee80000300800 */
[----:B------:R-:W-:Y:S04]  /*37ee0*/  STL [R1+0x734], R204 ;  /* 0x000734cc01007387 */ /* 0x000fe80000100800 */
[----:B------:R-:W-:Y:S04]  /*37ef0*/  STL [R1+0x708], R202 ;  /* 0x000708ca01007387 */ /* 0x000fe80000100800 */
        /* <DEDUP_REMOVED lines=24> */
[----:B------:R-:W-:Y:S01]  /*38080*/  HGMMA.64x64x16.F32.BF16 R24, gdesc[UR52].tnspA, R24 ;  /* 0x20e00000341879f0 */ /* 0x000fe20008701818 */
[----:B------:R-:W-:Y:S01]  /*38090*/  UMOV UR50, UR38 ;  /* 0x0000002600327c82 */ /* 0x000fe20008000000 */
[----:B------:R-:W-:Y:S01]  /*380a0*/  UMOV UR51, UR39 ;  /* 0x0000002700337c82 */ /* 0x000fe20008000000 */
[-C--:B------:R-:W-:Y:S02]  /*380b0*/  IADD3 R209, P5, R209, R2.reuse, RZ ;  /* 0x00000002d1d17210 */ /* 0x080fe40007fbe0ff */
[-C--:B------:R-:W-:Y:S01]  /*380c0*/  IADD3 R211, P6, R211, R2.reuse, RZ ;  /* 0x00000002d3d37210 */ /* 0x080fe20007fde0ff */
[--C-:B------:R-:W-:Y:S01]  /*380d0*/  IMAD.X R217, R217, 0x1, R21.reuse, P1 ;  /* 0x00000001d9d97824 */ /* 0x100fe200008e0615 */
[-C--:B--2---:R-:W-:Y:S01]  /*380e0*/  IADD3 R219, P1, R219, R2.reuse, RZ ;  /* 0x00000002dbdb7210 */ /* 0x084fe20007f3e0ff */
[----:B------:R-:W-:Y:S01]  /*380f0*/  IMAD.X R197, R197, 0x1, R21, P2 ;  /* 0x00000001c5c57824 */ /* 0x000fe200010e0615 */
[----:B------:R-:W-:Y:S01]  /*38100*/  STL [R1+0x6e8], R209 ;  /* 0x0006e8d101007387 */ /* 0x000fe20000100800 */
[----:B----4-:R-:W-:-:S03]  /*38110*/  IADD3 R199, P2, R199, R2, RZ ;  /* 0x00000002c7c77210 */ /* 0x010fc60007f5e0ff */
[----:B------:R-:W-:Y:S01]  /*38120*/  STL [R1+0x6e0], R211 ;  /* 0x0006e0d301007387 */ /* 0x000fe20000100800 */
[----:B------:R-:W-:-:S03]  /*38130*/  IMAD.X R213, R213, 0x1, R21, P3 ;  /* 0x00000001d5d57824 */ /* 0x000fc600018e0615 */
        /* <DEDUP_REMOVED lines=11> */
[----:B---3--:R-:W-:-:S05]  /*381f0*/  IADD3 R231, P4, R231, R2, RZ ;  /* 0x00000002e7e77210 */ /* 0x008fca0007f9e0ff */
[----:B------:R-:W-:Y:S04]  /*38200*/  STL [R1+0x6c0], R231 ;  /* 0x0006c0e701007387 */ /* 0x000fe80000100800 */
[----:B------:R-:W-:Y:S01]  /*38210*/  STL [R1+0x6e4], R201 ;  /* 0x0006e4c901007387 */ /* 0x000fe20000100800 */
[----:B------:R-:W-:-:S05]  /*38220*/  IADD3 R203, P5, R203, R2, RZ ;  /* 0x00000002cbcb7210 */ /* 0x000fca0007fbe0ff */
[----:B------:R-:W-:Y:S04]  /*38230*/  STL [R1+0x6b0], R203 ;  /* 0x0006b0cb01007387 */ /* 0x000fe80000100800 */
[----:B------:R-:W-:Y:S01]  /*38240*/  STL [R1+0x6dc], R221 ;  /* 0x0006dcdd01007387 */ /* 0x000fe20000100800 */
[----:B------:R-:W-:Y:S01]  /*38250*/  HGMMA.64x64x16.F32.BF16 R24, gdesc[UR48].tnspA, R24 ;  /* 0x20e00000301879f0 */ /* 0x000fe20008701818 */
[--C-:B------:R-:W-:Y:S01]  /*38260*/  IMAD.X R233, R233, 0x1, R21.reuse, P1 ;  /* 0x00000001e9e97824 */ /* 0x100fe200008e0615 */
[-C--:B------:R-:W-:Y:S01]  /*38270*/  IADD3 R223, P6, R223, R2.reuse, RZ ;  /* 0x00000002dfdf7210 */ /* 0x080fe20007fde0ff */
[--C-:B------:R-:W-:Y:S02]  /*38280*/  IMAD.X R235, R235, 0x1, R21.reuse, P2 ;  /* 0x00000001ebeb7824 */ /* 0x100fe400010e0615 */
[--C-:B------:R-:W-:Y:S01]  /*38290*/  IMAD.X R205, R205, 0x1, R21.reuse, P3 ;  /* 0x00000001cdcd7824 */ /* 0x100fe200018e0615 */
[-C--:B------:R-:W-:Y:S01]  /*382a0*/  IADD3 R9, P3, R9, R2.reuse, RZ ;  /* 0x0000000209097210 */ /* 0x080fe20007f7e0ff */
[----:B------:R-:W-:Y:S01]  /*382b0*/  IMAD.X R207, R207, 0x1, R21, P4 ;  /* 0x00000001cfcf7824 */ /* 0x000fe200020e0615 */
[----:B------:R-:W-:-:S02]  /*382c0*/  IADD3 R8, P4, R8, R2, RZ ;  /* 0x0000000208087210 */ /* 0x000fc40007f9e0ff */
[----:B------:R-:W-:-:S05]  /*382d0*/  IADD3 R11, P1, R11, R2, RZ ;  /* 0x000000020b0b7210 */ /* 0x000fca0007f3e0ff */
[----:B------:R0:W-:Y:S04]  /*382e0*/  STL [R1+0x698], R11 ;  /* 0x0006980b01007387 */ /* 0x0001e80000100800 */
[----:B------:R-:W-:Y:S01]  /*382f0*/  STL [R1+0x6a0], R223 ;  /* 0x0006a0df01007387 */ /* 0x000fe20000100800 */
[----:B------:R-:W-:-:S03]  /*38300*/  IADD3 R10, P2, R10, R2, RZ ;  /* 0x000000020a0a7210 */ /* 0x000fc60007f5e0ff */
[----:B0-----:R-:W2:Y:S04]  /*38310*/  LDL.LU R11, [R1+0x1aa0] ;  /* 0x001aa000010b7983 */ /* 0x001ea80000300800 */
[----:B------:R-:W-:Y:S04]  /*38320*/  STL [R1+0x6d4], R233 ;  /* 0x0006d4e901007387 */ /* 0x000fe80000100800 */
[----:B------:R0:W-:Y:S04]  /*38330*/  STL [R1+0x690], R10 ;  /* 0x0006900a01007387 */ /* 0x0001e80000100800 */
[----:B0-----:R-:W3:Y:S04]  /*38340*/  LDL.LU R10, [R1+0x1a9c] ;  /* 0x001a9c00010a7983 */ /* 0x001ee80000300800 */
[----:B------:R-:W-:Y:S04]  /*38350*/  STL [R1+0x6cc], R235 ;  /* 0x0006cceb01007387 */ /* 0x000fe80000100800 */
[----:B------:R0:W-:Y:S04]  /*38360*/  STL [R1+0x688], R9 ;  /* 0x0006880901007387 */ /* 0x0001e80000100800 */
[----:B0-----:R-:W4:Y:S04]  /*38370*/  LDL.LU R9, [R1+0x1a98] ;  /* 0x001a980001097983 */ /* 0x001f280000300800 */
[----:B------:R-:W-:Y:S04]  /*38380*/  STL [R1+0x6c4], R205 ;  /* 0x0006c4cd01007387 */ /* 0x000fe80000100800 */
[----:B------:R0:W-:Y:S04]  /*38390*/  STL [R1+0x680], R8 ;  /* 0x0006800801007387 */ /* 0x0001e80000100800 */
[----:B0-----:R-:W4:Y:S01]  /*383a0*/  LDL.LU R8, [R1+0x1a94] ;  /* 0x001a940001087983 */ /* 0x001f220000300800 */
        /* <DEDUP_REMOVED lines=9> */
[----:B------:R-:W-:Y:S02]  /*38440*/  R2UR UR51, R154 ;  /* 0x000000009a3372ca */ /* 0x000fe400000e0000 */
[----:B------:R-:W-:-:S11]  /*38450*/  R2UR UR50, R155 ;  /* 0x000000009b3272ca */ /* 0x000fd600000e0000 */
[----:B------:R-:W-:Y:S02]  /*38460*/  UMOV UR55, UR51 ;  /* 0x0000003300377c82 */ /* 0x000fe40008000000 */
[----:B------:R-:W-:Y:S02]  /*38470*/  UMOV UR54, UR50 ;  /* 0x0000003200367c82 */ /* 0x000fe40008000000 */
[----:B------:R-:W-:Y:S01]  /*38480*/  HGMMA.64x64x16.F32.BF16 R24, gdesc[UR52].tnspA, R24 ;  /* 0x20e00000341879f0 */ /* 0x000fe20008701818 */
[----:B------:R-:W-:Y:S02]  /*38490*/  R2UR UR55, R158 ;  /* 0x000000009e3772ca */ /* 0x000fe400000e0000 */
[----:B------:R-:W-:Y:S01]  /*384a0*/  R2UR UR54, R159 ;  /* 0x000000009f3672ca */ /* 0x000fe200000e0000 */
[----:B------:R-:W-:Y:S01]  /*384b0*/  UIADD3.64 UR56, UR4, 0x1f00, URZ ;  /* 0x00001f0004387897 */ /* 0x000fe2000fffe03f */
[----:B------:R-:W-:Y:S02]  /*384c0*/  MOV R162, UR59 ;  /* 0x0000003b00a27c02 */ /* 0x000fe40008000f00 */
[----:B------:R-:W-:-:S07]  /*384d0*/  MOV R163, UR58 ;  /* 0x0000003a00a37c02 */ /* 0x000fce0008000f00 */
[----:B------:R-:W-:Y:S02]  /*384e0*/  UMOV UR59, UR55 ;  /* 0x00000037003b7c82 */ /* 0x000fe40008000000 */
[----:B------:R-:W-:Y:S01]  /*384f0*/  UMOV UR58, UR54 ;  /* 0x00000036003a7c82 */ /* 0x000fe20008000000 */
[----:B------:R-:W-:Y:S01]  /*38500*/  STL [R1+0x6bc], R207 ;  /* 0x0006bccf01007387 */ /* 0x000fe20000100800 */
[--C-:B------:R-:W-:Y:S01]  /*38510*/  IMAD.X R7, R7, 0x1, R21.reuse, P3 ;  /* 0x0000000107077824 */ /* 0x100fe200018e0615 */
[-C--:B------:R-:W-:Y:S01]  /*38520*/  IADD3 R5, P3, R5, R2.reuse, RZ ;  /* 0x0000000205057210 */ /* 0x080fe20007f7e0ff */
[--C-:B------:R-:W-:Y:S01]  /*38530*/  IMAD.X R0, R0, 0x1, R21.reuse, P4 ;  /* 0x0000000100007824 */ /* 0x100fe200020e0615 */
[-C--:B------:R-:W-:Y:S01]  /*38540*/  IADD3 R252, P4, R252, R2.reuse, RZ ;  /* 0x00000002fcfc7210 */ /* 0x080fe20007f9e0ff */
[----:B------:R-:W-:Y:S01]  /*38550*/  HGMMA.64x64x16.F32.BF16 R24, gdesc[UR56].tnspA, R24, gsb0 ;  /* 0x20e00000381879f0 */ /* 0x000fe20008001818 */
[----:B--2---:R-:W-:Y:S01]  /*38560*/  IMAD.X R11, R11, 0x1, R21, P5 ;  /* 0x000000010b0b7824 */ /* 0x004fe200028e0615 */
[----:B------:R-:W-:-:S04]  /*38570*/  IADD3 R225, P5, R225, R2, RZ ;  /* 0x00000002e1e17210 */ /* 0x000fc80007fbe0ff */
[----:B------:R0:W-:Y:S01]  /*38580*/  STL [R1+0x6a8], R11 ;  /* 0x0006a80b01007387 */ /* 0x0001e20000100800 */
[--C-:B---3--:R-:W-:Y:S01]  /*38590*/  IMAD.X R10, R10, 0x1, R21.reuse, P6 ;  /* 0x000000010a0a7824 */ /* 0x108fe200030e0615 */
[----:B------:R-:W-:Y:S02]  /*385a0*/  IADD3 R227, P6, R227, R2, RZ ;  /* 0x00000002e3e37210 */ /* 0x000fe40007fde0ff */
[----:B0-----:R0:W5:Y:S04]  /*385b0*/  LDL.LU R11, [R1+0x1a90] ;  /* 0x001a9000010b7983 */ /* 0x0011680000300800 */
[----:B------:R1:W-:Y:S01]  /*385c0*/  STL [R1+0x69c], R10 ;  /* 0x00069c0a01007387 */ /* 0x0003e20000100800 */
[----:B----4-:R-:W-:-:S03]  /*385d0*/  IMAD.X R9, R9, 0x1, R21, P1 ;  /* 0x0000000109097824 */ /* 0x010fc600008e0615 */
[----:B-1----:R0:W5:Y:S04]  /*385e0*/  LDL.LU R10, [R1+0x1a8c] ;  /* 0x001a8c00010a7983 */ /* 0x0021680000300800 */
[----:B------:R-:W-:Y:S04]  /*385f0*/  STL [R1+0x678], R225 ;  /* 0x000678e101007387 */ /* 0x000fe80000100800 */
[----:B------:R1:W-:Y:S01]  /*38600*/  STL [R1+0x694], R9 ;  /* 0x0006940901007387 */ /* 0x0003e20000100800 */
[----:B------:R-:W-:Y:S01]  /*38610*/  IADD3 R237, P1, R237, R2, RZ ;  /* 0x00000002eded7210 */ /* 0x000fe20007f3e0ff */
[----:B------:R-:W-:-:S02]  /*38620*/  IMAD.X R8, R8, 0x1, R21, P2 ;  /* 0x0000000108087824 */ /* 0x000fc400010e0615 */
[----:B-1----:R0:W5:Y:S04]  /*38630*/  LDL.LU R9, [R1+0x1a88] ;  /* 0x001a880001097983 */ /* 0x0021680000300800 */
[----:B------:R-:W-:Y:S04]  /*38640*/  STL [R1+0x670], R227 ;  /* 0x000670e301007387 */ /* 0x000fe80000100800 */
[----:B------:R1:W-:Y:S01]  /*38650*/  STL [R1+0x68c], R8 ;  /* 0x00068c0801007387 */ /* 0x0003e20000100800 */
[----:B------:R-:W-:Y:S01]  /*38660*/  IADD3 R239, P2, R239, R2, RZ ;  /* 0x00000002efef7210 */ /* 0x000fe20007f5e0ff */
[----:B------:R-:W-:-:S02]  /*38670*/  IMAD.X R251, R251, 0x1, R21, P5 ;  /* 0x00000001fbfb7824 */ /* 0x000fc400028e0615 */
[--C-:B------:R-:W-:Y:S01]  /*38680*/  IMAD.X R250, R250, 0x1, R21.reuse, P6 ;  /* 0x00000001fafa7824 */ /* 0x100fe200030e0615 */
[----:B-1----:R0:W5:Y:S04]  /*38690*/  LDL.LU R8, [R1+0x1a84] ;  /* 0x001a840001087983 */ /* 0x0021680000300800 */
[----:B------:R-:W-:Y:S04]  /*386a0*/  STL [R1+0x664], R237 ;  /* 0x000664ed01007387 */ /* 0x000fe80000100800 */
[----:B------:R1:W-:Y:S01]  /*386b0*/  STL [R1+0x684], R7 ;  /* 0x0006840701007387 */ /* 0x0003e20000100800 */
[----:B------:R-:W-:-:S02]  /*386c0*/  IMAD.X R248, R248, 0x1, R21, P2 ;  /* 0x00000001f8f87824 */ /* 0x000fc400010e0615 */
[----:B------:R-:W-:Y:S01]  /*386d0*/  IMAD.X R249, R249, 0x1, R21, P1 ;  /* 0x00000001f9f97824 */ /* 0x000fe200008e0615 */
[----:B-1----:R0:W5:Y:S04]  /*386e0*/  LDL.LU R7, [R1+0x1a80] ;  /* 0x001a800001077983 */ /* 0x0021680000300800 */
[----:B------:R-:W-:Y:S04]  /*386f0*/  STL [R1+0x658], R239 ;  /* 0x000658ef01007387 */ /* 0x000fe80000100800 */
[----:B------:R1:W-:Y:S04]  /*38700*/  STL [R1+0x650], R5 ;  /* 0x0006500501007387 */ /* 0x0003e80000100800 */
[----:B-1----:R0:W5:Y:S04]  /*38710*/  LDL.LU R5, [R1+0x1a7c] ;  /* 0x001a7c0001057983 */ /* 0x0021680000300800 */
[----:B------:R1:W-:Y:S04]  /*38720*/  STL [R1+0x67c], R0 ;  /* 0x00067c0001007387 */ /* 0x0003e80000100800 */
[----:B-1----:R0:W5:Y:S04]  /*38730*/  LDL.LU R0, [R1+0x1a78] ;  /* 0x001a780001007983 */ /* 0x0021680000300800 */
[----:B------:R0:W-:Y:S04]  /*38740*/  STL [R1+0x648], R252 ;  /* 0x000648fc01007387 */ /* 0x0001e80000100800 */
[----:B------:R0:W-:Y:S04]  /*38750*/  STL [R1+0x674], R251 ;  /* 0x000674fb01007387 */ /* 0x0001e80000100800 */
[----:B------:R0:W-:Y:S04]  /*38760*/  STL [R1+0x66c], R250 ;  /* 0x00066cfa01007387 */ /* 0x0001e80000100800 */
[----:B------:R0:W-:Y:S04]  /*38770*/  STL [R1+0x654], R248 ;  /* 0x000654f801007387 */ /* 0x0001e80000100800 */
[----:B------:R0:W-:Y:S01]  /*38780*/  STL [R1+0x65c], R249 ;  /* 0x00065cf901007387 */ /* 0x0001e20000100800 */
[----:B------:R-:W-:-:S02]  /*38790*/  R2UR UR9, R152 ;  /* 0x00000000980972ca */ /* 0x000fc400000e0000 */
[----:B------:R-:W-:Y:S02]  /*387a0*/  R2UR UR8, R153 ;  /* 0x00000000990872ca */ /* 0x000fe400000e0000 */
[----:B------:R-:W-:Y:S02]  /*387b0*/  R2UR UR49, R156 ;  /* 0x000000009c3172ca */ /* 0x000fe400000e0000 */
[----:B------:R-:W-:Y:S02]  /*387c0*/  R2UR UR48, R157 ;  /* 0x000000009d3072ca */ /* 0x000fe400000e0000 */
[----:B------:R-:W-:Y:S02]  /*387d0*/  R2UR UR53, R160 ;  /* 0x00000000a03572ca */ /* 0x000fe400000e0000 */
[----:B------:R-:W-:Y:S02]  /*387e0*/  R2UR UR52, R161 ;  /* 0x00000000a13472ca */ /* 0x000fe400000e0000 */
[----:B------:R-:W-:-:S02]  /*387f0*/  R2UR UR59, R162 ;  /* 0x00000000a23b72ca */ /* 0x000fc400000e0000 */
[----:B------:R-:W-:Y:S01]  /*38800*/  R2UR UR58, R163 ;  /* 0x00000000a33a72ca */ /* 0x000fe200000e0000 */
[----:B------:R-:W-:Y:S02]  /*38810*/  WARPGROUP.DEPBAR.LE gsb0, 0x0 ;  /* 0x00008000000079c5 */ /* 0x000fe40000010000 */
[--C-:B------:R-:W-:Y:S02]  /*38820*/  IMAD.X R247, R247, 0x1, R21.reuse, P3 ;  /* 0x00000001f7f77824 */ /* 0x100fe400018e0615 */
[----:B------:R-:W-:-:S03]  /*38830*/  IMAD.X R246, R246, 0x1, R21, P4 ;  /* 0x00000001f6f67824 */ /* 0x000fc600020e0615 */
[----:B------:R0:W-:Y:S04]  /*38840*/  STL [R1+0x64c], R247 ;  /* 0x00064cf701007387 */ /* 0x0001e80000100800 */
[----:B------:R0:W-:Y:S01]  /*38850*/  STL [R1+0x644], R246 ;  /* 0x000644f601007387 */ /* 0x0001e20000100800 */
[----:B------:R-:W-:Y:S05]  /*38860*/  @P0 BRA `(.L_x_1) ;  /* 0xfffffd5400a00947 */ /* 0x000fea000383ffff */
[----:B------:R-:W-:Y:S02]  /*38870*/  F2FP.BF16.F32.PACK_AB R23, R47, R111 ;  /* 0x0000006f2f17723e */ /* 0x000fe400000010ff */
[----:B-----5:R-:W-:Y:S02]  /*38880*/  F2FP.BF16.F32.PACK_AB R12, R81, R145 ;  /* 0x00000091510c723e */ /* 0x020fe400000010ff */
[----:B------:R-:W-:Y:S02]  /*38890*/  F2FP.BF16.F32.PACK_AB R17, R82, R146 ;  /* 0x000000925211723e */ /* 0x000fe400000010ff */
[----:B------:R-:W-:Y:S02]  /*388a0*/  F2FP.BF16.F32.PACK_AB R22, R45, R109 ;  /* 0x0000006d2d16723e */ /* 0x000fe400000010ff */
[----:B------:R-:W-:Y:S02]  /*388b0*/  F2FP.BF16.F32.PACK_AB R47, R46, R110 ;  /* 0x0000006e2e2f723e */ /* 0x000fe400000010ff */
[----:B------:R-:W-:-:S02]  /*388c0*/  F2FP.BF16.F32.PACK_AB R11, R54, R118 ;  /* 0x00000076360b723e */ /* 0x000fc400000010ff */
[----:B------:R-:W-:Y:S02]  /*388d0*/  F2FP.BF16.F32.PACK_AB R13, R83, R147 ;  /* 0x00000093530d723e */ /* 0x000fe400000010ff */
[----:B------:R-:W-:Y:S02]  /*388e0*/  F2FP.BF16.F32.PACK_AB R18, R48, R112 ;  /* 0x000000703012723e */ /* 0x000fe400000010ff */
        /* <DEDUP_REMOVED lines=55> */
[----:B------:R-:W-:-:S07]  /*38c60*/  F2FP.BF16.F32.PACK_AB R60, R56, R120 ;  /* 0x00000078383c723e */ /* 0x000fce00000010ff */
.L_x_0:
[----:B------:R-:W1:Y:S01]  /*38c70*/  S2R R25, SR_TID.X ;  /* 0x0000000000197919 */ /* 0x000e620000002100 */
[----:B------:R-:W-:Y:S01]  /*38c80*/  MOV R153, 0x400 ;  /* 0x0000040000997802 */ /* 0x000fe20000000f00 */
[----:B------:R-:W2:Y:S01]  /*38c90*/  LDC.64 R2, c[0x0][0x228] ;  /* 0x00008a00ff027b82 */ /* 0x000ea20000000a00 */
[----:B------:R-:W3:Y:S01]  /*38ca0*/  S2R R154, SR_CgaCtaId ;  /* 0x00000000009a7919 */ /* 0x000ee20000008800 */
[----:B------:R-:W4:Y:S01]  /*38cb0*/  S2R R152, SR_TID.X ;  /* 0x0000000000987919 */ /* 0x000f220000002100 */
[----:B------:R-:W-:-:S05]  /*38cc0*/  VIADD R30, R0, 0x3f ;  /* 0x0000003f001e7836 */ /* 0x000fca0000000000 */
[----:B------:R-:W5:Y:S01]  /*38cd0*/  LDC R70, c[0x0][0x244] ;  /* 0x00009100ff467b82 */ /* 0x000f620000000800 */
[----:B------:R-:W-:-:S07]  /*38ce0*/  VIADD R28, R0, 0x3 ;  /* 0x00000003001c7836 */ /* 0x000fce0000000000 */
[----:B------:R-:W0:Y:S08]  /*38cf0*/  LDC.64 R94, c[0x0][0x220] ;  /* 0x00008800ff5e7b82 */ /* 0x000e300000000a00 */
[----:B------:R-:W0:Y:S01]  /*38d00*/  LDC R69, c[0x0][0x248] ;  /* 0x00009200ff457b82 */ /* 0x000e220000000800 */
[C---:B-1----:R-:W-:Y:S02]  /*38d10*/  IMAD.SHL.U32 R24, R25.reuse, 0x10, RZ ;  /* 0x0000001019187824 */ /* 0x042fe400078e00ff */
[----:B------:R-:W-:-:S02]  /*38d20*/  IMAD.SHL.U32 R26, R25, 0x40, RZ ;  /* 0x00000040191a7824 */ /* 0x000fc400078e00ff */
[----:B------:R-:W-:Y:S01]  /*38d30*/  IMAD.SHL.U32 R25, R25, 0x8, RZ ;  /* 0x0000000819197824 */ /* 0x000fe200078e00ff */
[----:B------:R-:W-:Y:S02]  /*38d40*/  LOP3.LUT R24, R24, 0xf0, RZ, 0xc0, !PT ;  /* 0x000000f018187812 */ /* 0x000fe400078ec0ff */
[----:B------:R-:W-:Y:S02]  /*38d50*/  LOP3.LUT R27, R26, 0x400, RZ, 0xc0, !PT ;  /* 0x000004001a1b7812 */ /* 0x000fe400078ec0ff */
[----:B---3--:R-:W-:Y:S02]  /*38d60*/  LEA R153, R154, R153, 0x18 ;  /* 0x000000999a997211 */ /* 0x008fe400078ec0ff */
[----:B------:R-:W-:Y:S02]  /*38d70*/  LOP3.LUT R25, R25, 0x300, RZ, 0xc0, !PT ;  /* 0x0000030019197812 */ /* 0x000fe400078ec0ff */
[----:B------:R-:W-:Y:S02]  /*38d80*/  IADD3 R24, R27, R153, R24 ;  /* 0x000000991b187210 */ /* 0x000fe40007ffe018 */
[----:B----4-:R-:W-:-:S03]  /*38d90*/  LOP3.LUT R152, R152, 0x7f, RZ, 0xc0, !PT ;  /* 0x0000007f98987812 */ /* 0x010fc600078ec0ff */
[----:B------:R-:W-:Y:S01]  /*38da0*/  IMAD.IADD R92, R25, 0x1, R24 ;  /* 0x00000001195c7824 */ /* 0x000fe200078e0218 */
[----:B------:R-:W-:Y:S01]  /*38db0*/  BAR.SYNC.DEFER_BLOCKING 0x0 ;  /* 0x0000000000007b1d */ /* 0x000fe20000010000 */
[----:B------:R-:W-:Y:S02]  /*38dc0*/  IMAD R68, R152, 0x10, R153 ;  /* 0x0000001098447824 */ /* 0x000fe400078e0299 */
[----:B------:R-:W-:-:S03]  /*38dd0*/  VIADD R24, R0, 0x1 ;  /* 0x0000000100187836 */ /* 0x000fc60000000000 */
[----:B------:R-:W-:Y:S02]  /*38de0*/  STSM.16.M88.4 [R92], R60 ;  /* 0x0000003c5c007844 */ /* 0x000fe40000000200 */
[----:B------:R-:W-:Y:S01]  /*38df0*/  BAR.SYNC.DEFER_BLOCKING 0x0 ;  /* 0x0000000000007b1d */ /* 0x000fe20000010000 */
[----:B------:R-:W-:Y:S01]  /*38e00*/  VIADD R26, R0, 0x2 ;  /* 0x00000002001a7836 */ /* 0x000fe20000000000 */
[-C--:B--2---:R-:W-:Y:S02]  /*38e10*/  ISETP.GE.AND P0, PT, R30, R3.reuse, PT ;  /* 0x000000031e00720c */ /* 0x084fe40003f06270 */
[-C--:B------:R-:W-:Y:S02]  /*38e20*/  ISETP.GE.AND P3, PT, R28, R3.reuse, PT ;  /* 0x000000031c00720c */ /* 0x080fe40003f66270 */
[----:B------:R-:W5:Y:S04]  /*38e30*/  LDL.LU R153, [R1+0x5c] ;  /* 0x00005c0001997983 */ /* 0x000f680000300800 */
[----:B------:R-:W1:Y:S01]  /*38e40*/  LDS.128 R88, [R68] ;  /* 0x0000000044587984 */ /* 0x000e620000000c00 */
[----:B------:R-:W-:Y:S01]  /*38e50*/  BAR.SYNC.DEFER_BLOCKING 0x0 ;  /* 0x0000000000007b1d */ /* 0x000fe20000010000 */
[----:B------:R-:W-:-:S02]  /*38e60*/  ISETP.GE.AND P1, PT, R24, R3, PT ;  /* 0x000000031800720c */ /* 0x000fc40003f26270 */
[----:B------:R-:W-:-:S03]  /*38e70*/  ISETP.GE.AND P5, PT, R26, R3, PT ;  /* 0x000000031a00720c */ /* 0x000fc60003fa6270 */
[----:B------:R-:W2:Y:S04]  /*38e80*/  LDL.LU R152, [R1+0x58] ;  /* 0x0000580001987983 */ /* 0x000ea80000300800 */
[----:B------:R-:W-:Y:S01]  /*38e90*/  STSM.16.M88.4 [R92], R32 ;  /* 0x000000205c007844 */ /* 0x000fe20000000200 */
[----:B------:R-:W-:Y:S06]  /*38ea0*/  BAR.SYNC.DEFER_BLOCKING 0x0 ;  /* 0x0000000000007b1d */ /* 0x000fec0000010000 */
[----:B------:R-:W3:Y:S02]  /*38eb0*/  LDS.128 R84, [R68] ;  /* 0x0000000044547984 */ /* 0x000ee40000000c00 */
[----:B------:R-:W-:Y:S06]  /*38ec0*/  BAR.SYNC.DEFER_BLOCKING 0x0 ;  /* 0x0000000000007b1d */ /* 0x000fec0000010000 */
[----:B------:R-:W-:Y:S02]  /*38ed0*/  STSM.16.M88.4 [R92], R64 ;  /* 0x000000405c007844 */ /* 0x000fe40000000200 */
[----:B------:R-:W-:Y:S06]  /*38ee0*/  BAR.SYNC.DEFER_BLOCKING 0x0 ;  /* 0x0000000000007b1d */ /* 0x000fec0000010000 */
[----:B------:R-:W4:Y:S02]  /*38ef0*/  LDS.128 R24, [R68] ;  /* 0x0000000044187984 */ /* 0x000f240000000c00 */
        /* <DEDUP_REMOVED lines=12> */
[----:B------:R-:W-:Y:S01]  /*38fc0*/  BAR.SYNC.DEFER_BLOCKING 0x0 ;  /* 0x0000000000007b1d */ /* 0x000fe20000010000 */
[----:B-----5:R-:W-:-:S05]  /*38fd0*/  IMAD R71, R153, R70, RZ ;  /* 0x0000004699477224 */ /* 0x020fca00078e02ff */
[----:B------:R-:W-:Y:S02]  /*38fe0*/  STSM.16.M88.4 [R92], R52 ;  /* 0x000000345c007844 */ /* 0x000fe40000000200 */
[----:B------:R-:W-:Y:S01]  /*38ff0*/  BAR.SYNC.DEFER_BLOCKING 0x0 ;  /* 0x0000000000007b1d */ /* 0x000fe20000010000 */
[----:B--2---:R-:W-:-:S04]  /*39000*/  ISETP.GE.AND P4, PT, R152, R2, PT ;  /* 0x000000029800720c */ /* 0x004fc80003f86270 */
[----:B------:R-:W-:Y:S01]  /*39010*/  ISETP.LT.AND P4, PT, R0, R3, !P4 ;  /* 0x000000030000720c */ /* 0x000fe20006781270 */
[----:B------:R-:W2:Y:S02]  /*39020*/  LDS.128 R40, [R68] ;  /* 0x0000000044287984 */ /* 0x000ea40000000c00 */
[----:B------:R-:W-:Y:S06]  /*39030*/  BAR.SYNC.DEFER_BLOCKING 0x0 ;  /* 0x0000000000007b1d */ /* 0x000fec0000010000 */
[----:B------:R5:W-:Y:S02]  /*39040*/  STSM.16.M88.4 [R92], R72 ;  /* 0x000000485c007844 */ /* 0x000be40000000200 */
[----:B------:R-:W-:Y:S01]  /*39050*/  BAR.SYNC.DEFER_BLOCKING 0x0 ;  /* 0x0000000000007b1d */ /* 0x000fe20000010000 */
[----:B-----5:R-:W-:Y:S01]  /*39060*/  IMAD R72, R152, R70, RZ ;  /* 0x0000004698487224 */ /* 0x020fe200078e02ff */
[----:B0-----:R-:W-:Y:S01]  /*39070*/  LEA R70, P2, R71, R94, 0x1 ;  /* 0x0000005e47467211 */ /* 0x001fe200078408ff */
[----:B------:R-:W-:-:S02]  /*39080*/  IMAD R75, R0, R69, RZ ;  /* 0x00000045004b7224 */ /* 0x000fc400078e02ff */
[----:B------:R-:W-:Y:S01]  /*39090*/  VIADD R74, R0, 0x5 ;  /* 0x00000005004a7836 */ /* 0x000fe20000000000 */
[----:B------:R-:W-:Y:S02]  /*390a0*/  LEA.HI.X.SX32 R71, R71, R95, 0x1, P2 ;  /* 0x0000005f47477211 */ /* 0x000fe400010f0eff */
[----:B------:R-:W-:-:S04]  /*390b0*/  ISETP.GE.AND P2, PT, R153, R2, PT ;  /* 0x000000029900720c */ /* 0x000fc80003f46270 */
[----:B------:R-:W-:Y:S01]  /*390c0*/  ISETP.LT.AND P2, PT, R0, R3, !P2 ;  /* 0x000000030000720c */ /* 0x000fe20005741270 */
[----:B------:R-:W0:Y:S01]  /*390d0*/  LDS.128 R48, [R68] ;  /* 0x0000000044307984 */ /* 0x000e220000000c00 */
[----:B------:R-:W-:Y:S06]  /*390e0*/  BAR.SYNC.DEFER_BLOCKING 0x0 ;  /* 0x0000000000007b1d */ /* 0x000fec0000010000 */
[----:B------:R-:W-:Y:S02]  /*390f0*/  STSM.16.M88.4 [R92], R80 ;  /* 0x000000505c007844 */ /* 0x000fe40000000200 */
[----:B------:R-:W-:Y:S06]  /*39100*/  BAR.SYNC.DEFER_BLOCKING 0x0 ;  /* 0x0000000000007b1d */ /* 0x000fec0000010000 */
[----:B------:R-:W5:Y:S02]  /*39110*/  LDS.128 R52, [R68] ;  /* 0x0000000044347984 */ /* 0x000f640000000c00 */
[----:B------:R-:W-:Y:S06]  /*39120*/  BAR.SYNC.DEFER_BLOCKING 0x0 ;  /* 0x0000000000007b1d */ /* 0x000fec0000010000 */
[----:B------:R1:W-:Y:S02]  /*39130*/  STSM.16.M88.4 [R92], R76 ;  /* 0x0000004c5c007844 */ /* 0x0003e40000000200 */
[----:B------:R-:W-:Y:S01]  /*39140*/  BAR.SYNC.DEFER_BLOCKING 0x0 ;  /* 0x0000000000007b1d */ /* 0x000fe20000010000 */
[----:B-1----:R-:W-:-:S05]  /*39150*/  PRMT R76, R88, 0x7632, R76 ;  /* 0x00007632584c7816 */ /* 0x002fca000000004c */
[----:B------:R-:W1:Y:S02]  /*39160*/  LDS.128 R56, [R68] ;  /* 0x0000000044387984 */ /* 0x000e640000000c00 */
[----:B------:R-:W-:Y:S06]  /*39170*/  BAR.SYNC.DEFER_BLOCKING 0x0 ;  /* 0x0000000000007b1d */ /* 0x000fec0000010000 */
[----:B------:R-:W-:Y:S02]  /*39180*/  STSM.16.M88.4 [R92], R44 ;  /* 0x0000002c5c007844 */ /* 0x000fe40000000200 */
[----:B------:R-:W-:Y:S06]  /*39190*/  BAR.SYNC.DEFER_BLOCKING 0x0 ;  /* 0x0000000000007b1d */ /* 0x000fec0000010000 */
[----:B------:R-:W-:Y:S02]  /*391a0*/  LDS.128 R60, [R68] ;  /* 0x00000000443c7984 */ /* 0x000fe40000000c00 */
[----:B------:R-:W-:Y:S06]  /*391b0*/  BAR.SYNC.DEFER_BLOCKING 0x0 ;  /* 0x0000000000007b1d */ /* 0x000fec0000010000 */
[----:B------:R3:W-:Y:S02]  /*391c0*/  STSM.16.M88.4 [R92], R20 ;  /* 0x000000145c007844 */ /* 0x0007e40000000200 */
[----:B------:R-:W-:Y:S01]  /*391d0*/  BAR.SYNC.DEFER_BLOCKING 0x0 ;  /* 0x0000000000007b1d */ /* 0x000fe20000010000 */
[----:B---3--:R-:W-:Y:S01]  /*391e0*/  LEA R20, P6, R72, R94, 0x1 ;  /* 0x0000005e48147211 */ /* 0x008fe200078c08ff */
[----:B------:R-:W-:-:S03]  /*391f0*/  IMAD.WIDE R22, R75, 0x2, R70 ;  /* 0x000000024b167825 */ /* 0x000fc600078e0246 */
[----:B------:R-:W-:Y:S02]  /*39200*/  LEA.HI.X.SX32 R21, R72, R95, 0x1, P6 ;  /* 0x0000005f48157211 */ /* 0x000fe400030f0eff */
[-C--:B------:R-:W-:Y:S02]  /*39210*/  ISETP.LT.AND P6, PT, R153, R2.reuse, !P5 ;  /* 0x000000029900720c */ /* 0x080fe40006fc1270 */
[----:B------:R-:W-:Y:S01]  /*39220*/  ISETP.LT.AND P5, PT, R152, R2, !P5 ;  /* 0x000000029800720c */ /* 0x000fe20006fa1270 */
[C---:B------:R-:W-:Y:S01]  /*39230*/  IMAD.WIDE R72, R75.reuse, 0x2, R20 ;  /* 0x000000024b487825 */ /* 0x040fe200078e0214 */
[----:B------:R-:W3:Y:S03]  /*39240*/  LDS.128 R64, [R68] ;  /* 0x0000000044407984 */ /* 0x000ee60000000c00 */
[--C-:B------:R-:W-:Y:S01]  /*39250*/  IMAD.IADD R75, R75, 0x1, R69.reuse ;  /* 0x000000014b4b7824 */ /* 0x100fe200078e0245 */
[----:B------:R-:W-:Y:S03]  /*39260*/  BAR.SYNC.DEFER_BLOCKING 0x0 ;  /* 0x0000000000007b1d */ /* 0x000fe60000010000 */
[----:B------:R-:W-:-:S03]  /*39270*/  IMAD.IADD R77, R75, 0x1, R69 ;  /* 0x000000014b4d7824 */ /* 0x000fc600078e0245 */
[----:B------:R-:W-:Y:S02]  /*39280*/  STSM.16.M88.4 [R92], R16 ;  /* 0x000000105c007844 */ /* 0x000fe40000000200 */
[----:B------:R-:W-:Y:S06]  /*39290*/  BAR.SYNC.DEFER_BLOCKING 0x0 ;  /* 0x0000000000007b1d */ /* 0x000fec0000010000 */
[----:B------:R-:W3:Y:S02]  /*392a0*/  LDS.128 R44, [R68] ;  /* 0x00000000442c7984 */ /* 0x000ee40000000c00 */
[----:B------:R-:W-:Y:S06]  /*392b0*/  BAR.SYNC.DEFER_BLOCKING 0x0 ;  /* 0x0000000000007b1d */ /* 0x000fec0000010000 */
[----:B------:R-:W-:Y:S02]  /*392c0*/  STSM.16.M88.4 [R92], R12 ;  /* 0x0000000c5c007844 */ /* 0x000fe40000000200 */
[----:B------:R-:W-:Y:S06]  /*392d0*/  BAR.SYNC.DEFER_BLOCKING 0x0 ;  /* 0x0000000000007b1d */ /* 0x000fec0000010000 */
[----:B------:R-:W3:Y:S02]  /*392e0*/  LDS.128 R16, [R68] ;  /* 0x0000000044107984 */ /* 0x000ee40000000c00 */
[----:B------:R-:W-:Y:S06]  /*392f0*/  BAR.SYNC.DEFER_BLOCKING 0x0 ;  /* 0x0000000000007b1d */ /* 0x000fec0000010000 */
[----:B------:R4:W-:Y:S02]  /*39300*/  STSM.16.M88.4 [R92], R8 ;  /* 0x000000085c007844 */ /* 0x0009e40000000200 */
[----:B------:R-:W-:Y:S01]  /*39310*/  BAR.SYNC.DEFER_BLOCKING 0x0 ;  /* 0x0000000000007b1d */ /* 0x000fe20000010000 */
[----:B----4-:R-:W-:-:S02]  /*39320*/  VIADD R8, R0, 0x4 ;  /* 0x0000000400087836 */ /* 0x010fc40000000000 */
[----:B------:R-:W-:-:S03]  /*39330*/  IMAD.WIDE R10, R77, 0x2, R20 ;  /* 0x000000024d0a7825 */ /* 0x000fc600078e0214 */
[----:B------:R-:W4:Y:S02]  /*39340*/  LDS.128 R12, [R68] ;  /* 0x00000000440c7984 */ /* 0x000f240000000c00 */
[----:B------:R-:W-:Y:S06]  /*39350*/  BAR.SYNC.DEFER_BLOCKING 0x0 ;  /* 0x0000000000007b1d */ /* 0x000fec0000010000 */
[----:B------:R2:W-:Y:S02]  /*39360*/  STSM.16.M88.4 [R92], R4 ;  /* 0x000000045c007844 */ /* 0x0005e40000000200 */
[----:B------:R-:W-:Y:S01]  /*39370*/  BAR.SYNC.DEFER_BLOCKING 0x0 ;  /* 0x0000000000007b1d */ /* 0x000fe20000010000 */
[----:B--2---:R-:W-:-:S04]  /*39380*/  IMAD.WIDE R4, R75, 0x2, R70 ;  /* 0x000000024b047825 */ /* 0x004fc800078e0246 */
[----:B------:R-:W-:Y:S01]  /*39390*/  IMAD.WIDE R6, R75, 0x2, R20 ;  /* 0x000000024b067825 */ /* 0x000fe200078e0214 */
[----:B------:R2:W-:Y:S01]  /*393a0*/  @P2 STG.E.U16 desc[UR60][R22.64], R88 ;  /* 0x0000005816002986 */ /* 0x0005e2000c10153c */
[-C--:B------:R-:W-:Y:S02]  /*393b0*/  ISETP.LT.AND P2, PT, R153, R2.reuse, !P1 ;  /* 0x000000029900720c */ /* 0x080fe40004f41270 */
[----:B------:R-:W-:Y:S01]  /*393c0*/  ISETP.LT.AND P1, PT, R152, R2, !P1 ;  /* 0x000000029800720c */ /* 0x000fe20004f21270 */
[----:B------:R0:W-:Y:S01]  /*393d0*/  @P4 STG.E.U16 desc[UR60][R72.64], R76 ;  /* 0x0000004c48004986 */ /* 0x0001e2000c10153c */
[----:B------:R-:W-:Y:S01]  /*393e0*/  ISETP.GE.AND P4, PT, R8, R3, PT ;  /* 0x000000030800720c */ /* 0x000fe20003f86270 */
[----:B------:R-:W-:-:S04]  /*393f0*/  IMAD.WIDE R8, R77, 0x2, R70 ;  /* 0x000000024d087825 */ /* 0x000fc800078e0246 */
[--C-:B------:R-:W-:Y:S02]  /*39400*/  IMAD.IADD R77, R77, 0x1, R69.reuse ;  /* 0x000000014d4d7824 */ /* 0x100fe400078e0245 */
[----:B--2---:R-:W-:Y:S02]  /*39410*/  VIADD R22, R0, 0x6 ;  /* 0x0000000600167836 */ /* 0x004fe40000000000 */
[----:B------:R2:W-:Y:S01]  /*39420*/  @P2 STG.E.U16 desc[UR60][R4.64], R84 ;  /* 0x0000005404002986 */ /* 0x0005e2000c10153c */
[----:B------:R-:W-:Y:S01]  /*39430*/  IMAD.IADD R23, R77, 0x1, R69 ;  /* 0x000000014d177824 */ /* 0x000fe200078e0245 */
[----:B0-----:R-:W-:Y:S02]  /*39440*/  PRMT R72, R84, 0x7632, R72 ;  /* 0x0000763254487816 */ /* 0x001fe40000000048 */
[----:B------:R-:W-:Y:S02]  /*39450*/  PRMT R73, R89, 0x7632, R73 ;  /* 0x0000763259497816 */ /* 0x000fe40000000049 */
[----:B------:R-:W-:Y:S01]  /*39460*/  ISETP.GE.AND P2, PT, R74, R3, PT ;  /* 0x000000034a00720c */ /* 0x000fe20003f46270 */
[----:B------:R0:W-:Y:S01]  /*39470*/  @P1 STG.E.U16 desc[UR60][R6.64], R72 ;  /* 0x0000004806001986 */ /* 0x0001e2000c10153c */
[----:B------:R-:W-:-:S02]  /*39480*/  ISETP.LT.AND P1, PT, R153, R2, !P3 ;  /* 0x000000029900720c */ /* 0x000fc40005f21270 */
[CC--:B------:R-:W-:Y:S01]  /*39490*/  ISETP.LT.AND P3, PT, R152.reuse, R2.reuse, !P3 ;  /* 0x000000029800720c */ /* 0x0c0fe20005f61270 */
[----:B------:R5:W-:Y:S01]  /*394a0*/  @P6 STG.E.U16 desc[UR60][R8.64], R89 ;  /* 0x0000005908006986 */ /* 0x000be2000c10153c */
[-C--:B------:R-:W-:Y:S01]  /*394b0*/  ISETP.LT.AND P6, PT, R153, R2.reuse, !P4 ;  /* 0x000000029900720c */ /* 0x080fe200067c1270 */
[C---:B--2---:R-:W-:Y:S01]  /*394c0*/  IMAD.WIDE R4, R77.reuse, 0x2, R70 ;  /* 0x000000024d047825 */ /* 0x044fe200078e0246 */
[----:B------:R-:W-:Y:S01]  /*394d0*/  ISETP.LT.AND P4, PT, R152, R2, !P4 ;  /* 0x000000029800720c */ /* 0x000fe20006781270 */
[----:B------:R2:W-:Y:S01]  /*394e0*/  @P5 STG.E.U16 desc[UR60][R10.64], R73 ;  /* 0x000000490a005986 */ /* 0x0005e2000c10153c */
[-C--:B------:R-:W-:Y:S01]  /*394f0*/  ISETP.GE.AND P5, PT, R22, R3.reuse, PT ;  /* 0x000000031600720c */ /* 0x080fe20003fa6270 */
[----:B------:R-:W-:Y:S01]  /*39500*/  VIADD R22, R0, 0x7 ;  /* 0x0000000700167836 */ /* 0x000fe20000000000 */
[----:B------:R-:W-:Y:S01]  /*39510*/  PRMT R74, R90, 0x7632, R74 ;  /* 0x000076325a4a7816 */ /* 0x000fe2000000004a */
[----:B0-----:R-:W-:Y:S01]  /*39520*/  IMAD.WIDE R6, R77, 0x2, R20 ;  /* 0x000000024d067825 */ /* 0x001fe200078e0214 */
[----:B------:R-:W-:Y:S01]  /*39530*/  PRMT R72, R85, 0x7632, R72 ;  /* 0x0000763255487816 */ /* 0x000fe20000000048 */
[----:B------:R0:W-:Y:S01]  /*39540*/  @P1 STG.E.U16 desc[UR60][R4.64], R85 ;  /* 0x0000005504001986 */ /* 0x0001e2000c10153c */
[----:B------:R-:W-:Y:S01]  /*39550*/  ISETP.GE.AND P1, PT, R22, R3, PT ;  /* 0x000000031600720c */ /* 0x000fe20003f26270 */
[----:B-----5:R-:W-:-:S02]  /*39560*/  IMAD.WIDE R8, R23, 0x2, R70 ;  /* 0x0000000217087825 */ /* 0x020fc400078e0246 */
[----:B------:R5:W-:Y:S01]  /*39570*/  @P3 STG.E.U16 desc[UR60][R6.64], R72 ;  /* 0x0000004806003986 */ /* 0x000be2000c10153c */
[-C--:B------:R-:W-:Y:S01]  /*39580*/  ISETP.LT.AND P3, PT, R153, R2.reuse, !P2 ;  /* 0x000000029900720c */ /* 0x080fe20005761270 */
[----:B--2---:R-:W-:Y:S01]  /*39590*/  IMAD.WIDE R10, R23, 0x2, R20 ;  /* 0x00000002170a7825 */ /* 0x004fe200078e0214 */
[CC--:B------:R-:W-:Y:S01]  /*395a0*/  ISETP.LT.AND P2, PT, R152.reuse, R2.reuse, !P2 ;  /* 0x000000029800720c */ /* 0x0c0fe20005741270 */
[----:B------:R2:W-:Y:S01]  /*395b0*/  @P6 STG.E.U16 desc[UR60][R8.64], R90 ;  /* 0x0000005a08006986 */ /* 0x0005e2000c10153c */
[-C--:B------:R-:W-:Y:S01]  /*395c0*/  ISETP.LT.AND P6, PT, R153, R2.reuse, !P5 ;  /* 0x000000029900720c */ /* 0x080fe20006fc1270 */
[--C-:B------:R-:W-:Y:S01]  /*395d0*/  IMAD.IADD R23, R23, 0x1, R69.reuse ;  /* 0x0000000117177824 */ /* 0x100fe200078e0245 */
[----:B------:R-:W-:Y:S01]  /*395e0*/  ISETP.LT.AND P5, PT, R152, R2, !P5 ;  /* 0x000000029800720c */ /* 0x000fe20006fa1270 */
[----:B------:R-:W-:Y:S01]  /*395f0*/  VIADD R22, R0, 0x8 ;  /* 0x0000000800167836 */ /* 0x000fe20000000000 */
[----:B------:R1:W-:Y:S01]  /*39600*/  @P4 STG.E.U16 desc[UR60][R10.64], R74 ;  /* 0x0000004a0a004986 */ /* 0x0003e2000c10153c */
[----:B------:R-:W-:-:S02]  /*39610*/  IMAD.IADD R73, R23, 0x1, R69 ;  /* 0x0000000117497824 */ /* 0x000fc400078e0245 */
[C---:B0-----:R-:W-:Y:S01]  /*39620*/  IMAD.WIDE R4, R23.reuse, 0x2, R70 ;  /* 0x0000000217047825 */ /* 0x041fe200078e0246 */
[----:B-----5:R-:W-:Y:S02]  /*39630*/  PRMT R72, R86, 0x7632, R72 ;  /* 0x0000763256487816 */ /* 0x020fe40000000048 */
[----:B------:R-:W-:Y:S01]  /*39640*/  ISETP.GE.AND P4, PT, R22, R3, PT ;  /* 0x000000031600720c */ /* 0x000fe20003f86270 */
[----:B------:R-:W-:Y:S01]  /*39650*/  IMAD.WIDE R6, R23, 0x2, R20 ;  /* 0x0000000217067825 */ /* 0x000fe200078e0214 */
[----:B------:R-:W-:Y:S03]  /*39660*/  @P3 STG.E.U16 desc[UR60][R4.64], R86 ;  /* 0x0000005604003986 */ /* 0x000fe6000c10153c */
[----:B--2---:R-:W-:Y:S01]  /*39670*/  IMAD.WIDE R8, R73, 0x2, R70 ;  /* 0x0000000249087825 */ /* 0x004fe200078e0246 */
[----:B------:R0:W-:Y:S01]  /*39680*/  @P2 STG.E.U16 desc[UR60][R6.64], R72 ;  /* 0x0000004806002986 */ /* 0x0001e2000c10153c */
[----:B------:R-:W-:-:S02]  /*39690*/  ISETP.LT.AND P2, PT, R153, R2, !P1 ;  /* 0x000000029900720c */ /* 0x000fc40004f41270 */
[-C--:B------:R-:W-:Y:S01]  /*396a0*/  ISETP.LT.AND P1, PT, R152, R2.reuse, !P1 ;  /* 0x000000029800720c */ /* 0x080fe20004f21270 */
[----:B------:R-:W-:Y:S01]  /*396b0*/  VIADD R22, R0, 0x9 ;  /* 0x0000000900167836 */ /* 0x000fe20000000000 */
[----:B------:R2:W-:Y:S01]  /*396c0*/  @P6 STG.E.U16 desc[UR60][R8.64], R91 ;  /* 0x0000005b08006986 */ /* 0x0005e2000c10153c */
[----:B-1----:R-:W-:Y:S01]  /*396d0*/  IMAD.WIDE R10, R73, 0x2, R20 ;  /* 0x00000002490a7825 */ /* 0x002fe200078e0214 */
[-C--:B------:R-:W-:Y:S02]  /*396e0*/  ISETP.LT.AND P6, PT, R153, R2.reuse, !P4 ;  /* 0x000000029900720c */ /* 0x080fe400067c1270 */
[----:B------:R-:W-:Y:S01]  /*396f0*/  PRMT R74, R91, 0x7632, R74 ;  /* 0x000076325b4a7816 */ /* 0x000fe2000000004a */
[--C-:B------:R-:W-:Y:S01]  /*39700*/  IMAD.IADD R73, R73, 0x1, R69.reuse ;  /* 0x0000000149497824 */ /* 0x100fe200078e0245 */
[----:B------:R-:W-:Y:S01]  /*39710*/  ISETP.GE.AND P3, PT, R22, R3, PT ;  /* 0x000000031600720c */ /* 0x000fe20003f66270 */
[----:B------:R-:W-:Y:S01]  /*39720*/  VIADD R22, R0, 0xa ;  /* 0x0000000a00167836 */ /* 0x000fe20000000000 */
[----:B0-----:R-:W-:Y:S01]  /*39730*/  PRMT R72, R87, 0x7632, R72 ;  /* 0x0000763257487816 */ /* 0x001fe20000000048 */
[C---:B------:R-:W-:Y:S01]  /*39740*/  IMAD.IADD R23, R73.reuse, 0x1, R69 ;  /* 0x0000000149177824 */ /* 0x040fe200078e0245 */
[----:B------:R0:W-:Y:S01]  /*39750*/  @P5 STG.E.U16 desc[UR60][R10.64], R74 ;  /* 0x0000004a0a005986 */ /* 0x0001e2000c10153c */
[----:B------:R-:W-:Y:S01]  /*39760*/  IMAD.WIDE R4, R73, 0x2, R70 ;  /* 0x0000000249047825 */ /* 0x000fe200078e0246 */
[----:B------:R-:W-:-:S02]  /*39770*/  ISETP.LT.AND P4, PT, R152, R2, !P4 ;  /* 0x000000029800720c */ /* 0x000fc40006781270 */
[----:B------:R-:W-:Y:S01]  /*39780*/  ISETP.GE.AND P5, PT, R22, R3, PT ;  /* 0x000000031600720c */ /* 0x000fe20003fa6270 */
[----:B------:R-:W-:Y:S01]  /*39790*/  IMAD.WIDE R6, R73, 0x2, R20 ;  /* 0x0000000249067825 */ /* 0x000fe200078e0214 */
[----:B------:R1:W-:Y:S03]  /*397a0*/  @P2 STG.E.U16 desc[UR60][R4.64], R87 ;  /* 0x0000005704002986 */ /* 0x0003e6000c10153c */
[----:B--2---:R-:W-:Y:S01]  /*397b0*/  IMAD.WIDE R8, R23, 0x2, R70 ;  /* 0x0000000217087825 */ /* 0x004fe200078e0246 */
[----:B------:R-:W-:Y:S01]  /*397c0*/  @P1 STG.E.U16 desc[UR60][R6.64], R72 ;  /* 0x0000004806001986 */ /* 0x000fe2000c10153c */
[-C--:B------:R-:W-:Y:S02]  /*397d0*/  ISETP.LT.AND P1, PT, R153, R2.reuse, !P3 ;  /* 0x000000029900720c */ /* 0x080fe40005f21270 */
[----:B0-----:R-:W-:Y:S01]  /*397e0*/  IMAD.WIDE R10, R23, 0x2, R20 ;  /* 0x00000002170a7825 */ /* 0x001fe200078e0214 */
[----:B------:R0:W-:Y:S01]  /*397f0*/  @P6 STG.E.U16 desc[UR60][R8.64], R24 ;  /* 0x0000001808006986 */ /* 0x0001e2000c10153c */
[----:B------:R-:W-:-:S02]  /*39800*/  ISETP.LT.AND P3, PT, R152, R2, !P3 ;  /* 0x000000029800720c */ /* 0x000fc40005f61270 */
[--C-:B------:R-:W-:Y:S01]  /*39810*/  IMAD.IADD R23, R23, 0x1, R69.reuse ;  /* 0x0000000117177824 */ /* 0x100fe200078e0245 */
[-C--:B------:R-:W-:Y:S01]  /*39820*/  ISETP.LT.AND P6, PT, R153, R2.reuse, !P5 ;  /* 0x000000029900720c */ /* 0x080fe20006fc1270 */
[----:B------:R-:W-:Y:S01]  /*39830*/  VIADD R22, R0, 0xb ;  /* 0x0000000b00167836 */ /* 0x000fe20000000000 */
[----:B------:R-:W-:Y:S01]  /*39840*/  ISETP.LT.AND P5, PT, R152, R2, !P5 ;  /* 0x000000029800720c */ /* 0x000fe20006fa1270 */
[C---:B------:R-:W-:Y:S01]  /*39850*/  IMAD.IADD R73, R23.reuse, 0x1, R69 ;  /* 0x0000000117497824 */ /* 0x040fe200078e0245 */
[----:B------:R-:W-:Y:S01]  /*39860*/  PRMT R74, R24, 0x7632, R74 ;  /* 0x00007632184a7816 */ /* 0x000fe2000000004a */
[C---:B-1----:R-:W-:Y:S01]  /*39870*/  IMAD.WIDE R4, R23.reuse, 0x2, R70 ;  /* 0x0000000217047825 */ /* 0x042fe200078e0246 */
[----:B------:R-:W-:Y:S02]  /*39880*/  ISETP.GE.AND P2, PT, R22, R3, PT ;  /* 0x000000031600720c */ /* 0x000fe40003f46270 */
[----:B0-----:R-:W-:Y:S01]  /*39890*/  PRMT R24, R28, 0x7632, R24 ;  /* 0x000076321c187816 */ /* 0x001fe20000000018 */
[----:B------:R-:W-:Y:S01]  /*398a0*/  VIADD R22, R0, 0xc ;  /* 0x0000000c00167836 */ /* 0x000fe20000000000 */
[----:B------:R0:W-:Y:S01]  /*398b0*/  @P4 STG.E.U16 desc[UR60][R10.64], R74 ;  /* 0x0000004a0a004986 */ /* 0x0001e2000c10153c */
[----:B------:R-:W-:Y:S01]  /*398c0*/  IMAD.WIDE R6, R23, 0x2, R20 ;  /* 0x0000000217067825 */ /* 0x000fe200078e0214 */
[----:B------:R-:W-:-:S02]  /*398d0*/  PRMT R72, R25, 0x7632, R72 ;  /* 0x0000763219487816 */ /* 0x000fc40000000048 */
[----:B------:R-:W-:Y:S01]  /*398e0*/  @P1 STG.E.U16 desc[UR60][R4.64], R28 ;  /* 0x0000001c04001986 */ /* 0x000fe2000c10153c */
[C---:B------:R-:W-:Y:S01]  /*398f0*/  IMAD.WIDE R8, R73.reuse, 0x2, R70 ;  /* 0x0000000249087825 */ /* 0x040fe200078e0246 */
[----:B------:R-:W-:Y:S02]  /*39900*/  ISETP.GE.AND P4, PT, R22, R3, PT ;  /* 0x000000031600720c */ /* 0x000fe40003f86270 */
[----:B------:R1:W-:Y:S01]  /*39910*/  @P3 STG.E.U16 desc[UR60][R6.64], R24 ;  /* 0x0000001806003986 */ /* 0x0003e2000c10153c */
[----:B------:R-:W-:Y:S02]  /*39920*/  VIADD R22, R0, 0xd ;  /* 0x0000000d00167836 */ /* 0x000fe40000000000 */
[----:B0-----:R-:W-:Y:S01]  /*39930*/  IMAD.WIDE R10, R73, 0x2, R20 ;  /* 0x00000002490a7825 */ /* 0x001fe200078e0214 */
[----:B------:R0:W-:Y:S01]  /*39940*/  @P6 STG.E.U16 desc[UR60][R8.64], R25 ;  /* 0x0000001908006986 */ /* 0x0001e2000c10153c */
[-C--:B------:R-:W-:Y:S02]  /*39950*/  ISETP.LT.AND P6, PT, R153, R2.reuse, !P2 ;  /* 0x000000029900720c */ /* 0x080fe400057c1270 */
[-C--:B------:R-:W-:Y:S01]  /*39960*/  ISETP.LT.AND P2, PT, R152, R2.reuse, !P2 ;  /* 0x000000029800720c */ /* 0x080fe20005741270 */
[----:B------:R2:W-:Y:S01]  /*39970*/  @P5 STG.E.U16 desc[UR60][R10.64], R72 ;  /* 0x000000480a005986 */ /* 0x0005e2000c10153c */
[----:B------:R-:W-:Y:S01]  /*39980*/  IMAD.IADD R73, R73, 0x1, R69 ;  /* 0x0000000149497824 */ /* 0x000fe200078e0245 */
[----:B------:R-:W-:-:S02]  /*39990*/  ISETP.LT.AND P5, PT, R153, R2, !P4 ;  /* 0x000000029900720c */ /* 0x000fc400067a1270 */
[-C--:B------:R-:W-:Y:S01]  /*399a0*/  ISETP.LT.AND P4, PT, R152, R2.reuse, !P4 ;  /* 0x000000029800720c */ /* 0x080fe20006781270 */
[----:B------:R-:W-:Y:S01]  /*399b0*/  IMAD.IADD R23, R73, 0x1, R69 ;  /* 0x0000000149177824 */ /* 0x000fe200078e0245 */
[-C--:B------:R-:W-:Y:S01]  /*399c0*/  ISETP.GE.AND P1, PT, R22, R3.reuse, PT ;  /* 0x000000031600720c */ /* 0x080fe20003f26270 */
[----:B------:R-:W-:Y:S01]  /*399d0*/  VIADD R22, R0, 0xe ;  /* 0x0000000e00167836 */ /* 0x000fe20000000000 */
[----:B-1----:R-:W-:Y:S01]  /*399e0*/  PRMT R24, R29, 0x7632, R24 ;  /* 0x000076321d187816 */ /* 0x002fe20000000018 */
[C---:B------:R-:W-:Y:S01]  /*399f0*/  IMAD.WIDE R4, R73.reuse, 0x2, R70 ;  /* 0x0000000249047825 */ /* 0x040fe200078e0246 */
[----:B------:R-:W-:Y:S02]  /*39a00*/  PRMT R28, R26, 0x7632, R28 ;  /* 0x000076321a1c7816 */ /* 0x000fe4000000001c */
[----:B------:R-:W-:Y:S01]  /*39a10*/  ISETP.GE.AND P3, PT, R22, R3, PT ;  /* 0x000000031600720c */ /* 0x000fe20003f66270 */
[----:B------:R-:W-:Y:S01]  /*39a20*/  IMAD.WIDE R6, R73, 0x2, R20 ;  /* 0x0000000249067825 */ /* 0x000fe200078e0214 */
[----:B------:R1:W-:Y:S03]  /*39a30*/  @P6 STG.E.U16 desc[UR60][R4.64], R29 ;  /* 0x0000001d04006986 */ /* 0x0003e6000c10153c */
[----:B0-----:R-:W-:Y:S01]  /*39a40*/  IMAD.WIDE R8, R23, 0x2, R70 ;  /* 0x0000000217087825 */ /* 0x001fe200078e0246 */
[----:B------:R0:W-:Y:S01]  /*39a50*/  @P2 STG.E.U16 desc[UR60][R6.64], R24 ;  /* 0x0000001806002986 */ /* 0x0001e2000c10153c */
[----:B------:R-:W-:-:S02]  /*39a60*/  ISETP.LT.AND P2, PT, R153, R2, !P1 ;  /* 0x000000029900720c */ /* 0x000fc40004f41270 */
[C---:B--2---:R-:W-:Y:S01]  /*39a70*/  IMAD.WIDE R10, R23.reuse, 0x2, R20 ;  /* 0x00000002170a7825 */ /* 0x044fe200078e0214 */
[----:B------:R-:W-:Y:S01]  /*39a80*/  @P5 STG.E.U16 desc[UR60][R8.64], R26 ;  /* 0x0000001a08005986 */ /* 0x000fe2000c10153c */
[-C--:B------:R-:W-:Y:S02]  /*39a90*/  ISETP.LT.AND P1, PT, R152, R2.reuse, !P1 ;  /* 0x000000029800720c */ /* 0x080fe40004f21270 */
[--C-:B------:R-:W-:Y:S01]  /*39aa0*/  IMAD.IADD R23, R23, 0x1, R69.reuse ;  /* 0x0000000117177824 */ /* 0x100fe200078e0245 */
[----:B------:R2:W-:Y:S01]  /*39ab0*/  @P4 STG.E.U16 desc[UR60][R10.64], R28 ;  /* 0x0000001c0a004986 */ /* 0x0005e2000c10153c */
[-C--:B------:R-:W-:Y:S01]  /*39ac0*/  ISETP.LT.AND P4, PT, R153, R2.reuse, !P3 ;  /* 0x000000029900720c */ /* 0x080fe20005f81270 */
[----:B------:R-:W-:Y:S01]  /*39ad0*/  VIADD R22, R0, 0xf ;  /* 0x0000000f00167836 */ /* 0x000fe20000000000 */
[----:B------:R-:W-:Y:S01]  /*39ae0*/  ISETP.LT.AND P3, PT, R152, R2, !P3 ;  /* 0x000000029800720c */ /* 0x000fe20005f61270 */
[----:B------:R-:W-:Y:S01]  /*39af0*/  IMAD.IADD R25, R23, 0x1, R69 ;  /* 0x0000000117197824 */ /* 0x000fe200078e0245 */
[----:B-1----:R-:W-:Y:S01]  /*39b00*/  PRMT R29, R27, 0x7632, R29 ;  /* 0x000076321b1d7816 */ /* 0x002fe2000000001d */
[----:B------:R-:W-:Y:S01]  /*39b10*/  IMAD.WIDE R4, R23, 0x2, R70 ;  /* 0x0000000217047825 */ /* 0x000fe200078e0246 */
[----:B------:R-:W-:-:S03]  /*39b20*/  ISETP.GE.AND P6, PT, R22, R3, PT ;  /* 0x000000031600720c */ /* 0x000fc60003fc6270 */
[----:B0-----:R-:W-:Y:S01]  /*39b30*/  IMAD.WIDE R6, R23, 0x2, R20 ;  /* 0x0000000217067825 */ /* 0x001fe200078e0214 */
[----:B------:R0:W-:Y:S01]  /*39b40*/  @P2 STG.E.U16 desc[UR60][R4.64], R30 ;  /* 0x0000001e04002986 */ /* 0x0001e2000c10153c */
[----:B--2---:R-:W-:Y:S02]  /*39b50*/  PRMT R28, R30, 0x7632, R28 ;  /* 0x000076321e1c7816 */ /* 0x004fe4000000001c */
[----:B------:R-:W-:Y:S02]  /*39b60*/  VIADD R22, R0, 0x10 ;  /* 0x0000001000167836 */ /* 0x000fe40000000000 */
[C---:B------:R-:W-:Y:S01]  /*39b70*/  IMAD.WIDE R8, R25.reuse, 0x2, R70 ;  /* 0x0000000219087825 */ /* 0x040fe200078e0246 */
[----:B------:R1:W-:Y:S02]  /*39b80*/  @P1 STG.E.U16 desc[UR60][R6.64], R28 ;  /* 0x0000001c06001986 */ /* 0x0003e4000c10153c */
[-C--:B------:R-:W-:Y:S01]  /*39b90*/  ISETP.GE.AND P5, PT, R22, R3.reuse, PT ;  /* 0x000000031600720c */ /* 0x080fe20003fa6270 */
[----:B------:R-:W-:Y:S01]  /*39ba0*/  IMAD.WIDE R10, R25, 0x2, R20 ;  /* 0x00000002190a7825 */ /* 0x000fe200078e0214 */
[----:B------:R-:W-:Y:S02]  /*39bb0*/  @P4 STG.E.U16 desc[UR60][R8.64], R27 ;  /* 0x0000001b08004986 */ /* 0x000fe4000c10153c */
[-C--:B------:R-:W-:Y:S01]  /*39bc0*/  ISETP.LT.AND P1, PT, R153, R2.reuse, !P5 ;  /* 0x000000029900720c */ /* 0x080fe20006f21270 */
[--C-:B------:R-:W-:Y:S01]  /*39bd0*/  IMAD.IADD R25, R25, 0x1, R69.reuse ;  /* 0x0000000119197824 */ /* 0x100fe200078e0245 */
[----:B------:R2:W-:Y:S01]  /*39be0*/  @P3 STG.E.U16 desc[UR60][R10.64], R29 ;  /* 0x0000001d0a003986 */ /* 0x0005e2000c10153c */
[-C--:B------:R-:W-:Y:S01]  /*39bf0*/  ISETP.LT.AND P3, PT, R153, R2.reuse, !P6 ;  /* 0x000000029900720c */ /* 0x080fe20007761270 */
[----:B------:R-:W-:Y:S01]  /*39c00*/  VIADD R22, R0, 0x11 ;  /* 0x0000001100167836 */ /* 0x000fe20000000000 */
[CC--:B------:R-:W-:Y:S01]  /*39c10*/  ISETP.LT.AND P6, PT, R152.reuse, R2.reuse, !P6 ;  /* 0x000000029800720c */ /* 0x0c0fe200077c1270 */
[C---:B------:R-:W-:Y:S01]  /*39c20*/  IMAD.IADD R23, R25.reuse, 0x1, R69 ;  /* 0x0000000119177824 */ /* 0x040fe200078e0245 */
[-C--:B------:R-:W-:Y:S01]  /*39c30*/  ISETP.LT.AND P5, PT, R152, R2.reuse, !P5 ;  /* 0x000000029800720c */ /* 0x080fe20006fa1270 */
[----:B------:R-:W-:Y:S01]  /*39c40*/  VIADD R24, R0, 0x12 ;  /* 0x0000001200187836 */ /* 0x000fe20000000000 */
[-C--:B------:R-:W-:Y:S01]  /*39c50*/  ISETP.GE.AND P2, PT, R22, R3.reuse, PT ;  /* 0x000000031600720c */ /* 0x080fe20003f46270 */
[C---:B0-----:R-:W-:Y:S01]  /*39c60*/  IMAD.WIDE R4, R25.reuse, 0x2, R70 ;  /* 0x0000000219047825 */ /* 0x041fe200078e0246 */
[----:B------:R-:W0:Y:S02]  /*39c70*/  LDC R22, c[0x0][0x228] ;  /* 0x00008a00ff167b82 */ /* 0x000e240000000800 */
[----:B------:R-:W-:Y:S01]  /*39c80*/  ISETP.GE.AND P4, PT, R24, R3, PT ;  /* 0x000000031800720c */ /* 0x000fe20003f86270 */
[----:B-1----:R-:W-:Y:S01]  /*39c90*/  IMAD.WIDE R6, R25, 0x2, R20 ;  /* 0x0000000219067825 */ /* 0x002fe200078e0214 */
[----:B--2---:R-:W-:Y:S01]  /*39ca0*/  PRMT R10, R31, 0x7632, R10 ;  /* 0x000076321f0a7816 */ /* 0x004fe2000000000a */
[----:B------:R1:W-:Y:S01]  /*39cb0*/  @P3 STG.E.U16 desc[UR60][R4.64], R31 ;  /* 0x0000001f04003986 */ /* 0x0003e2000c10153c */
[----:B------:R-:W-:Y:S01]  /*39cc0*/  PRMT R29, R33, 0x7632, R29 ;  /* 0x00007632211d7816 */ /* 0x000fe2000000001d */
[----:B------:R-:W-:Y:S01]  /*39cd0*/  IMAD.WIDE R8, R23, 0x2, R70 ;  /* 0x0000000217087825 */ /* 0x000fe200078e0246 */
[----:B------:R-:W2:Y:S01]  /*39ce0*/  LDC R24, c[0x0][0x228] ;  /* 0x00008a00ff187b82 */ /* 0x000ea20000000800 */
[----:B------:R5:W-:Y:S01]  /*39cf0*/  @P6 STG.E.U16 desc[UR60][R6.64], R10 ;  /* 0x0000000a06006986 */ /* 0x000be2000c10153c */
[----:B------:R-:W-:Y:S01]  /*39d00*/  ISETP.LT.AND P6, PT, R153, R2, !P4 ;  /* 0x000000029900720c */ /* 0x000fe200067c1270 */
[----:B------:R-:W-:-:S02]  /*39d10*/  VIADD R26, R0, 0x13 ;  /* 0x00000013001a7836 */ /* 0x000fc40000000000 */
[----:B------:R3:W-:Y:S01]  /*39d20*/  @P1 STG.E.U16 desc[UR60][R8.64], R32 ;  /* 0x0000002008001986 */ /* 0x0007e2000c10153c */
[-C--:B------:R-:W-:Y:S01]  /*39d30*/  ISETP.LT.AND P1, PT, R153, R2.reuse, !P2 ;  /* 0x000000029900720c */ /* 0x080fe20005721270 */
[----:B------:R-:W-:Y:S01]  /*39d40*/  VIADD R28, R0, 0x15 ;  /* 0x00000015001c7836 */ /* 0x000fe20000000000 */
[----:B------:R-:W-:Y:S01]  /*39d50*/  ISETP.LT.AND P2, PT, R152, R2, !P2 ;  /* 0x000000029800720c */ /* 0x000fe20005741270 */
[C---:B-1----:R-:W-:Y:S01]  /*39d60*/  IMAD.WIDE R4, R23.reuse, 0x2, R20 ;  /* 0x0000000217047825 */ /* 0x042fe200078e0214 */
[----:B------:R-:W1:Y:S01]  /*39d70*/  LDC R2, c[0x0][0x228] ;  /* 0x00008a00ff027b82 */ /* 0x000e620000000800 */
[-C--:B------:R-:W-:Y:S02]  /*39d80*/  ISETP.GE.AND P3, PT, R26, R3.reuse, PT ;  /* 0x000000031a00720c */ /* 0x080fe40003f66270 */
[----:B-----5:R-:W-:Y:S01]  /*39d90*/  PRMT R7, R32, 0x7632, R7 ;  /* 0x0000763220077816 */ /* 0x020fe20000000007 */
[----:B------:R-:W-:Y:S02]  /*39da0*/  VIADD R6, R0, 0x14 ;  /* 0x0000001400067836 */ /* 0x000fe40000000000 */
[----:B------:R-:W-:Y:S01]  /*39db0*/  IMAD.IADD R23, R23, 0x1, R69 ;  /* 0x0000000117177824 */ /* 0x000fe200078e0245 */
[----:B0-----:R-:W-:Y:S01]  /*39dc0*/  ISETP.LT.AND P4, PT, R152, R22, !P4 ;  /* 0x000000169800720c */ /* 0x001fe20006781270 */
[----:B------:R-:W0:Y:S01]  /*39dd0*/  LDC R26, c[0x0][0x228] ;  /* 0x00008a00ff1a7b82 */ /* 0x000e220000000800 */
[----:B------:R5:W-:Y:S01]  /*39de0*/  @P5 STG.E.U16 desc[UR60][R4.64], R7 ;  /* 0x0000000704005986 */ /* 0x000be2000c10153c */
[----:B------:R-:W-:Y:S01]  /*39df0*/  ISETP.GE.AND P5, PT, R6, R3, PT ;  /* 0x000000030600720c */ /* 0x000fe20003fa6270 */
[----:B---3--:R-:W-:-:S04]  /*39e00*/  IMAD.WIDE R8, R23, 0x2, R20 ;  /* 0x0000000217087825 */ /* 0x008fc800078e0214 */
[----:B------:R-:W-:Y:S01]  /*39e10*/  IMAD.IADD R25, R23, 0x1, R69 ;  /* 0x0000000117197824 */ /* 0x000fe200078e0245 */
[----:B------:R-:W3:Y:S01]  /*39e20*/  LDC R27, c[0x0][0x228] ;  /* 0x00008a00ff1b7b82 */ /* 0x000ee20000000800 */
[----:B------:R-:W-:Y:S02]  /*39e30*/  VIADD R30, R0, 0x28 ;  /* 0x00000028001e7836 */ /* 0x000fe40000000000 */
[----:B------:R-:W-:Y:S01]  /*39e40*/  IMAD.WIDE R10, R25, 0x2, R70 ;  /* 0x00000002190a7825 */ /* 0x000fe200078e0246 */
[----:B-----5:R-:W-:-:S03]  /*39e50*/  PRMT R5, R36, 0x7632, R5 ;  /* 0x0000763224057816 */ /* 0x020fc60000000005 */
[----:B------:R-:W-:-:S04]  /*39e60*/  IMAD.WIDE R6, R23, 0x2, R70 ;  /* 0x0000000217067825 */ /* 0x000fc800078e0246 */
[----:B------:R-:W-:Y:S01]  /*39e70*/  IMAD.WIDE R22, R25, 0x2, R20 ;  /* 0x0000000219167825 */ /* 0x000fe200078e0214 */
[----:B------:R5:W-:Y:S01]  /*39e80*/  @P1 STG.E.U16 desc[UR60][R6.64], R36 ;  /* 0x0000002406001986 */ /* 0x000be2000c10153c */
[----:B------:R-:W-:Y:S02]  /*39e90*/  ISETP.GE.AND P1, PT, R28, R3, PT ;  /* 0x000000031c00720c */ /* 0x000fe40003f26270 */
[C---:B------:R-:W-:Y:S01]  /*39ea0*/  VIADD R4, R0.reuse, 0x16 ;  /* 0x0000001600047836 */ /* 0x040fe20000000000 */
[----:B------:R4:W-:Y:S01]  /*39eb0*/  @P2 STG.E.U16 desc[UR60][R8.64], R5 ;  /* 0x0000000508002986 */ /* 0x0009e2000c10153c */
[C---:B-1----:R-:W-:Y:S01]  /*39ec0*/  ISETP.LT.AND P2, PT, R153.reuse, R2, !P3 ;  /* 0x000000029900720c */ /* 0x042fe20005f41270 */
[----:B------:R-:W-:Y:S01]  /*39ed0*/  VIADD R32, R0, 0x2d ;  /* 0x0000002d00207836 */ /* 0x000fe20000000000 */
[----:B------:R-:W1:Y:S01]  /*39ee0*/  LDC R2, c[0x0][0x228] ;  /* 0x00008a00ff027b82 */ /* 0x000e620000000800 */
[----:B--2---:R-:W-:Y:S01]  /*39ef0*/  ISETP.LT.AND P3, PT, R152, R24, !P3 ;  /* 0x000000189800720c */ /* 0x004fe20005f61270 */
[----:B------:R-:W-:Y:S01]  /*39f00*/  @P6 STG.E.U16 desc[UR60][R10.64], R33 ;  /* 0x000000210a006986 */ /* 0x000fe2000c10153c */
[----:B0-----:R-:W-:Y:S01]  /*39f10*/  ISETP.LT.AND P6, PT, R153, R26, !P5 ;  /* 0x0000001a9900720c */ /* 0x001fe20006fc1270 */
[----:B-----5:R-:W-:-:S02]  /*39f20*/  IMAD.IADD R7, R25, 0x1, R69 ;  /* 0x0000000119077824 */ /* 0x020fc400078e0245 */
[----:B------:R0:W-:Y:S01]  /*39f30*/  @P4 STG.E.U16 desc[UR60][R22.64], R29 ;  /* 0x0000001d16004986 */ /* 0x0001e2000c10153c */
[----:B------:R-:W-:Y:S01]  /*39f40*/  ISETP.GE.AND P4, PT, R4, R3, PT ;  /* 0x000000030400720c */ /* 0x000fe20003f86270 */
[----:B------:R-:W2:Y:S01]  /*39f50*/  LDC R24, c[0x0][0x228] ;  /* 0x00008a00ff187b82 */ /* 0x000ea20000000800 */
[----:B----4-:R-:W-:Y:S01]  /*39f60*/  IMAD.WIDE R4, R7, 0x2, R70 ;  /* 0x0000000207047825 */ /* 0x010fe200078e0246 */
[----:B------:R-:W-:Y:S02]  /*39f70*/  PRMT R28, R37, 0x7632, R28 ;  /* 0x00007632251c7816 */ /* 0x000fe4000000001c */
[----:B---3--:R-:W-:Y:S02]  /*39f80*/  ISETP.LT.AND P5, PT, R152, R27, !P5 ;  /* 0x0000001b9800720c */ /* 0x008fe40006fa1270 */
[----:B------:R3:W-:Y:S02]  /*39f90*/  @P2 STG.E.U16 desc[UR60][R4.64], R37 ;  /* 0x0000002504002986 */ /* 0x0007e4000c10153c */
[----:B------:R-:W4:Y:S01]  /*39fa0*/  LDC R25, c[0x0][0x228] ;  /* 0x00008a00ff197b82 */ /* 0x000f220000000800 */
[----:B0-----:R-:W-:Y:S01]  /*39fb0*/  VIADD R22, R0, 0x17 ;  /* 0x0000001700167836 */ /* 0x001fe20000000000 */
[----:B------:R-:W-:Y:S01]  /*39fc0*/  PRMT R29, R34, 0x7632, R29 ;  /* 0x00007632221d7816 */ /* 0x000fe2000000001d */
[----:B------:R-:W-:-:S02]  /*39fd0*/  IMAD.IADD R23, R7, 0x1, R69 ;  /* 0x0000000107177824 */ /* 0x000fc400078e0245 */
[----:B------:R-:W-:Y:S01]  /*39fe0*/  IMAD.WIDE R6, R7, 0x2, R20 ;  /* 0x0000000207067825 */ /* 0x000fe200078e0214 */
[----:B------:R-:W-:Y:S02]  /*39ff0*/  ISETP.GE.AND P2, PT, R22, R3, PT ;  /* 0x000000031600720c */ /* 0x000fe40003f46270 */
[----:B------:R-:W0:Y:S01]  /*3a000*/  LDC R26, c[0x0][0x228] ;  /* 0x00008a00ff1a7b82 */ /* 0x000e220000000800 */
[----:B------:R-:W-:Y:S01]  /*3a010*/  IMAD.WIDE R8, R23, 0x2, R70 ;  /* 0x0000000217087825 */ /* 0x000fe200078e0246 */
[----:B------:R5:W-:Y:S01]  /*3a020*/  @P3 STG.E.U16 desc[UR60][R6.64], R28 ;  /* 0x0000001c06003986 */ /* 0x000be2000c10153c */
[----:B-1----:R-:W-:Y:S02]  /*3a030*/  ISETP.LT.AND P3, PT, R153, R2, !P1 ;  /* 0x000000029900720c */ /* 0x002fe40004f61270 */
[C---:B------:R-:W-:Y:S01]  /*3a040*/  IMAD.WIDE R10, R23.reuse, 0x2, R20 ;  /* 0x00000002170a7825 */ /* 0x040fe200078e0214 */
[----:B------:R-:W-:Y:S02]  /*3a050*/  @P6 STG.E.U16 desc[UR60][R8.64], R34 ;  /* 0x0000002208006986 */ /* 0x000fe4000c10153c */
[----:B------:R-:W1:Y:S01]  /*3a060*/  LDC R22, c[0x0][0x228] ;  /* 0x00008a00ff167b82 */ /* 0x000e620000000800 */
[----:B--2---:R-:W-:Y:S01]  /*3a070*/  ISETP.LT.AND P1, PT, R152, R24, !P1 ;  /* 0x000000189800720c */ /* 0x004fe20004f21270 */
[----:B---3--:R-:W-:Y:S01]  /*3a080*/  VIADD R4, R0, 0x18 ;  /* 0x0000001800047836 */ /* 0x008fe20000000000 */
[----:B------:R2:W-:Y:S01]  /*3a090*/  @P5 STG.E.U16 desc[UR60][R10.64], R29 ;  /* 0x0000001d0a005986 */ /* 0x0005e2000c10153c */
[----:B------:R-:W-:-:S03]  /*3a0a0*/  IMAD.IADD R23, R23, 0x1, R69 ;  /* 0x0000000117177824 */ /* 0x000fc600078e0245 */
[----:B------:R-:W-:Y:S01]  /*3a0b0*/  ISETP.GE.AND P5, PT, R4, R3, PT ;  /* 0x000000030400720c */ /* 0x000fe20003fa6270 */
[----:B------:R-:W3:Y:S01]  /*3a0c0*/  LDC R2, c[0x0][0x228] ;  /* 0x00008a00ff027b82 */ /* 0x000ee20000000800 */
[----:B----4-:R-:W-:Y:S01]  /*3a0d0*/  ISETP.LT.AND P6, PT, R153, R25, !P4 ;  /* 0x000000199900720c */ /* 0x010fe200067c1270 */
[----:B------:R-:W-:Y:S01]  /*3a0e0*/  IMAD.IADD R25, R23, 0x1, R69 ;  /* 0x0000000117197824 */ /* 0x000fe200078e0245 */
[----:B-----5:R-:W-:Y:S01]  /*3a0f0*/  PRMT R28, R35, 0x7632, R28 ;  /* 0x00007632231c7816 */ /* 0x020fe2000000001c */
[----:B------:R-:W-:Y:S01]  /*3a100*/  IMAD.WIDE R4, R23, 0x2, R70 ;  /* 0x0000000217047825 */ /* 0x000fe200078e0246 */
[----:B--2---:R-:W-:-:S03]  /*3a110*/  PRMT R29, R40, 0x7632, R29 ;  /* 0x00007632281d7816 */ /* 0x004fc6000000001d */
[----:B------:R-:W2:Y:S01]  /*3a120*/  LDC R27, c[0x0][0x228] ;  /* 0x00008a00ff1b7b82 */ /* 0x000ea20000000800 */
[----:B------:R-:W-:Y:S01]  /*3a130*/  IMAD.WIDE R6, R23, 0x2, R20 ;  /* 0x0000000217067825 */ /* 0x000fe200078e0214 */
[----:B------:R-:W-:Y:S01]  /*3a140*/  PRMT R23, R38, 0x7632, R23 ;  /* 0x0000763226177816 */ /* 0x000fe20000000017 */
[----:B------:R4:W-:Y:S01]  /*3a150*/  @P3 STG.E.U16 desc[UR60][R4.64], R38 ;  /* 0x0000002604003986 */ /* 0x0009e2000c10153c */
[----:B0-----:R-:W-:Y:S01]  /*3a160*/  ISETP.LT.AND P4, PT, R152, R26, !P4 ;  /* 0x0000001a9800720c */ /* 0x001fe20006781270 */
[----:B------:R-:W-:Y:S02]  /*3a170*/  VIADD R26, R0, 0x19 ;  /* 0x00000019001a7836 */ /* 0x000fe40000000000 */
[----:B------:R0:W-:Y:S01]  /*3a180*/  @P1 STG.E.U16 desc[UR60][R6.64], R23 ;  /* 0x0000001706001986 */ /* 0x0001e2000c10153c */
[----:B------:R-:W5:Y:S01]  /*3a190*/  LDC R24, c[0x0][0x228] ;  /* 0x00008a00ff187b82 */ /* 0x000f620000000800 */
[----:B-1----:R-:W-:Y:S01]  /*3a1a0*/  ISETP.LT.AND P1, PT, R153, R22, !P2 ;  /* 0x000000169900720c */ /* 0x002fe20005721270 */
[----:B------:R-:W-:Y:S01]  /*3a1b0*/  IMAD.WIDE R8, R25, 0x2, R70 ;  /* 0x0000000219087825 */ /* 0x000fe200078e0246 */
[----:B------:R-:W-:-:S03]  /*3a1c0*/  ISETP.GE.AND P3, PT, R26, R3, PT ;  /* 0x000000031a00720c */ /* 0x000fc60003f66270 */
[----:B------:R-:W-:Y:S01]  /*3a1d0*/  IMAD.WIDE R10, R25, 0x2, R20 ;  /* 0x00000002190a7825 */ /* 0x000fe200078e0214 */
[----:B------:R-:W-:Y:S01]  /*3a1e0*/  @P6 STG.E.U16 desc[UR60][R8.64], R35 ;  /* 0x0000002308006986 */ /* 0x000fe2000c10153c */
[----:B------:R-:W1:Y:S01]  /*3a1f0*/  LDC R22, c[0x0][0x228] ;  /* 0x00008a00ff167b82 */ /* 0x000e620000000800 */
[----:B---3--:R-:W-:Y:S01]  /*3a200*/  ISETP.LT.AND P6, PT, R153, R2, !P5 ;  /* 0x000000029900720c */ /* 0x008fe20006fc1270 */
[----:B----4-:R-:W-:Y:S01]  /*3a210*/  VIADD R4, R0, 0x1a ;  /* 0x0000001a00047836 */ /* 0x010fe20000000000 */
[----:B------:R3:W-:Y:S01]  /*3a220*/  @P4 STG.E.U16 desc[UR60][R10.64], R28 ;  /* 0x0000001c0a004986 */ /* 0x0007e2000c10153c */
[----:B------:R-:W-:-:S03]  /*3a230*/  IMAD.IADD R25, R25, 0x1, R69 ;  /* 0x0000000119197824 */ /* 0x000fc600078e0245 */
[----:B------:R-:W-:Y:S01]  /*3a240*/  ISETP.GE.AND P4, PT, R4, R3, PT ;  /* 0x000000030400720c */ /* 0x000fe20003f86270 */
[----:B------:R-:W4:Y:S01]  /*3a250*/  LDC R26, c[0x0][0x228] ;  /* 0x00008a00ff1a7b82 */ /* 0x000f220000000800 */
[----:B--2---:R-:W-:Y:S01]  /*3a260*/  ISETP.LT.AND P2, PT, R152, R27, !P2 ;  /* 0x0000001b9800720c */ /* 0x004fe20005741270 */
[C---:B0-----:R-:W-:Y:S02]  /*3a270*/  IMAD.IADD R23, R25.reuse, 0x1, R69 ;  /* 0x0000000119177824 */ /* 0x041fe400078e0245 */
[----:B------:R-:W-:-:S04]  /*3a280*/  IMAD.WIDE R4, R25, 0x2, R70 ;  /* 0x0000000219047825 */ /* 0x000fc800078e0246 */
[----:B------:R-:W0:Y:S01]  /*3a290*/  LDC R2, c[0x0][0x228] ;  /* 0x00008a00ff027b82 */ /* 0x000e220000000800 */
[----:B-----5:R-:W-:Y:S01]  /*3a2a0*/  ISETP.LT.AND P5, PT, R152, R24, !P5 ;  /* 0x000000189800720c */ /* 0x020fe20006fa1270 */
[----:B------:R-:W-:Y:S01]  /*3a2b0*/  IMAD.WIDE R6, R25, 0x2, R20 ;  /* 0x0000000219067825 */ /* 0x000fe200078e0214 */
[----:B------:R-:W-:Y:S01]  /*3a2c0*/  PRMT R25, R39, 0x7632, R25 ;  /* 0x0000763227197816 */ /* 0x000fe20000000019 */
[----:B------:R2:W-:Y:S02]  /*3a2d0*/  @P1 STG.E.U16 desc[UR60][R4.64], R39 ;  /* 0x0000002704001986 */ /* 0x0005e4000c10153c */
[----:B---3--:R-:W-:Y:S02]  /*3a2e0*/  VIADD R28, R0, 0x1b ;  /* 0x0000001b001c7836 */ /* 0x008fe40000000000 */
[----:B------:R-:W3:Y:S01]  /*3a2f0*/  LDC R24, c[0x0][0x228] ;  /* 0x00008a00ff187b82 */ /* 0x000ee20000000800 */
[----:B------:R5:W-:Y:S01]  /*3a300*/  @P2 STG.E.U16 desc[UR60][R6.64], R25 ;  /* 0x0000001906002986 */ /* 0x000be2000c10153c */
[----:B------:R-:W-:Y:S01]  /*3a310*/  IMAD.WIDE R8, R23, 0x2, R70 ;  /* 0x0000000217087825 */ /* 0x000fe200078e0246 */
[----:B------:R-:W-:-:S02]  /*3a320*/  ISETP.GE.AND P1, PT, R28, R3, PT ;  /* 0x000000031c00720c */ /* 0x000fc40003f26270 */
[----:B-1----:R-:W-:Y:S01]  /*3a330*/  ISETP.LT.AND P2, PT, R153, R22, !P3 ;  /* 0x000000169900720c */ /* 0x002fe20005f41270 */
[C---:B------:R-:W-:Y:S01]  /*3a340*/  IMAD.WIDE R10, R23.reuse, 0x2, R20 ;  /* 0x00000002170a7825 */ /* 0x040fe200078e0214 */
[----:B------:R-:W-:Y:S01]  /*3a350*/  @P6 STG.E.U16 desc[UR60][R8.64], R40 ;  /* 0x0000002808006986 */ /* 0x000fe2000c10153c */
[----:B------:R-:W1:Y:S01]  /*3a360*/  LDC R27, c[0x0][0x228] ;  /* 0x00008a00ff1b7b82 */ /* 0x000e620000000800 */
[----:B----4-:R-:W-:Y:S01]  /*3a370*/  ISETP.LT.AND P3, PT, R152, R26, !P3 ;  /* 0x0000001a9800720c */ /* 0x010fe20005f61270 */
[----:B--2---:R-:W-:Y:S01]  /*3a380*/  VIADD R4, R0, 0x1c ;  /* 0x0000001c00047836 */ /* 0x004fe20000000000 */
[----:B------:R2:W-:Y:S01]  /*3a390*/  @P5 STG.E.U16 desc[UR60][R10.64], R29 ;  /* 0x0000001d0a005986 */ /* 0x0005e2000c10153c */
[----:B------:R-:W-:-:S03]  /*3a3a0*/  IMAD.IADD R23, R23, 0x1, R69 ;  /* 0x0000000117177824 */ /* 0x000fc600078e0245 */
[----:B------:R-:W-:Y:S01]  /*3a3b0*/  ISETP.GE.AND P5, PT, R4, R3, PT ;  /* 0x000000030400720c */ /* 0x000fe20003fa6270 */
[----:B------:R-:W4:Y:S01]  /*3a3c0*/  LDC R28, c[0x0][0x228] ;  /* 0x00008a00ff1c7b82 */ /* 0x000f220000000800 */
[----:B0-----:R-:W-:Y:S01]  /*3a3d0*/  ISETP.LT.AND P6, PT, R153, R2, !P4 ;  /* 0x000000029900720c */ /* 0x001fe200067c1270 */
[----:B------:R-:W-:-:S04]  /*3a3e0*/  IMAD.WIDE R4, R23, 0x2, R70 ;  /* 0x0000000217047825 */ /* 0x000fc800078e0246 */
[----:B------:R-:W-:Y:S01]  /*3a3f0*/  VIADD R2, R0, 0x1d ;  /* 0x0000001d00027836 */ /* 0x000fe20000000000 */
[----:B------:R0:W-:Y:S01]  /*3a400*/  @P2 STG.E.U16 desc[UR60][R4.64], R48 ;  /* 0x0000003004002986 */ /* 0x0001e2000c10153c */
[----:B------:R-:W0:Y:S01]  /*3a410*/  LDC R22, c[0x0][0x228] ;  /* 0x00008a00ff167b82 */ /* 0x000e220000000800 */
[----:B---3--:R-:W-:Y:S01]  /*3a420*/  ISETP.LT.AND P4, PT, R152, R24, !P4 ;  /* 0x000000189800720c */ /* 0x008fe20006781270 */
[C---:B-----5:R-:W-:Y:S01]  /*3a430*/  IMAD.IADD R25, R23.reuse, 0x1, R69 ;  /* 0x0000000117197824 */ /* 0x060fe200078e0245 */
[----:B------:R-:W-:Y:S01]  /*3a440*/  ISETP.GE.AND P2, PT, R2, R3, PT ;  /* 0x000000030200720c */ /* 0x000fe20003f46270 */
[----:B------:R-:W-:Y:S01]  /*3a450*/  IMAD.WIDE R6, R23, 0x2, R20 ;  /* 0x0000000217067825 */ /* 0x000fe200078e0214 */
[----:B------:R-:W-:Y:S02]  /*3a460*/  PRMT R23, R48, 0x7632, R23 ;  /* 0x0000763230177816 */ /* 0x000fe40000000017 */
[----:B--2---:R-:W-:Y:S01]  /*3a470*/  PRMT R29, R41, 0x7632, R29 ;  /* 0x00007632291d7816 */ /* 0x004fe2000000001d */
[----:B------:R-:W2:Y:S01]  /*3a480*/  LDC R26, c[0x0][0x228] ;  /* 0x00008a00ff1a7b82 */ /* 0x000ea20000000800 */
[----:B------:R-:W-:Y:S01]  /*3a490*/  IMAD.WIDE R8, R25, 0x2, R70 ;  /* 0x0000000219087825 */ /* 0x000fe200078e0246 */
[----:B------:R3:W-:Y:S01]  /*3a4a0*/  @P3 STG.E.U16 desc[UR60][R6.64], R23 ;  /* 0x0000001706003986 */ /* 0x0007e2000c10153c */
[----:B-1----:R-:W-:-:S02]  /*3a4b0*/  ISETP.LT.AND P3, PT, R153, R27, !P1 ;  /* 0x0000001b9900720c */ /* 0x002fc40004f61270 */
[C---:B------:R-:W-:Y:S01]  /*3a4c0*/  IMAD.WIDE R10, R25.reuse, 0x2, R20 ;  /* 0x00000002190a7825 */ /* 0x040fe200078e0214 */
[----:B------:R-:W-:Y:S02]  /*3a4d0*/  @P6 STG.E.U16 desc[UR60][R8.64], R41 ;  /* 0x0000002908006986 */ /* 0x000fe4000c10153c */
[----:B------:R-:W1:Y:S01]  /*3a4e0*/  LDC R2, c[0x0][0x228] ;  /* 0x00008a00ff027b82 */ /* 0x000e620000000800 */
[----:B----4-:R-:W-:Y:S01]  /*3a4f0*/  ISETP.LT.AND P1, PT, R152, R28, !P1 ;  /* 0x0000001c9800720c */ /* 0x010fe20004f21270 */
[C---:B0-----:R-:W-:Y:S01]  /*3a500*/  VIADD R4, R0.reuse, 0x1e ;  /* 0x0000001e00047836 */ /* 0x041fe20000000000 */
[----:B------:R0:W-:Y:S01]  /*3a510*/  @P4 STG.E.U16 desc[UR60][R10.64], R29 ;  /* 0x0000001d0a004986 */ /* 0x0001e2000c10153c */
[--C-:B------:R-:W-:Y:S02]  /*3a520*/  IMAD.IADD R25, R25, 0x1, R69.reuse ;  /* 0x0000000119197824 */ /* 0x100fe400078e0245 */
[----:B------:R-:W-:Y:S01]  /*3a530*/  VIADD R28, R0, 0x1f ;  /* 0x0000001f001c7836 */ /* 0x000fe20000000000 */
[----:B------:R-:W-:Y:S01]  /*3a540*/  ISETP.GE.AND P4, PT, R4, R3, PT ;  /* 0x000000030400720c */ /* 0x000fe20003f86270 */
[----:B------:R-:W4:Y:S01]  /*3a550*/  LDC R24, c[0x0][0x228] ;  /* 0x00008a00ff187b82 */ /* 0x000f220000000800 */
[----:B------:R-:W-:Y:S01]  /*3a560*/  ISETP.LT.AND P6, PT, R153, R22, !P5 ;  /* 0x000000169900720c */ /* 0x000fe20006fc1270 */
[----:B---3--:R-:W-:-:S02]  /*3a570*/  IMAD.IADD R23, R25, 0x1, R69 ;  /* 0x0000000119177824 */ /* 0x008fc400078e0245 */
[----:B------:R-:W-:Y:S01]  /*3a580*/  IMAD.WIDE R4, R25, 0x2, R70 ;  /* 0x0000000219047825 */ /* 0x000fe200078e0246 */
[----:B0-----:R-:W-:-:S03]  /*3a590*/  PRMT R29, R42, 0x7632, R29 ;  /* 0x000076322a1d7816 */ /* 0x001fc6000000001d */
[----:B------:R-:W0:Y:S01]  /*3a5a0*/  LDC R22, c[0x0][0x228] ;  /* 0x00008a00ff167b82 */ /* 0x000e220000000800 */
[----:B--2---:R-:W-:Y:S01]  /*3a5b0*/  ISETP.LT.AND P5, PT, R152, R26, !P5 ;  /* 0x0000001a9800720c */ /* 0x004fe20006fa1270 */
[----:B------:R-:W-:Y:S01]  /*3a5c0*/  IMAD.WIDE R6, R25, 0x2, R20 ;  /* 0x0000000219067825 */ /* 0x000fe200078e0214 */
[----:B------:R-:W-:Y:S01]  /*3a5d0*/  PRMT R25, R49, 0x7632, R25 ;  /* 0x0000763231197816 */ /* 0x000fe20000000019 */
[----:B------:R2:W-:Y:S01]  /*3a5e0*/  @P3 STG.E.U16 desc[UR60][R4.64], R49 ;  /* 0x0000003104003986 */ /* 0x0005e2000c10153c */
[----:B------:R-:W-:Y:S01]  /*3a5f0*/  ISETP.GE.AND P3, PT, R28, R3, PT ;  /* 0x000000031c00720c */ /* 0x000fe20003f66270 */
[----:B------:R-:W-:Y:S02]  /*3a600*/  IMAD.WIDE R8, R23, 0x2, R70 ;  /* 0x0000000217087825 */ /* 0x000fe400078e0246 */
[----:B------:R-:W3:Y:S01]  /*3a610*/  LDC R26, c[0x0][0x228] ;  /* 0x00008a00ff1a7b82 */ /* 0x000ee20000000800 */
[----:B------:R5:W-:Y:S01]  /*3a620*/  @P1 STG.E.U16 desc[UR60][R6.64], R25 ;  /* 0x0000001906001986 */ /* 0x000be2000c10153c */
[----:B-1----:R-:W-:Y:S01]  /*3a630*/  ISETP.LT.AND P1, PT, R153, R2, !P2 ;  /* 0x000000029900720c */ /* 0x002fe20005721270 */
[----:B------:R-:W-:-:S02]  /*3a640*/  IMAD.WIDE R10, R23, 0x2, R20 ;  /* 0x00000002170a7825 */ /* 0x000fc400078e0214 */
[----:B------:R1:W-:Y:S02]  /*3a650*/  @P6 STG.E.U16 desc[UR60][R8.64], R42 ;  /* 0x0000002a08006986 */ /* 0x0003e4000c10153c */
[--C-:B------:R-:W-:Y:S01]  /*3a660*/  IMAD.IADD R23, R23, 0x1, R69.reuse ;  /* 0x0000000117177824 */ /* 0x100fe200078e0245 */
[----:B----4-:R-:W-:Y:S01]  /*3a670*/  ISETP.LT.AND P2, PT, R152, R24, !P2 ;  /* 0x000000189800720c */ /* 0x010fe20005741270 */
[----:B------:R-:W4:Y:S01]  /*3a680*/  LDC R2, c[0x0][0x228] ;  /* 0x00008a00ff027b82 */ /* 0x000f220000000800 */
[----:B--2---:R-:W-:Y:S01]  /*3a690*/  VIADD R4, R0, 0x20 ;  /* 0x0000002000047836 */ /* 0x004fe20000000000 */
[----:B------:R2:W-:Y:S01]  /*3a6a0*/  @P5 STG.E.U16 desc[UR60][R10.64], R29 ;  /* 0x0000001d0a005986 */ /* 0x0005e2000c10153c */
[----:B-----5:R-:W-:-:S03]  /*3a6b0*/  IMAD.IADD R25, R23, 0x1, R69 ;  /* 0x0000000117197824 */ /* 0x020fc600078e0245 */
[-C--:B------:R-:W-:Y:S01]  /*3a6c0*/  ISETP.GE.AND P5, PT, R4, R3.reuse, PT ;  /* 0x000000030400720c */ /* 0x080fe20003fa6270 */
[----:B------:R-:W-:Y:S01]  /*3a6d0*/  IMAD.WIDE R4, R23, 0x2, R70 ;  /* 0x0000000217047825 */ /* 0x000fe200078e0246 */
[----:B------:R-:W5:Y:S01]  /*3a6e0*/  LDC R24, c[0x0][0x228] ;  /* 0x00008a00ff187b82 */ /* 0x000f620000000800 */
[----:B0-----:R-:W-:Y:S02]  /*3a6f0*/  ISETP.LT.AND P6, PT, R153, R22, !P4 ;  /* 0x000000169900720c */ /* 0x001fe400067c1270 */
[----:B------:R-:W-:Y:S01]  /*3a700*/  VIADD R22, R0, 0x21 ;  /* 0x0000002100167836 */ /* 0x000fe20000000000 */
[----:B------:R0:W-:Y:S01]  /*3a710*/  @P1 STG.E.U16 desc[UR60][R4.64], R50 ;  /* 0x0000003204001986 */ /* 0x0001e2000c10153c */
[----:B------:R-:W-:Y:S01]  /*3a720*/  IMAD.WIDE R6, R23, 0x2, R20 ;  /* 0x0000000217067825 */ /* 0x000fe200078e0214 */
[----:B------:R-:W-:Y:S02]  /*3a730*/  PRMT R23, R50, 0x7632, R23 ;  /* 0x0000763232177816 */ /* 0x000fe40000000017 */
[----:B------:R-:W5:Y:S01]  /*3a740*/  LDC R27, c[0x0][0x228] ;  /* 0x00008a00ff1b7b82 */ /* 0x000f620000000800 */
[----:B---3--:R-:W-:Y:S01]  /*3a750*/  ISETP.LT.AND P4, PT, R152, R26, !P4 ;  /* 0x0000001a9800720c */ /* 0x008fe20006781270 */
[----:B-1----:R-:W-:Y:S01]  /*3a760*/  IMAD.WIDE R8, R25, 0x2, R70 ;  /* 0x0000000219087825 */ /* 0x002fe200078e0246 */
[----:B------:R-:W-:Y:S01]  /*3a770*/  ISETP.GE.AND P1, PT, R22, R3, PT ;  /* 0x000000031600720c */ /* 0x000fe20003f26270 */
[----:B------:R1:W-:Y:S01]  /*3a780*/  @P2 STG.E.U16 desc[UR60][R6.64], R23 ;  /* 0x0000001706002986 */ /* 0x0003e2000c10153c */
[----:B--2---:R-:W-:Y:S01]  /*3a790*/  PRMT R29, R43, 0x7632, R29 ;  /* 0x000076322b1d7816 */ /* 0x004fe2000000001d */
[----:B------:R-:W-:-:S02]  /*3a7a0*/  IMAD.WIDE R10, R25, 0x2, R20 ;  /* 0x00000002190a7825 */ /* 0x000fc400078e0214 */
[----:B------:R-:W2:Y:S01]  /*3a7b0*/  LDC R28, c[0x0][0x228] ;  /* 0x00008a00ff1c7b82 */ /* 0x000ea20000000800 */
[----:B------:R-:W-:Y:S01]  /*3a7c0*/  @P6 STG.E.U16 desc[UR60][R8.64], R43 ;  /* 0x0000002b08006986 */ /* 0x000fe2000c10153c */
[----:B----4-:R-:W-:Y:S01]  /*3a7d0*/  ISETP.LT.AND P6, PT, R153, R2, !P5 ;  /* 0x000000029900720c */ /* 0x010fe20006fc1270 */
[----:B0-----:R-:W-:Y:S02]  /*3a7e0*/  VIADD R4, R0, 0x22 ;  /* 0x0000002200047836 */ /* 0x001fe40000000000 */
[--C-:B------:R-:W-:Y:S01]  /*3a7f0*/  IMAD.IADD R25, R25, 0x1, R69.reuse ;  /* 0x0000000119197824 */ /* 0x100fe200078e0245 */
[----:B------:R0:W-:Y:S02]  /*3a800*/  @P4 STG.E.U16 desc[UR60][R10.64], R29 ;  /* 0x0000001d0a004986 */ /* 0x0001e4000c10153c */
[----:B------:R-:W3:Y:S01]  /*3a810*/  LDC R22, c[0x0][0x228] ;  /* 0x00008a00ff167b82 */ /* 0x000ee20000000800 */
[----:B-----5:R-:W-:Y:S01]  /*3a820*/  ISETP.LT.AND P5, PT, R152, R24, !P5 ;  /* 0x000000189800720c */ /* 0x020fe20006fa1270 */
[C---:B-1----:R-:W-:Y:S01]  /*3a830*/  IMAD.IADD R23, R25.reuse, 0x1, R69 ;  /* 0x0000000119177824 */ /* 0x042fe200078e0245 */
[----:B------:R-:W-:Y:S01]  /*3a840*/  ISETP.GE.AND P2, PT, R4, R3, PT ;  /* 0x000000030400720c */ /* 0x000fe20003f46270 */
[----:B------:R-:W-:-:S04]  /*3a850*/  IMAD.WIDE R4, R25, 0x2, R70 ;  /* 0x0000000219047825 */ /* 0x000fc800078e0246 */
[----:B------:R-:W1:Y:S01]  /*3a860*/  LDC R26, c[0x0][0x228] ;  /* 0x00008a00ff1a7b82 */ /* 0x000e620000000800 */
[----:B------:R-:W-:Y:S01]  /*3a870*/  ISETP.LT.AND P4, PT, R153, R27, !P3 ;  /* 0x0000001b9900720c */ /* 0x000fe20005f81270 */
[----:B------:R-:W-:Y:S01]  /*3a880*/  IMAD.WIDE R6, R25, 0x2, R20 ;  /* 0x0000000219067825 */ /* 0x000fe200078e0214 */
[----:B------:R-:W-:Y:S02]  /*3a890*/  PRMT R25, R51, 0x7632, R25 ;  /* 0x0000763233197816 */ /* 0x000fe40000000019 */
[----:B0-----:R-:W-:Y:S01]  /*3a8a0*/  PRMT R29, R52, 0x7632, R29 ;  /* 0x00007632341d7816 */ /* 0x001fe2000000001d */
[----:B------:R-:W-:Y:S02]  /*3a8b0*/  IMAD.WIDE R8, R23, 0x2, R70 ;  /* 0x0000000217087825 */ /* 0x000fe400078e0246 */
[----:B------:R-:W0:Y:S01]  /*3a8c0*/  LDC R2, c[0x0][0x228] ;  /* 0x00008a00ff027b82 */ /* 0x000e220000000800 */
[----:B--2---:R-:W-:Y:S01]  /*3a8d0*/  ISETP.LT.AND P3, PT, R152, R28, !P3 ;  /* 0x0000001c9800720c */ /* 0x004fe20005f61270 */
[----:B------:R-:W-:-:S02]  /*3a8e0*/  VIADD R28, R0, 0x23 ;  /* 0x00000023001c7836 */ /* 0x000fc40000000000 */
[C---:B------:R-:W-:Y:S02]  /*3a8f0*/  IMAD.WIDE R10, R23.reuse, 0x2, R20 ;  /* 0x00000002170a7825 */ /* 0x040fe400078e0214 */
[----:B------:R2:W-:Y:S01]  /*3a900*/  @P4 STG.E.U16 desc[UR60][R4.64], R51 ;  /* 0x0000003304004986 */ /* 0x0005e2000c10153c */
[----:B------:R-:W-:Y:S01]  /*3a910*/  ISETP.GE.AND P4, PT, R28, R3, PT ;  /* 0x000000031c00720c */ /* 0x000fe20003f86270 */
[----:B------:R-:W4:Y:S01]  /*3a920*/  LDC R24, c[0x0][0x228] ;  /* 0x00008a00ff187b82 */ /* 0x000f220000000800 */
[----:B------:R-:W-:-:S05]  /*3a930*/  IMAD.IADD R23, R23, 0x1, R69 ;  /* 0x0000000117177824 */ /* 0x000fca00078e0245 */
[----:B------:R5:W-:Y:S01]  /*3a940*/  @P3 STG.E.U16 desc[UR60][R6.64], R25 ;  /* 0x0000001906003986 */ /* 0x000be2000c10153c */
[C---:B---3--:R-:W-:Y:S01]  /*3a950*/  ISETP.LT.AND P3, PT, R153.reuse, R22, !P1 ;  /* 0x000000169900720c */ /* 0x048fe20004f61270 */
[----:B------:R-:W3:Y:S01]  /*3a960*/  LDC R27, c[0x0][0x228] ;  /* 0x00008a00ff1b7b82 */ /* 0x000ee20000000800 */
[----:B-1----:R-:W-:Y:S01]  /*3a970*/  ISETP.LT.AND P1, PT, R152, R26, !P1 ;  /* 0x0000001a9800720c */ /* 0x002fe20004f21270 */
[C---:B--2---:R-:W-:Y:S01]  /*3a980*/  VIADD R4, R0.reuse, 0x24 ;  /* 0x0000002400047836 */ /* 0x044fe20000000000 */
[----:B------:R1:W-:Y:S04]  /*3a990*/  @P6 STG.E.U16 desc[UR60][R8.64], R52 ;  /* 0x0000003408006986 */ /* 0x0003e8000c10153c */
[----:B------:R2:W-:Y:S01]  /*3a9a0*/  @P5 STG.E.U16 desc[UR60][R10.64], R29 ;  /* 0x0000001d0a005986 */ /* 0x0005e2000c10153c */
[----:B------:R-:W3:Y:S01]  /*3a9b0*/  LDC R22, c[0x0][0x228] ;  /* 0x00008a00ff167b82 */ /* 0x000ee20000000800 */
[----:B0-----:R-:W-:Y:S01]  /*3a9c0*/  ISETP.LT.AND P6, PT, R153, R2, !P2 ;  /* 0x000000029900720c */ /* 0x001fe200057c1270 */
[----:B------:R-:W-:Y:S01]  /*3a9d0*/  VIADD R2, R0, 0x25 ;  /* 0x0000002500027836 */ /* 0x000fe20000000000 */
[----:B------:R-:W-:Y:S01]  /*3a9e0*/  ISETP.GE.AND P5, PT, R4, R3, PT ;  /* 0x000000030400720c */ /* 0x000fe20003fa6270 */
[----:B------:R-:W-:-:S04]  /*3a9f0*/  IMAD.WIDE R4, R23, 0x2, R70 ;  /* 0x0000000217047825 */ /* 0x000fc800078e0246 */
[----:B------:R-:W0:Y:S01]  /*3aa00*/  LDC R28, c[0x0][0x228] ;  /* 0x00008a00ff1c7b82 */ /* 0x000e220000000800 */
[----:B----4-:R-:W-:Y:S01]  /*3aa10*/  ISETP.LT.AND P2, PT, R152, R24, !P2 ;  /* 0x000000189800720c */ /* 0x010fe20005741270 */
[C---:B-----5:R-:W-:Y:S01]  /*3aa20*/  IMAD.IADD R25, R23.reuse, 0x1, R69 ;  /* 0x0000000117197824 */ /* 0x060fe200078e0245 */
[----:B------:R4:W-:Y:S01]  /*3aa30*/  @P3 STG.E.U16 desc[UR60][R4.64], R56 ;  /* 0x0000003804003986 */ /* 0x0009e2000c10153c */
[----:B------:R-:W-:Y:S01]  /*3aa40*/  IMAD.WIDE R6, R23, 0x2, R20 ;  /* 0x0000000217067825 */ /* 0x000fe200078e0214 */
[----:B------:R-:W-:Y:S02]  /*3aa50*/  PRMT R23, R56, 0x7632, R23 ;  /* 0x0000763238177816 */ /* 0x000fe40000000017 */
[----:B------:R-:W-:Y:S01]  /*3aa60*/  ISETP.GE.AND P3, PT, R2, R3, PT ;  /* 0x000000030200720c */ /* 0x000fe20003f66270 */
[----:B------:R-:W5:Y:S01]  /*3aa70*/  LDC R26, c[0x0][0x228] ;  /* 0x00008a00ff1a7b82 */ /* 0x000f620000000800 */
[----:B-1----:R-:W-:Y:S01]  /*3aa80*/  IMAD.WIDE R8, R25, 0x2, R70 ;  /* 0x0000000219087825 */ /* 0x002fe200078e0246 */
[----:B--2---:R-:W-:Y:S01]  /*3aa90*/  PRMT R29, R53, 0x7632, R29 ;  /* 0x00007632351d7816 */ /* 0x004fe2000000001d */
[----:B------:R-:W-:Y:S02]  /*3aaa0*/  @P1 STG.E.U16 desc[UR60][R6.64], R23 ;  /* 0x0000001706001986 */ /* 0x000fe4000c10153c */
[----:B------:R-:W-:-:S02]  /*3aab0*/  IMAD.WIDE R10, R25, 0x2, R20 ;  /* 0x00000002190a7825 */ /* 0x000fc400078e0214 */
[----:B------:R-:W-:Y:S01]  /*3aac0*/  @P6 STG.E.U16 desc[UR60][R8.64], R53 ;  /* 0x0000003508006986 */ /* 0x000fe2000c10153c */
[----:B------:R-:W1:Y:S01]  /*3aad0*/  LDC R2, c[0x0][0x228] ;  /* 0x00008a00ff027b82 */ /* 0x000e620000000800 */
[----:B----4-:R-:W-:Y:S01]  /*3aae0*/  VIADD R4, R0, 0x26 ;  /* 0x0000002600047836 */ /* 0x010fe20000000000 */
[C---:B---3--:R-:W-:Y:S01]  /*3aaf0*/  ISETP.LT.AND P6, PT, R153.reuse, R22, !P5 ;  /* 0x000000169900720c */ /* 0x048fe20006fc1270 */
[----:B------:R2:W-:Y:S01]  /*3ab00*/  @P2 STG.E.U16 desc[UR60][R10.64], R29 ;  /* 0x0000001d0a002986 */ /* 0x0005e2000c10153c */
[----:B------:R-:W-:Y:S01]  /*3ab10*/  ISETP.LT.AND P2, PT, R153, R27, !P4 ;  /* 0x0000001b9900720c */ /* 0x000fe20006741270 */
[----:B------:R-:W-:Y:S01]  /*3ab20*/  IMAD.IADD R25, R25, 0x1, R69 ;  /* 0x0000000119197824 */ /* 0x000fe200078e0245 */
[----:B------:R-:W-:Y:S02]  /*3ab30*/  ISETP.GE.AND P1, PT, R4, R3, PT ;  /* 0x000000030400720c */ /* 0x000fe40003f26270 */
[----:B------:R-:W3:Y:S01]  /*3ab40*/  LDC R24, c[0x0][0x228] ;  /* 0x00008a00ff187b82 */ /* 0x000ee20000000800 */
[----:B0-----:R-:W-:Y:S01]  /*3ab50*/  ISETP.LT.AND P4, PT, R152, R28, !P4 ;  /* 0x0000001c9800720c */ /* 0x001fe20006781270 */
[----:B------:R-:W-:-:S04]  /*3ab60*/  IMAD.WIDE R4, R25, 0x2, R70 ;  /* 0x0000000219047825 */ /* 0x000fc800078e0246 */
[----:B------:R-:W-:Y:S01]  /*3ab70*/  VIADD R28, R0, 0x27 ;  /* 0x00000027001c7836 */ /* 0x000fe20000000000 */
[----:B--2---:R-:W-:Y:S01]  /*3ab80*/  PRMT R29, R54, 0x7632, R29 ;  /* 0x00007632361d7816 */ /* 0x004fe2000000001d */
[----:B------:R-:W0:Y:S01]  /*3ab90*/  LDC R22, c[0x0][0x228] ;  /* 0x00008a00ff167b82 */ /* 0x000e220000000800 */
[----:B-----5:R-:W-:Y:S01]  /*3aba0*/  ISETP.LT.AND P5, PT, R152, R26, !P5 ;  /* 0x0000001a9800720c */ /* 0x020fe20006fa1270 */
[C---:B------:R-:W-:Y:S01]  /*3abb0*/  IMAD.IADD R23, R25.reuse, 0x1, R69 ;  /* 0x0000000119177824 */ /* 0x040fe200078e0245 */
[----:B------:R2:W-:Y:S01]  /*3abc0*/  @P2 STG.E.U16 desc[UR60][R4.64], R57 ;  /* 0x0000003904002986 */ /* 0x0005e2000c10153c */
[----:B------:R-:W-:Y:S01]  /*3abd0*/  IMAD.WIDE R6, R25, 0x2, R20 ;  /* 0x0000000219067825 */ /* 0x000fe200078e0214 */
[----:B------:R-:W-:Y:S02]  /*3abe0*/  PRMT R25, R57, 0x7632, R25 ;  /* 0x0000763239197816 */ /* 0x000fe40000000019 */
[----:B------:R-:W-:Y:S01]  /*3abf0*/  ISETP.GE.AND P2, PT, R28, R3, PT ;  /* 0x000000031c00720c */ /* 0x000fe20003f46270 */
[----:B------:R-:W4:Y:S01]  /*3ac00*/  LDC R26, c[0x0][0x228] ;  /* 0x00008a00ff1a7b82 */ /* 0x000f220000000800 */
[----:B------:R-:W-:Y:S01]  /*3ac10*/  IMAD.WIDE R8, R23, 0x2, R70 ;  /* 0x0000000217087825 */ /* 0x000fe200078e0246 */
[----:B------:R5:W-:Y:S01]  /*3ac20*/  @P4 STG.E.U16 desc[UR60][R6.64], R25 ;  /* 0x0000001906004986 */ /* 0x000be2000c10153c */
[----:B-1----:R-:W-:-:S02]  /*3ac30*/  ISETP.LT.AND P4, PT, R153, R2, !P3 ;  /* 0x000000029900720c */ /* 0x002fc40005f81270 */
[C---:B------:R-:W-:Y:S01]  /*3ac40*/  IMAD.WIDE R10, R23.reuse, 0x2, R20 ;  /* 0x00000002170a7825 */ /* 0x040fe200078e0214 */
[----:B------:R-:W-:Y:S02]  /*3ac50*/  @P6 STG.E.U16 desc[UR60][R8.64], R54 ;  /* 0x0000003608006986 */ /* 0x000fe4000c10153c */
[----:B------:R-:W1:Y:S01]  /*3ac60*/  LDC R27, c[0x0][0x228] ;  /* 0x00008a00ff1b7b82 */ /* 0x000e620000000800 */
[----:B---3--:R-:W-:Y:S01]  /*3ac70*/  ISETP.LT.AND P3, PT, R152, R24, !P3 ;  /* 0x000000189800720c */ /* 0x008fe20005f61270 */
[----:B------:R-:W-:Y:S01]  /*3ac80*/  IMAD.IADD R23, R23, 0x1, R69 ;  /* 0x0000000117177824 */ /* 0x000fe200078e0245 */
[----:B------:R3:W-:Y:S03]  /*3ac90*/  @P5 STG.E.U16 desc[UR60][R10.64], R29 ;  /* 0x0000001d0a005986 */ /* 0x0007e6000c10153c */
[----:B--2---:R-:W-:Y:S02]  /*3aca0*/  IMAD.WIDE R4, R23, 0x2, R70 ;  /* 0x0000000217047825 */ /* 0x004fe400078e0246 */
[----:B------:R-:W2:Y:S01]  /*3acb0*/  LDC R28, c[0x0][0x228] ;  /* 0x00008a00ff1c7b82 */ /* 0x000ea20000000800 */
[----:B0-----:R-:W-:Y:S01]  /*3acc0*/  ISETP.LT.AND P5, PT, R153, R22, !P1 ;  /* 0x000000169900720c */ /* 0x001fe20004fa1270 */
[----:B------:R-:W-:Y:S01]  /*3acd0*/  VIADD R22, R0, 0x29 ;  /* 0x0000002900167836 */ /* 0x000fe20000000000 */
[----:B------:R0:W-:Y:S01]  /*3ace0*/  @P4 STG.E.U16 desc[UR60][R4.64], R58 ;  /* 0x0000003a04004986 */ /* 0x0001e2000c10153c */
[----:B-----5:R-:W-:Y:S01]  /*3acf0*/  IMAD.WIDE R6, R23, 0x2, R20 ;  /* 0x0000000217067825 */ /* 0x020fe200078e0214 */
[----:B---3--:R-:W-:-:S03]  /*3ad00*/  PRMT R29, R58, 0x7632, R29 ;  /* 0x000076323a1d7816 */ /* 0x008fc6000000001d */
[----:B------:R-:W3:Y:S01]  /*3ad10*/  LDC R2, c[0x0][0x228] ;  /* 0x00008a00ff027b82 */ /* 0x000ee20000000800 */
[----:B----4-:R-:W-:Y:S01]  /*3ad20*/  ISETP.LT.AND P6, PT, R152, R26, !P1 ;  /* 0x0000001a9800720c */ /* 0x010fe20004fc1270 */
[----:B------:R-:W-:Y:S01]  /*3ad30*/  IMAD.IADD R25, R23, 0x1, R69 ;  /* 0x0000000117197824 */ /* 0x000fe200078e0245 */
[-C--:B------:R-:W-:Y:S01]  /*3ad40*/  ISETP.GE.AND P4, PT, R22, R3.reuse, PT ;  /* 0x000000031600720c */ /* 0x080fe20003f86270 */
[----:B------:R4:W-:Y:S01]  /*3ad50*/  @P3 STG.E.U16 desc[UR60][R6.64], R29 ;  /* 0x0000001d06003986 */ /* 0x0009e2000c10153c */
[----:B------:R-:W-:Y:S01]  /*3ad60*/  ISETP.GE.AND P1, PT, R30, R3, PT ;  /* 0x000000031e00720c */ /* 0x000fe20003f26270 */
[----:B------:R-:W-:Y:S01]  /*3ad70*/  IMAD.WIDE R8, R25, 0x2, R70 ;  /* 0x0000000219087825 */ /* 0x000fe200078e0246 */
[----:B------:R-:W-:Y:S01]  /*3ad80*/  PRMT R30, R55, 0x7632, R30 ;  /* 0x00007632371e7816 */ /* 0x000fe2000000001e */
[----:B------:R-:W5:Y:S01]  /*3ad90*/  LDC R24, c[0x0][0x228] ;  /* 0x00008a00ff187b82 */ /* 0x000f620000000800 */
[----:B-1----:R-:W-:Y:S01]  /*3ada0*/  ISETP.LT.AND P3, PT, R153, R27, !P2 ;  /* 0x0000001b9900720c */ /* 0x002fe20005761270 */
[C---:B------:R-:W-:Y:S01]  /*3adb0*/  IMAD.WIDE R10, R25.reuse, 0x2, R20 ;  /* 0x00000002190a7825 */ /* 0x040fe200078e0214 */
[----:B------:R1:W-:Y:S03]  /*3adc0*/  @P5 STG.E.U16 desc[UR60][R8.64], R55 ;  /* 0x0000003708005986 */ /* 0x0003e6000c10153c */
[----:B------:R-:W-:Y:S01]  /*3add0*/  IMAD.IADD R25, R25, 0x1, R69 ;  /* 0x0000000119197824 */ /* 0x000fe200078e0245 */
[----:B------:R5:W-:Y:S01]  /*3ade0*/  @P6 STG.E.U16 desc[UR60][R10.64], R30 ;  /* 0x0000001e0a006986 */ /* 0x000be2000c10153c */
[----:B------:R-:W5:Y:S01]  /*3adf0*/  LDC R22, c[0x0][0x228] ;  /* 0x00008a00ff167b82 */ /* 0x000f620000000800 */
[----:B--2---:R-:W-:Y:S01]  /*3ae00*/  ISETP.LT.AND P2, PT, R152, R28, !P2 ;  /* 0x0000001c9800720c */ /* 0x004fe20005741270 */
[----:B0-----:R-:W-:Y:S01]  /*3ae10*/  IMAD.WIDE R4, R25, 0x2, R70 ;  /* 0x0000000219047825 */ /* 0x001fe200078e0246 */
[----:B----4-:R-:W-:-:S03]  /*3ae20*/  PRMT R29, R67, 0x7632, R29 ;  /* 0x00007632431d7816 */ /* 0x010fc6000000001d */
[----:B------:R-:W-:Y:S01]  /*3ae30*/  IMAD.WIDE R6, R25, 0x2, R20 ;  /* 0x0000000219067825 */ /* 0x000fe200078e0214 */
[----:B-1----:R-:W-:Y:S01]  /*3ae40*/  PRMT R9, R59, 0x7632, R9 ;  /* 0x000076323b097816 */ /* 0x002fe20000000009 */
[----:B------:R-:W0:Y:S01]  /*3ae50*/  LDC R23, c[0x0][0x228] ;  /* 0x00008a00ff177b82 */ /* 0x000e220000000800 */
[----:B---3--:R-:W-:Y:S01]  /*3ae60*/  ISETP.LT.AND P5, PT, R153, R2, !P1 ;  /* 0x000000029900720c */ /* 0x008fe20004fa1270 */
[C---:B------:R-:W-:Y:S01]  /*3ae70*/  VIADD R2, R0.reuse, 0x2a ;  /* 0x0000002a00027836 */ /* 0x040fe20000000000 */
[----:B------:R1:W-:Y:S01]  /*3ae80*/  @P3 STG.E.U16 desc[UR60][R4.64], R59 ;  /* 0x0000003b04003986 */ /* 0x0003e2000c10153c */
[----:B------:R-:W-:Y:S02]  /*3ae90*/  VIADD R8, R0, 0x2b ;  /* 0x0000002b00087836 */ /* 0x000fe40000000000 */
[----:B------:R-:W-:Y:S01]  /*3aea0*/  IMAD.IADD R25, R25, 0x1, R69 ;  /* 0x0000000119197824 */ /* 0x000fe200078e0245 */
[----:B------:R2:W-:Y:S01]  /*3aeb0*/  @P2 STG.E.U16 desc[UR60][R6.64], R9 ;  /* 0x0000000906002986 */ /* 0x0005e2000c10153c */
[----:B------:R-:W3:Y:S01]  /*3aec0*/  LDC R26, c[0x0][0x228] ;  /* 0x00008a00ff1a7b82 */ /* 0x000ee20000000800 */
[----:B-----5:R-:W-:Y:S01]  /*3aed0*/  ISETP.LT.AND P6, PT, R152, R24, !P1 ;  /* 0x000000189800720c */ /* 0x020fe20004fc1270 */
[----:B------:R-:W-:Y:S01]  /*3aee0*/  IMAD.WIDE R10, R25, 0x2, R20 ;  /* 0x00000002190a7825 */ /* 0x000fe200078e0214 */
[----:B------:R-:W-:-:S02]  /*3aef0*/  ISETP.GE.AND P1, PT, R2, R3, PT ;  /* 0x000000030200720c */ /* 0x000fc40003f26270 */
[-C--:B------:R-:W-:Y:S01]  /*3af00*/  ISETP.GE.AND P3, PT, R8, R3.reuse, PT ;  /* 0x000000030800720c */ /* 0x080fe20003f66270 */
[----:B------:R-:W-:Y:S01]  /*3af10*/  VIADD R30, R0, 0x2c ;  /* 0x0000002c001e7836 */ /* 0x000fe20000000000 */
[----:B-1----:R-:W-:Y:S01]  /*3af20*/  PRMT R5, R60, 0x7632, R5 ;  /* 0x000076323c057816 */ /* 0x002fe20000000005 */
[----:B------:R-:W1:Y:S01]  /*3af30*/  LDC R2, c[0x0][0x228] ;  /* 0x00008a00ff027b82 */ /* 0x000e620000000800 */
[C---:B--2---:R-:W-:Y:S02]  /*3af40*/  IMAD.WIDE R8, R25.reuse, 0x2, R70 ;  /* 0x0000000219087825 */ /* 0x044fe400078e0246 */
[----:B------:R-:W-:Y:S02]  /*3af50*/  ISETP.GE.AND P2, PT, R30, R3, PT ;  /* 0x000000031e00720c */ /* 0x000fe40003f46270 */
[----:B------:R-:W-:-:S03]  /*3af60*/  IMAD.IADD R7, R25, 0x1, R69 ;  /* 0x0000000119077824 */ /* 0x000fc600078e0245 */
[----:B------:R-:W2:Y:S01]  /*3af70*/  LDC R24, c[0x0][0x228] ;  /* 0x00008a00ff187b82 */ /* 0x000ea20000000800 */
[----:B------:R4:W-:Y:S01]  /*3af80*/  @P5 STG.E.U16 desc[UR60][R8.64], R60 ;  /* 0x0000003c08005986 */ /* 0x0009e2000c10153c */
[----:B------:R-:W-:Y:S01]  /*3af90*/  ISETP.LT.AND P5, PT, R153, R22, !P4 ;  /* 0x000000169900720c */ /* 0x000fe200067a1270 */
[----:B------:R-:W-:Y:S01]  /*3afa0*/  VIADD R30, R0, 0x2e ;  /* 0x0000002e001e7836 */ /* 0x000fe20000000000 */
[----:B0-----:R-:W-:Y:S01]  /*3afb0*/  ISETP.LT.AND P4, PT, R152, R23, !P4 ;  /* 0x000000179800720c */ /* 0x001fe20006781270 */
[----:B------:R0:W-:Y:S01]  /*3afc0*/  @P6 STG.E.U16 desc[UR60][R10.64], R5 ;  /* 0x000000050a006986 */ /* 0x0001e2000c10153c */
[--C-:B------:R-:W-:Y:S02]  /*3afd0*/  IMAD.IADD R23, R7, 0x1, R69.reuse ;  /* 0x0000000107177824 */ /* 0x100fe400078e0245 */
[----:B------:R-:W5:Y:S01]  /*3afe0*/  LDC R27, c[0x0][0x228] ;  /* 0x00008a00ff1b7b82 */ /* 0x000f620000000800 */
[----:B---3--:R-:W-:Y:S01]  /*3aff0*/  ISETP.LT.AND P6, PT, R153, R26, !P1 ;  /* 0x0000001a9900720c */ /* 0x008fe20004fc1270 */
[----:B------:R-:W-:-:S02]  /*3b000*/  IMAD.IADD R25, R23, 0x1, R69 ;  /* 0x0000000117197824 */ /* 0x000fc400078e0245 */
[----:B----4-:R-:W-:-:S04]  /*3b010*/  IMAD.WIDE R8, R23, 0x2, R70 ;  /* 0x0000000217087825 */ /* 0x010fc800078e0246 */
[----:B------:R-:W3:Y:S01]  /*3b020*/  LDC R22, c[0x0][0x228] ;  /* 0x00008a00ff167b82 */ /* 0x000ee20000000800 */
[----:B0-----:R-:W-:Y:S01]  /*3b030*/  IMAD.WIDE R4, R7, 0x2, R70 ;  /* 0x0000000207047825 */ /* 0x001fe200078e0246 */
[----:B------:R-:W-:-:S03]  /*3b040*/  PRMT R11, R64, 0x7632, R11 ;  /* 0x00007632400b7816 */ /* 0x000fc6000000000b */
[--C-:B------:R-:W-:Y:S01]  /*3b050*/  IMAD.WIDE R6, R7, 0x2, R20.reuse ;  /* 0x0000000207067825 */ /* 0x100fe200078e0214 */
[----:B------:R0:W-:Y:S01]  /*3b060*/  @P5 STG.E.U16 desc[UR60][R4.64], R64 ;  /* 0x0000004004005986 */ /* 0x0001e2000c10153c */
[-C--:B------:R-:W-:Y:S01]  /*3b070*/  ISETP.GE.AND P5, PT, R32, R3.reuse, PT ;  /* 0x000000032000720c */ /* 0x080fe20003fa6270 */
[----:B------:R-:W4:Y:S02]  /*3b080*/  LDC R26, c[0x0][0x228] ;  /* 0x00008a00ff1a7b82 */ /* 0x000f240000000800 */
[----:B------:R0:W-:Y:S01]  /*3b090*/  @P4 STG.E.U16 desc[UR60][R6.64], R11 ;  /* 0x0000000b06004986 */ /* 0x0001e2000c10153c */
[----:B-1----:R-:W-:Y:S02]  /*3b0a0*/  ISETP.LT.AND P4, PT, R152, R2, !P1 ;  /* 0x000000029800720c */ /* 0x002fe40004f81270 */
[----:B------:R-:W-:Y:S01]  /*3b0b0*/  ISETP.GE.AND P1, PT, R30, R3, PT ;  /* 0x000000031e00720c */ /* 0x000fe20003f26270 */
[----:B------:R1:W-:Y:S01]  /*3b0c0*/  @P6 STG.E.U16 desc[UR60][R8.64], R61 ;  /* 0x0000003d08006986 */ /* 0x0003e2000c10153c */
[----:B--2---:R-:W-:Y:S01]  /*3b0d0*/  ISETP.LT.AND P6, PT, R153, R24, !P3 ;  /* 0x000000189900720c */ /* 0x004fe20005fc1270 */
[----:B------:R-:W2:Y:S01]  /*3b0e0*/  LDC R28, c[0x0][0x228] ;  /* 0x00008a00ff1c7b82 */ /* 0x000ea20000000800 */
[----:B-----5:R-:W-:Y:S01]  /*3b0f0*/  ISETP.LT.AND P3, PT, R152, R27, !P3 ;  /* 0x0000001b9800720c */ /* 0x020fe20005f61270 */
[----:B0-----:R-:W-:-:S04]  /*3b100*/  IMAD.WIDE R4, R23, 0x2, R20 ;  /* 0x0000000217047825 */ /* 0x001fc800078e0214 */
[----:B------:R-:W-:Y:S02]  /*3b110*/  IMAD.WIDE R10, R25, 0x2, R70 ;  /* 0x00000002190a7825 */ /* 0x000fe400078e0246 */
[----:B------:R-:W0:Y:S01]  /*3b120*/  LDC R2, c[0x0][0x228] ;  /* 0x00008a00ff027b82 */ /* 0x000e220000000800 */
[----:B-1----:R-:W-:Y:S01]  /*3b130*/  PRMT R9, R61, 0x7632, R9 ;  /* 0x000076323d097816 */ /* 0x002fe20000000009 */
[----:B------:R-:W-:Y:S01]  /*3b140*/  IMAD.WIDE R6, R25, 0x2, R20 ;  /* 0x0000000219067825 */ /* 0x000fe200078e0214 */
[----:B------:R-:W-:-:S03]  /*3b150*/  PRMT R8, R65, 0x7632, R8 ;  /* 0x0000763241087816 */ /* 0x000fc60000000008 */
[----:B------:R1:W-:Y:S02]  /*3b160*/  @P4 STG.E.U16 desc[UR60][R4.64], R9 ;  /* 0x0000000904004986 */ /* 0x0003e4000c10153c */
[----:B------:R-:W5:Y:S01]  /*3b170*/  LDC R24, c[0x0][0x228] ;  /* 0x00008a00ff187b82 */ /* 0x000f620000000800 */
[----:B---3--:R-:W-:Y:S01]  /*3b180*/  ISETP.LT.AND P4, PT, R153, R22, !P2 ;  /* 0x000000169900720c */ /* 0x008fe20005781270 */
[--C-:B------:R-:W-:Y:S01]  /*3b190*/  IMAD.IADD R25, R25, 0x1, R69.reuse ;  /* 0x0000000119197824 */ /* 0x100fe200078e0245 */
[----:B------:R3:W-:Y:S01]  /*3b1a0*/  @P6 STG.E.U16 desc[UR60][R10.64], R65 ;  /* 0x000000410a006986 */ /* 0x0007e2000c10153c */
[----:B------:R-:W-:Y:S02]  /*3b1b0*/  VIADD R30, R0, 0x30 ;  /* 0x00000030001e7836 */ /* 0x000fe40000000000 */
[----:B------:R-:W-:Y:S01]  /*3b1c0*/  IMAD.IADD R23, R25, 0x1, R69 ;  /* 0x0000000119177824 */ /* 0x000fe200078e0245 */
[----:B------:R0:W-:Y:S01]  /*3b1d0*/  @P3 STG.E.U16 desc[UR60][R6.64], R8 ;  /* 0x0000000806003986 */ /* 0x0001e2000c10153c */
[----:B----4-:R-:W-:Y:S01]  /*3b1e0*/  ISETP.LT.AND P3, PT, R152, R26, !P2 ;  /* 0x0000001a9800720c */ /* 0x010fe20005761270 */
[----:B------:R-:W4:Y:S01]  /*3b1f0*/  LDC R22, c[0x0][0x228] ;  /* 0x00008a00ff167b82 */ /* 0x000f220000000800 */
[----:B--2---:R-:W-:Y:S01]  /*3b200*/  ISETP.LT.AND P6, PT, R153, R28, !P5 ;  /* 0x0000001c9900720c */ /* 0x004fe20006fc1270 */
[----:B-1----:R-:W-:-:S04]  /*3b210*/  IMAD.WIDE R4, R25, 0x2, R70 ;  /* 0x0000000219047825 */ /* 0x002fc800078e0246 */
[----:B---3--:R-:W-:Y:S01]  /*3b220*/  IMAD.IADD R11, R23, 0x1, R69 ;  /* 0x00000001170b7824 */ /* 0x008fe200078e0245 */
[----:B------:R1:W-:Y:S01]  /*3b230*/  @P4 STG.E.U16 desc[UR60][R4.64], R62 ;  /* 0x0000003e04004986 */ /* 0x0003e2000c10153c */
[----:B------:R-:W2:Y:S01]  /*3b240*/  LDC R26, c[0x0][0x228] ;  /* 0x00008a00ff1a7b82 */ /* 0x000ea20000000800 */
[----:B0-----:R-:W-:Y:S01]  /*3b250*/  ISETP.LT.AND P5, PT, R152, R2, !P5 ;  /* 0x000000029800720c */ /* 0x001fe20006fa1270 */
[----:B------:R-:W-:Y:S01]  /*3b260*/  IMAD.WIDE R6, R25, 0x2, R20 ;  /* 0x0000000219067825 */ /* 0x000fe200078e0214 */
[----:B------:R-:W-:Y:S02]  /*3b270*/  PRMT R25, R62, 0x7632, R25 ;  /* 0x000076323e197816 */ /* 0x000fe40000000019 */
[----:B------:R-:W-:Y:S01]  /*3b280*/  ISETP.GE.AND P4, PT, R30, R3, PT ;  /* 0x000000031e00720c */ /* 0x000fe20003f86270 */
[----:B------:R-:W-:Y:S02]  /*3b290*/  IMAD.WIDE R8, R23, 0x2, R70 ;  /* 0x0000000217087825 */ /* 0x000fe400078e0246 */
[----:B------:R0:W-:Y:S01]  /*3b2a0*/  @P3 STG.E.U16 desc[UR60][R6.64], R25 ;  /* 0x0000001906003986 */ /* 0x0001e2000c10153c */
[----:B------:R-:W3:Y:S01]  /*3b2b0*/  LDC R2, c[0x0][0x228] ;  /* 0x00008a00ff027b82 */ /* 0x000ee20000000800 */
[----:B------:R-:W-:-:S02]  /*3b2c0*/  VIADD R28, R0, 0x2f ;  /* 0x0000002f001c7836 */ /* 0x000fc40000000000 */
[----:B------:R0:W-:Y:S01]  /*3b2d0*/  @P6 STG.E.U16 desc[UR60][R8.64], R66 ;  /* 0x0000004208006986 */ /* 0x0001e2000c10153c */
[----:B-----5:R-:W-:Y:S01]  /*3b2e0*/  ISETP.LT.AND P6, PT, R153, R24, !P1 ;  /* 0x000000189900720c */ /* 0x020fe20004fc1270 */
[----:B-1----:R-:W-:Y:S01]  /*3b2f0*/  IMAD.WIDE R4, R23, 0x2, R20 ;  /* 0x0000000217047825 */ /* 0x002fe200078e0214 */
[----:B------:R-:W-:Y:S02]  /*3b300*/  ISETP.GE.AND P2, PT, R28, R3, PT ;  /* 0x000000031c00720c */ /* 0x000fe40003f46270 */
[----:B------:R-:W1:Y:S01]  /*3b310*/  LDC R10, c[0x0][0x228] ;  /* 0x00008a00ff0a7b82 */ /* 0x000e620000000800 */
[----:B----4-:R-:W-:Y:S01]  /*3b320*/  ISETP.LT.AND P1, PT, R152, R22, !P1 ;  /* 0x000000169800720c */ /* 0x010fe20004f21270 */
[C---:B------:R-:W-:Y:S02]  /*3b330*/  IMAD.IADD R23, R11.reuse, 0x1, R69 ;  /* 0x000000010b177824 */ /* 0x040fe400078e0245 */
[----:B0-----:R-:W-:Y:S01]  /*3b340*/  IMAD.WIDE R6, R11, 0x2, R70 ;  /* 0x000000020b067825 */ /* 0x001fe200078e0246 */
[----:B------:R-:W-:-:S03]  /*3b350*/  PRMT R9, R66, 0x7632, R9 ;  /* 0x0000763242097816 */ /* 0x000fc60000000009 */
[----:B------:R-:W0:Y:S01]  /*3b360*/  LDC R24, c[0x0][0x228] ;  /* 0x00008a00ff187b82 */ /* 0x000e220000000800 */
[C---:B------:R-:W-:Y:S02]  /*3b370*/  VIADD R28, R0.reuse, 0x31 ;  /* 0x00000031001c7836 */ /* 0x040fe40000000000 */
[----:B------:R-:W-:Y:S01]  /*3b380*/  IMAD.IADD R25, R23, 0x1, R69 ;  /* 0x0000000117197824 */ /* 0x000fe200078e0245 */
[----:B------:R4:W-:Y:S01]  /*3b390*/  @P5 STG.E.U16 desc[UR60][R4.64], R9 ;  /* 0x0000000904005986 */ /* 0x0009e2000c10153c */
[----:B------:R-:W-:Y:S01]  /*3b3a0*/  VIADD R30, R0, 0x32 ;  /* 0x00000032001e7836 */ /* 0x000fe20000000000 */
[----:B------:R-:W-:Y:S01]  /*3b3b0*/  ISETP.GE.AND P3, PT, R28, R3, PT ;  /* 0x000000031c00720c */ /* 0x000fe20003f66270 */
[----:B------:R-:W-:Y:S01]  /*3b3c0*/  VIADD R28, R0, 0x33 ;  /* 0x00000033001c7836 */ /* 0x000fe20000000000 */
[----:B------:R5:W-:Y:S01]  /*3b3d0*/  @P6 STG.E.U16 desc[UR60][R6.64], R63 ;  /* 0x0000003f06006986 */ /* 0x000be2000c10153c */
[----:B--2---:R-:W-:Y:S01]  /*3b3e0*/  ISETP.LT.AND P6, PT, R153, R26, !P2 ;  /* 0x0000001a9900720c */ /* 0x004fe200057c1270 */
[----:B------:R-:W2:Y:S01]  /*3b3f0*/  LDC R22, c[0x0][0x228] ;  /* 0x00008a00ff167b82 */ /* 0x000ea20000000800 */
[----:B---3--:R-:W-:-:S02]  /*3b400*/  ISETP.LT.AND P2, PT, R152, R2, !P2 ;  /* 0x000000029800720c */ /* 0x008fc40005741270 */
[----:B------:R-:W-:Y:S01]  /*3b410*/  ISETP.GE.AND P5, PT, R30, R3, PT ;  /* 0x000000031e00720c */ /* 0x000fe20003fa6270 */
[----:B------:R-:W-:Y:S02]  /*3b420*/  VIADD R30, R0, 0x34 ;  /* 0x00000034001e7836 */ /* 0x000fe40000000000 */
[----:B----4-:R-:W-:Y:S02]  /*3b430*/  IMAD.WIDE R8, R11, 0x2, R20 ;  /* 0x000000020b087825 */ /* 0x010fe400078e0214 */
[----:B------:R-:W3:Y:S01]  /*3b440*/  LDC R26, c[0x0][0x228] ;  /* 0x00008a00ff1a7b82 */ /* 0x000ee20000000800 */
[----:B-----5:R-:W-:Y:S01]  /*3b450*/  PRMT R7, R63, 0x7632, R7 ;  /* 0x000076323f077816 */ /* 0x020fe20000000007 */
[----:B------:R-:W-:-:S04]  /*3b460*/  IMAD.WIDE R4, R23, 0x2, R70 ;  /* 0x0000000217047825 */ /* 0x000fc800078e0246 */
[----:B------:R4:W-:Y:S02]  /*3b470*/  @P1 STG.E.U16 desc[UR60][R8.64], R7 ;  /* 0x0000000708001986 */ /* 0x0009e4000c10153c */
[----:B------:R-:W5:Y:S01]  /*3b480*/  LDC R27, c[0x0][0x228] ;  /* 0x00008a00ff1b7b82 */ /* 0x000f620000000800 */
[----:B------:R-:W-:Y:S01]  /*3b490*/  ISETP.GE.AND P1, PT, R28, R3, PT ;  /* 0x000000031c00720c */ /* 0x000fe20003f26270 */
[----:B------:R2:W-:Y:S01]  /*3b4a0*/  @P6 STG.E.U16 desc[UR60][R4.64], R67 ;  /* 0x0000004304006986 */ /* 0x0005e2000c10153c */
[----:B-1----:R-:W-:Y:S01]  /*3b4b0*/  ISETP.LT.AND P6, PT, R153, R10, !P4 ;  /* 0x0000000a9900720c */ /* 0x002fe200067c1270 */
[----:B------:R-:W-:Y:S01]  /*3b4c0*/  IMAD.WIDE R10, R25, 0x2, R20 ;  /* 0x00000002190a7825 */ /* 0x000fe200078e0214 */
[----:B0-----:R-:W-:-:S03]  /*3b4d0*/  ISETP.LT.AND P4, PT, R152, R24, !P4 ;  /* 0x000000189800720c */ /* 0x001fc60006781270 */
[----:B------:R-:W0:Y:S01]  /*3b4e0*/  LDC R2, c[0x0][0x228] ;  /* 0x00008a00ff027b82 */ /* 0x000e220000000800 */
[----:B----4-:R-:W-:-:S04]  /*3b4f0*/  IMAD.WIDE R6, R23, 0x2, R20 ;  /* 0x0000000217067825 */ /* 0x010fc800078e0214 */
[----:B------:R-:W-:-:S03]  /*3b500*/  IMAD.WIDE R8, R25, 0x2, R70 ;  /* 0x0000000219087825 */ /* 0x000fc600078e0246 */
[----:B------:R-:W1:Y:S01]  /*3b510*/  LDC R24, c[0x0][0x228] ;  /* 0x00008a00ff187b82 */ /* 0x000e620000000800 */
[----:B------:R4:W-:Y:S01]  /*3b520*/  @P2 STG.E.U16 desc[UR60][R6.64], R29 ;  /* 0x0000001d06002986 */ /* 0x0009e2000c10153c */
[----:B--2---:R-:W-:Y:S01]  /*3b530*/  PRMT R5, R44, 0x7632, R5 ;  /* 0x000076322c057816 */ /* 0x004fe20000000005 */
[--C-:B------:R-:W-:Y:S01]  /*3b540*/  IMAD.IADD R25, R25, 0x1, R69.reuse ;  /* 0x0000000119197824 */ /* 0x100fe200078e0245 */
[----:B------:R-:W-:Y:S01]  /*3b550*/  ISETP.GE.AND P2, PT, R30, R3, PT ;  /* 0x000000031e00720c */ /* 0x000fe20003f46270 */
[----:B------:R2:W-:Y:S01]  /*3b560*/  @P6 STG.E.U16 desc[UR60][R8.64], R44 ;  /* 0x0000002c08006986 */ /* 0x0005e2000c10153c */
[----:B------:R-:W-:Y:S01]  /*3b570*/  ISETP.LT.AND P6, PT, R153, R22, !P3 ;  /* 0x000000169900720c */ /* 0x000fe20005fc1270 */
[----:B------:R-:W-:Y:S01]  /*3b580*/  IMAD.IADD R23, R25, 0x1, R69 ;  /* 0x0000000119177824 */ /* 0x000fe200078e0245 */
[----:B------:R-:W1:Y:S01]  /*3b590*/  LDC R28, c[0x0][0x228] ;  /* 0x00008a00ff1c7b82 */ /* 0x000e620000000800 */
[----:B---3--:R-:W-:Y:S01]  /*3b5a0*/  ISETP.LT.AND P3, PT, R152, R26, !P3 ;  /* 0x0000001a9800720c */ /* 0x008fe20005f61270 */
[----:B------:R3:W-:Y:S01]  /*3b5b0*/  @P4 STG.E.U16 desc[UR60][R10.64], R5 ;  /* 0x000000050a004986 */ /* 0x0007e2000c10153c */
[----:B-----5:R-:W-:Y:S01]  /*3b5c0*/  ISETP.LT.AND P4, PT, R153, R27, !P5 ;  /* 0x0000001b9900720c */ /* 0x020fe20006f81270 */
[----:B------:R-:W-:Y:S01]  /*3b5d0*/  VIADD R30, R0, 0x35 ;  /* 0x00000035001e7836 */ /* 0x000fe20000000000 */
[----:B----4-:R-:W-:Y:S01]  /*3b5e0*/  PRMT R29, R19, 0x7632, R29 ;  /* 0x00007632131d7816 */ /* 0x010fe2000000001d */
[----:B------:R-:W-:-:S02]  /*3b5f0*/  IMAD.WIDE R6, R25, 0x2, R20 ;  /* 0x0000000219067825 */ /* 0x000fc400078e0214 */
[----:B------:R-:W4:Y:S01]  /*3b600*/  LDC R22, c[0x0][0x228] ;  /* 0x00008a00ff167b82 */ /* 0x000f220000000800 */
[----:B0-----:R-:W-:Y:S01]  /*3b610*/  ISETP.LT.AND P5, PT, R152, R2, !P5 ;  /* 0x000000029800720c */ /* 0x001fe20006fa1270 */
[----:B--2---:R-:W-:-:S04]  /*3b620*/  IMAD.WIDE R8, R23, 0x2, R70 ;  /* 0x0000000217087825 */ /* 0x004fc800078e0246 */
[----:B---3--:R-:W-:Y:S01]  /*3b630*/  IMAD.WIDE R4, R25, 0x2, R70 ;  /* 0x0000000219047825 */ /* 0x008fe200078e0246 */
[----:B------:R-:W-:Y:S01]  /*3b640*/  PRMT R11, R16, 0x7632, R11 ;  /* 0x00007632100b7816 */ /* 0x000fe2000000000b */
[----:B------:R-:W0:Y:S03]  /*3b650*/  LDC R26, c[0x0][0x228] ;  /* 0x00008a00ff1a7b82 */ /* 0x000e260000000800 */
[----:B------:R2:W-:Y:S01]  /*3b660*/  @P6 STG.E.U16 desc[UR60][R4.64], R16 ;  /* 0x0000001004006986 */ /* 0x0005e2000c10153c */
[----:B------:R-:W-:-:S03]  /*3b670*/  ISETP.GE.AND P6, PT, R30, R3, PT ;  /* 0x000000031e00720c */ /* 0x000fc60003fc6270 */
[----:B------:R3:W-:Y:S01]  /*3b680*/  @P3 STG.E.U16 desc[UR60][R6.64], R11 ;  /* 0x0000000b06003986 */ /* 0x0007e2000c10153c */
[----:B------:R-:W5:Y:S01]  /*3b690*/  LDC R2, c[0x0][0x228] ;  /* 0x00008a00ff027b82 */ /* 0x000f620000000800 */
[----:B-1----:R-:W-:Y:S01]  /*3b6a0*/  ISETP.LT.AND P3, PT, R153, R24, !P1 ;  /* 0x000000189900720c */ /* 0x002fe20004f61270 */
[----:B------:R-:W-:Y:S01]  /*3b6b0*/  VIADD R24, R0, 0x36 ;  /* 0x0000003600187836 */ /* 0x000fe20000000000 */
[----:B------:R1:W-:Y:S01]  /*3b6c0*/  @P4 STG.E.U16 desc[UR60][R8.64], R45 ;  /* 0x0000002d08004986 */ /* 0x0003e2000c10153c */
[----:B------:R-:W-:Y:S01]  /*3b6d0*/  ISETP.LT.AND P4, PT, R152, R28, !P1 ;  /* 0x0000001c9800720c */ /* 0x000fe20004f81270 */
[----:B------:R-:W-:Y:S01]  /*3b6e0*/  VIADD R28, R0, 0x38 ;  /* 0x00000038001c7836 */ /* 0x000fe20000000000 */
[----:B--2---:R-:W-:Y:S02]  /*3b6f0*/  PRMT R5, R45, 0x7632, R5 ;  /* 0x000076322d057816 */ /* 0x004fe40000000005 */
[----:B------:R-:W2:Y:S01]  /*3b700*/  LDC R16, c[0x0][0x228] ;  /* 0x00008a00ff107b82 */ /* 0x000ea20000000800 */
[----:B------:R-:W-:Y:S01]  /*3b710*/  ISETP.GE.AND P1, PT, R24, R3, PT ;  /* 0x000000031800720c */ /* 0x000fe20003f26270 */
[----:B---3--:R-:W-:-:S04]  /*3b720*/  IMAD.WIDE R10, R23, 0x2, R20 ;  /* 0x00000002170a7825 */ /* 0x008fc800078e0214 */
[----:B------:R-:W-:Y:S02]  /*3b730*/  IMAD.IADD R23, R23, 0x1, R69 ;  /* 0x0000000117177824 */ /* 0x000fe400078e0245 */
[----:B------:R-:W3:Y:S01]  /*3b740*/  LDC R24, c[0x0][0x228] ;  /* 0x00008a00ff187b82 */ /* 0x000ee20000000800 */
[----:B------:R0:W-:Y:S01]  /*3b750*/  @P5 STG.E.U16 desc[UR60][R10.64], R5 ;  /* 0x000000050a005986 */ /* 0x0001e2000c10153c */
[----:B----4-:R-:W-:Y:S01]  /*3b760*/  ISETP.LT.AND P5, PT, R153, R22, !P2 ;  /* 0x000000169900720c */ /* 0x010fe200057a1270 */
[----:B-1----:R-:W-:Y:S01]  /*3b770*/  VIADD R8, R0, 0x37 ;  /* 0x0000003700087836 */ /* 0x002fe20000000000 */
[----:B------:R-:W-:Y:S01]  /*3b780*/  PRMT R9, R17, 0x7632, R9 ;  /* 0x0000763211097816 */ /* 0x000fe20000000009 */
[C---:B------:R-:W-:Y:S01]  /*3b790*/  IMAD.WIDE R6, R23.reuse, 0x2, R20 ;  /* 0x0000000217067825 */ /* 0x040fe200078e0214 */
[----:B0-----:R-:W-:Y:S02]  /*3b7a0*/  ISETP.LT.AND P2, PT, R152, R26, !P2 ;  /* 0x0000001a9800720c */ /* 0x001fe40005741270 */
[----:B------:R-:W0:Y:S01]  /*3b7b0*/  LDC R22, c[0x0][0x228] ;  /* 0x00008a00ff167b82 */ /* 0x000e220000000800 */
[----:B------:R-:W-:-:S07]  /*3b7c0*/  IMAD.WIDE R4, R23, 0x2, R70 ;  /* 0x0000000217047825 */ /* 0x000fce00078e0246 */
[----:B------:R-:W1:Y:S01]  /*3b7d0*/  LDC R26, c[0x0][0x228] ;  /* 0x00008a00ff1a7b82 */ /* 0x000e620000000800 */
[----:B------:R-:W-:Y:S01]  /*3b7e0*/  IMAD.IADD R23, R23, 0x1, R69 ;  /* 0x0000000117177824 */ /* 0x000fe200078e0245 */
[----:B------:R4:W-:Y:S01]  /*3b7f0*/  @P3 STG.E.U16 desc[UR60][R4.64], R17 ;  /* 0x0000001104003986 */ /* 0x0009e2000c10153c */
[-C--:B------:R-:W-:Y:S02]  /*3b800*/  ISETP.GE.AND P3, PT, R8, R3.reuse, PT ;  /* 0x000000030800720c */ /* 0x080fe40003f66270 */
[----:B------:R-:W-:Y:S01]  /*3b810*/  IMAD.WIDE R10, R23, 0x2, R20 ;  /* 0x00000002170a7825 */ /* 0x000fe200078e0214 */
[----:B------:R5:W-:Y:S01]  /*3b820*/  @P4 STG.E.U16 desc[UR60][R6.64], R9 ;  /* 0x0000000906004986 */ /* 0x000be2000c10153c */
[----:B------:R-:W-:Y:S01]  /*3b830*/  ISETP.GE.AND P4, PT, R28, R3, PT ;  /* 0x000000031c00720c */ /* 0x000fe20003f86270 */
[----:B------:R-:W1:Y:S01]  /*3b840*/  LDC R27, c[0x0][0x228] ;  /* 0x00008a00ff1b7b82 */ /* 0x000e620000000800 */
[----:B----4-:R-:W-:Y:S01]  /*3b850*/  PRMT R5, R46, 0x7632, R5 ;  /* 0x000076322e057816 */ /* 0x010fe20000000005 */
[----:B------:R-:W-:-:S06]  /*3b860*/  VIADD R4, R0, 0x39 ;  /* 0x0000003900047836 */ /* 0x000fcc0000000000 */
[----:B------:R-:W4:Y:S01]  /*3b870*/  LDC R28, c[0x0][0x228] ;  /* 0x00008a00ff1c7b82 */ /* 0x000f220000000800 */
[----:B-----5:R-:W-:-:S04]  /*3b880*/  IMAD.WIDE R8, R23, 0x2, R70 ;  /* 0x0000000217087825 */ /* 0x020fc800078e0246 */
[----:B------:R-:W-:Y:S01]  /*3b890*/  IMAD.IADD R23, R23, 0x1, R69 ;  /* 0x0000000117177824 */ /* 0x000fe200078e0245 */
[----:B------:R5:W-:Y:S01]  /*3b8a0*/  @P5 STG.E.U16 desc[UR60][R8.64], R46 ;  /* 0x0000002e08005986 */ /* 0x000be2000c10153c */
[C---:B------:R-:W-:Y:S02]  /*3b8b0*/  ISETP.LT.AND P5, PT, R153.reuse, R2, !P6 ;  /* 0x000000029900720c */ /* 0x040fe400077a1270 */
[C---:B--2---:R-:W-:Y:S01]  /*3b8c0*/  ISETP.LT.AND P6, PT, R152.reuse, R16, !P6 ;  /* 0x000000109800720c */ /* 0x044fe200077c1270 */
[----:B------:R-:W2:Y:S01]  /*3b8d0*/  LDC R2, c[0x0][0x228] ;  /* 0x00008a00ff027b82 */ /* 0x000ea20000000800 */
[----:B------:R5:W-:Y:S01]  /*3b8e0*/  @P2 STG.E.U16 desc[UR60][R10.64], R5 ;  /* 0x000000050a002986 */ /* 0x000be2000c10153c */
[----:B---3--:R-:W-:Y:S01]  /*3b8f0*/  ISETP.LT.AND P2, PT, R153, R24, !P1 ;  /* 0x000000189900720c */ /* 0x008fe20004f41270 */
[----:B------:R-:W-:Y:S01]  /*3b900*/  IMAD.WIDE R16, R23, 0x2, R70 ;  /* 0x0000000217107825 */ /* 0x000fe200078e0246 */
[----:B0-----:R-:W-:-:S03]  /*3b910*/  ISETP.LT.AND P1, PT, R152, R22, !P1 ;  /* 0x000000169800720c */ /* 0x001fc60004f21270 */
[C---:B------:R-:W-:Y:S01]  /*3b920*/  IMAD.IADD R25, R23.reuse, 0x1, R69 ;  /* 0x0000000117197824 */ /* 0x040fe200078e0245 */
[----:B------:R-:W0:Y:S01]  /*3b930*/  LDC R24, c[0x0][0x228] ;  /* 0x00008a00ff187b82 */ /* 0x000e220000000800 */
[----:B-----5:R-:W-:Y:S01]  /*3b940*/  IMAD.WIDE R8, R23, 0x2, R20 ;  /* 0x0000000217087825 */ /* 0x020fe200078e0214 */
[----:B------:R-:W-:Y:S01]  /*3b950*/  PRMT R23, R18, 0x7632, R23 ;  /* 0x0000763212177816 */ /* 0x000fe20000000017 */
[----:B------:R3:W-:Y:S01]  /*3b960*/  @P5 STG.E.U16 desc[UR60][R16.64], R18 ;  /* 0x0000001210005986 */ /* 0x0007e2000c10153c */
[----:B------:R-:W-:Y:S01]  /*3b970*/  ISETP.GE.AND P5, PT, R4, R3, PT ;  /* 0x000000030400720c */ /* 0x000fe20003fa6270 */
[----:B------:R-:W-:Y:S02]  /*3b980*/  IMAD.WIDE R10, R25, 0x2, R70 ;  /* 0x00000002190a7825 */ /* 0x000fe400078e0246 */
[----:B------:R-:W5:Y:S02]  /*3b990*/  LDS.128 R4, [R68] ;  /* 0x0000000044047984 */ /* 0x000f640000000c00 */
[----:B------:R-:W-:-:S02]  /*3b9a0*/  VIADD R22, R0, 0x3a ;  /* 0x0000003a00167836 */ /* 0x000fc40000000000 */
[----:B------:R4:W-:Y:S01]  /*3b9b0*/  @P6 STG.E.U16 desc[UR60][R8.64], R23 ;  /* 0x0000001708006986 */ /* 0x0009e2000c10153c */
[----:B-1----:R-:W-:Y:S02]  /*3b9c0*/  ISETP.LT.AND P6, PT, R153, R26, !P3 ;  /* 0x0000001a9900720c */ /* 0x002fe40005fc1270 */
[----:B------:R-:W1:Y:S01]  /*3b9d0*/  LDC R26, c[0x0][0x228] ;  /* 0x00008a00ff1a7b82 */ /* 0x000e620000000800 */
[C---:B---3--:R-:W-:Y:S01]  /*3b9e0*/  IMAD.WIDE R16, R25.reuse, 0x2, R20 ;  /* 0x0000000219107825 */ /* 0x048fe200078e0214 */
[----:B------:R3:W-:Y:S01]  /*3b9f0*/  @P2 STG.E.U16 desc[UR60][R10.64], R47 ;  /* 0x0000002f0a002986 */ /* 0x0007e2000c10153c */
[----:B--2---:R-:W-:Y:S02]  /*3ba00*/  ISETP.LT.AND P3, PT, R152, R2, !P3 ;  /* 0x000000029800720c */ /* 0x004fe40005f61270 */
[----:B------:R-:W-:Y:S01]  /*3ba10*/  IMAD.IADD R25, R25, 0x1, R69 ;  /* 0x0000000119197824 */ /* 0x000fe200078e0245 */
[----:B------:R-:W-:Y:S01]  /*3ba20*/  ISETP.GE.AND P2, PT, R22, R3, PT ;  /* 0x000000031600720c */ /* 0x000fe20003f46270 */
[----:B------:R-:W-:Y:S01]  /*3ba30*/  VIADD R2, R0, 0x3b ;  /* 0x0000003b00027836 */ /* 0x000fe20000000000 */
[----:B------:R-:W2:Y:S01]  /*3ba40*/  LDC R18, c[0x0][0x228] ;  /* 0x00008a00ff127b82 */ /* 0x000ea20000000800 */
[----:B----4-:R-:W-:-:S05]  /*3ba50*/  PRMT R9, R47, 0x7632, R9 ;  /* 0x000076322f097816 */ /* 0x010fca0000000009 */
[----:B------:R4:W-:Y:S01]  /*3ba60*/  @P1 STG.E.U16 desc[UR60][R16.64], R9 ;  /* 0x0000000910001986 */ /* 0x0009e2000c10153c */
[----:B0-----:R-:W-:Y:S01]  /*3ba70*/  ISETP.LT.AND P1, PT, R153, R24, !P4 ;  /* 0x000000189900720c */ /* 0x001fe20006721270 */
[C---:B---3--:R-:W-:Y:S01]  /*3ba80*/  IMAD.WIDE R10, R25.reuse, 0x2, R20 ;  /* 0x00000002190a7825 */ /* 0x048fe200078e0214 */
[----:B------:R-:W-:Y:S01]  /*3ba90*/  ISETP.LT.AND P4, PT, R152, R27, !P4 ;  /* 0x0000001b9800720c */ /* 0x000fe20006781270 */
[----:B------:R-:W0:Y:S02]  /*3baa0*/  LDC R24, c[0x0][0x228] ;  /* 0x00008a00ff187b82 */ /* 0x000e240000000800 */
[----:B------:R-:W-:-:S04]  /*3bab0*/  IMAD.IADD R27, R25, 0x1, R69 ;  /* 0x00000001191b7824 */ /* 0x000fc800078e0245 */
[----:B------:R-:W-:-:S04]  /*3bac0*/  IMAD.WIDE R22, R27, 0x2, R20 ;  /* 0x000000021b167825 */ /* 0x000fc800078e0214 */
[--C-:B----4-:R-:W-:Y:S02]  /*3bad0*/  IMAD.WIDE R8, R25, 0x2, R70.reuse ;  /* 0x0000000219087825 */ /* 0x110fe400078e0246 */
[----:B------:R-:W3:Y:S02]  /*3bae0*/  LDC R25, c[0x0][0x228] ;  /* 0x00008a00ff197b82 */ /* 0x000ee40000000800 */
[C---:B------:R-:W-:Y:S01]  /*3baf0*/  IMAD.WIDE R16, R27.reuse, 0x2, R70 ;  /* 0x000000021b107825 */ /* 0x040fe200078e0246 */
[----:B------:R4:W-:Y:S01]  /*3bb00*/  @P6 STG.E.U16 desc[UR60][R8.64], R19 ;  /* 0x0000001308006986 */ /* 0x0009e2000c10153c */
[----:B------:R-:W-:Y:S02]  /*3bb10*/  ISETP.GE.AND P6, PT, R2, R3, PT ;  /* 0x000000030200720c */ /* 0x000fe40003fc6270 */
[----:B------:R-:W-:Y:S01]  /*3bb20*/  IMAD.IADD R27, R27, 0x1, R69 ;  /* 0x000000011b1b7824 */ /* 0x000fe200078e0245 */
[----:B------:R5:W-:Y:S01]  /*3bb30*/  @P3 STG.E.U16 desc[UR60][R10.64], R29 ;  /* 0x0000001d0a003986 */ /* 0x000be2000c10153c */
[----:B------:R-:W0:Y:S01]  /*3bb40*/  LDC R2, c[0x0][0x228] ;  /* 0x00008a00ff027b82 */ /* 0x000e220000000800 */
[----:B-1----:R-:W-:Y:S01]  /*3bb50*/  ISETP.LT.AND P3, PT, R153, R26, !P5 ;  /* 0x0000001a9900720c */ /* 0x002fe20006f61270 */
[----:B------:R-:W-:Y:S01]  /*3bb60*/  VIADD R26, R0, 0x3c ;  /* 0x0000003c001a7836 */ /* 0x000fe20000000000 */
[----:B--2---:R-:W-:Y:S01]  /*3bb70*/  ISETP.LT.AND P5, PT, R152, R18, !P5 ;  /* 0x000000129800720c */ /* 0x004fe20006fa1270 */
[----:B------:R1:W-:Y:S01]  /*3bb80*/  @P1 STG.E.U16 desc[UR60][R16.64], R12 ;  /* 0x0000000c10001986 */ /* 0x0003e2000c10153c */
[----:B----4-:R-:W-:-:S03]  /*3bb90*/  PRMT R9, R12, 0x7632, R9 ;  /* 0x000076320c097816 */ /* 0x010fc60000000009 */
[----:B------:R-:W2:Y:S01]  /*3bba0*/  LDC R18, c[0x0][0x228] ;  /* 0x00008a00ff127b82 */ /* 0x000ea20000000800 */
[C---:B------:R-:W-:Y:S01]  /*3bbb0*/  IMAD.IADD R19, R27.reuse, 0x1, R69 ;  /* 0x000000011b137824 */ /* 0x040fe200078e0245 */
[----:B------:R-:W-:Y:S01]  /*3bbc0*/  ISETP.GE.AND P1, PT, R26, R3, PT ;  /* 0x000000031a00720c */ /* 0x000fe20003f26270 */
[----:B-----5:R-:W-:Y:S01]  /*3bbd0*/  IMAD.WIDE R10, R27, 0x2, R20 ;  /* 0x000000021b0a7825 */ /* 0x020fe200078e0214 */
[----:B------:R4:W-:Y:S01]  /*3bbe0*/  @P4 STG.E.U16 desc[UR60][R22.64], R9 ;  /* 0x0000000916004986 */ /* 0x0009e2000c10153c */
[----:B------:R-:W-:Y:S02]  /*3bbf0*/  ISETP.LT.AND P4, PT, R153, R28, !P2 ;  /* 0x0000001c9900720c */ /* 0x000fe40005781270 */
[----:B------:R-:W-:Y:S01]  /*3bc00*/  VIADD R28, R0, 0x3d ;  /* 0x0000003d001c7836 */ /* 0x000fe20000000000 */
[----:B-1----:R-:W-:Y:S01]  /*3bc10*/  PRMT R12, R4, 0x7632, R12 ;  /* 0x00007632040c7816 */ /* 0x002fe2000000000c */
[----:B------:R-:W-:Y:S01]  /*3bc20*/  IMAD.WIDE R16, R19, 0x2, R70 ;  /* 0x0000000213107825 */ /* 0x000fe200078e0246 */
[----:B------:R-:W1:Y:S03]  /*3bc30*/  LDC R26, c[0x0][0x228] ;  /* 0x00008a00ff1a7b82 */ /* 0x000e660000000800 */
[----:B------:R-:W-:-:S02]  /*3bc40*/  VIADD R0, R0, 0x3e ;  /* 0x0000003e00007836 */ /* 0x000fc40000000000 */
[----:B----4-:R-:W-:Y:S01]  /*3bc50*/  IMAD.WIDE R8, R27, 0x2, R70 ;  /* 0x000000021b087825 */ /* 0x010fe200078e0246 */
[----:B0-----:R-:W-:Y:S02]  /*3bc60*/  ISETP.LT.AND P2, PT, R152, R2, !P2 ;  /* 0x000000029800720c */ /* 0x001fe40005741270 */
[----:B------:R-:W0:Y:S02]  /*3bc70*/  LDC R22, c[0x0][0x228] ;  /* 0x00008a00ff167b82 */ /* 0x000e240000000800 */
[----:B------:R4:W-:Y:S01]  /*3bc80*/  @P3 STG.E.U16 desc[UR60][R8.64], R4 ;  /* 0x0000000408003986 */ /* 0x0009e2000c10153c */
[----:B------:R-:W-:-:S03]  /*3bc90*/  ISETP.GE.AND P3, PT, R28, R3, PT ;  /* 0x000000031c00720c */ /* 0x000fc60003f66270 */
[----:B------:R5:W-:Y:S02]  /*3bca0*/  @P5 STG.E.U16 desc[UR60][R10.64], R12 ;  /* 0x0000000c0a005986 */ /* 0x000be4000c10153c */
[----:B------:R-:W1:Y:S01]  /*3bcb0*/  LDC R23, c[0x0][0x228] ;  /* 0x00008a00ff177b82 */ /* 0x000e620000000800 */
[C---:B---3--:R-:W-:Y:S01]  /*3bcc0*/  ISETP.LT.AND P5, PT, R153.reuse, R25, !P1 ;  /* 0x000000199900720c */ /* 0x048fe20004fa1270 */
[----:B------:R3:W-:Y:S01]  /*3bcd0*/  @P4 STG.E.U16 desc[UR60][R16.64], R13 ;  /* 0x0000000d10004986 */ /* 0x0007e2000c10153c */
[----:B------:R-:W-:Y:S02]  /*3bce0*/  ISETP.LT.AND P4, PT, R153, R24, !P6 ;  /* 0x000000189900720c */ /* 0x000fe40007781270 */
[----:B--2---:R-:W-:Y:S01]  /*3bcf0*/  ISETP.LT.AND P6, PT, R152, R18, !P6 ;  /* 0x000000129800720c */ /* 0x004fe200077c1270 */
[----:B----4-:R-:W-:Y:S02]  /*3bd00*/  IMAD.WIDE R8, R19, 0x2, R20 ;  /* 0x0000000213087825 */ /* 0x010fe400078e0214 */
[----:B------:R-:W2:Y:S01]  /*3bd10*/  LDC R4, c[0x0][0x228] ;  /* 0x00008a00ff047b82 */ /* 0x000ea20000000800 */
[----:B-----5:R-:W-:Y:S01]  /*3bd20*/  PRMT R11, R13, 0x7632, R11 ;  /* 0x000076320d0b7816 */ /* 0x020fe2000000000b */
[----:B------:R-:W-:Y:S01]  /*3bd30*/  IMAD.IADD R19, R19, 0x1, R69 ;  /* 0x0000000113137824 */ /* 0x000fe200078e0245 */
[----:B---3--:R-:W-:-:S05]  /*3bd40*/  PRMT R16, R14, 0x7632, R16 ;  /* 0x000076320e107816 */ /* 0x008fca0000000010 */
[----:B------:R-:W3:Y:S01]  /*3bd50*/  LDC R24, c[0x0][0x228] ;  /* 0x00008a00ff187b82 */ /* 0x000ee20000000800 */
[C---:B------:R-:W-:Y:S01]  /*3bd60*/  IMAD.IADD R17, R19.reuse, 0x1, R69 ;  /* 0x0000000113117824 */ /* 0x040fe200078e0245 */
[----:B------:R4:W-:Y:S01]  /*3bd70*/  @P2 STG.E.U16 desc[UR60][R8.64], R11 ;  /* 0x0000000b08002986 */ /* 0x0009e2000c10153c */
[----:B------:R-:W-:Y:S01]  /*3bd80*/  ISETP.GE.AND P2, PT, R0, R3, PT ;  /* 0x000000030000720c */ /* 0x000fe20003f46270 */
[----:B------:R-:W-:Y:S01]  /*3bd90*/  IMAD.WIDE R2, R19, 0x2, R20 ;  /* 0x0000000213027825 */ /* 0x000fe200078e0214 */
[----:B------:R-:W-:Y:S02]  /*3bda0*/  PRMT R0, R5, 0x7632, R0 ;  /* 0x0000763205007816 */ /* 0x000fe40000000000 */
[----:B0-----:R-:W-:Y:S01]  /*3bdb0*/  ISETP.LT.AND P1, PT, R152, R22, !P1 ;  /* 0x000000169800720c */ /* 0x001fe20004f21270 */
[----:B------:R-:W0:Y:S01]  /*3bdc0*/  LDC R27, c[0x0][0x228] ;  /* 0x00008a00ff1b7b82 */ /* 0x000e220000000800 */
[----:B------:R-:W-:-:S04]  /*3bdd0*/  IMAD.WIDE R12, R17, 0x2, R70 ;  /* 0x00000002110c7825 */ /* 0x000fc800078e0246 */
[----:B----4-:R-:W-:-:S03]  /*3bde0*/  IMAD.WIDE R10, R19, 0x2, R70 ;  /* 0x00000002130a7825 */ /* 0x010fc600078e0246 */
[----:B------:R-:W4:Y:S01]  /*3bdf0*/  LDC R28, c[0x0][0x228] ;  /* 0x00008a00ff1c7b82 */ /* 0x000f220000000800 */
[--C-:B------:R-:W-:Y:S01]  /*3be00*/  IMAD.IADD R9, R17, 0x1, R69.reuse ;  /* 0x0000000111097824 */ /* 0x100fe200078e0245 */
[----:B------:R5:W-:Y:S03]  /*3be10*/  @P4 STG.E.U16 desc[UR60][R10.64], R5 ;  /* 0x000000050a004986 */ /* 0x000be6000c10153c */
[--C-:B------:R-:W-:Y:S01]  /*3be20*/  IMAD.IADD R19, R9, 0x1, R69.reuse ;  /* 0x0000000109137824 */ /* 0x100fe200078e0245 */
[----:B------:R0:W-:Y:S01]  /*3be30*/  @P6 STG.E.U16 desc[UR60][R2.64], R0 ;  /* 0x0000000002006986 */ /* 0x0001e2000c10153c */
[C---:B---3--:R-:W-:Y:S02]  /*3be40*/  ISETP.LT.AND P6, PT, R153.reuse, R24, !P2 ;  /* 0x000000189900720c */ /* 0x048fe400057c1270 */
[C---:B-1----:R-:W-:Y:S01]  /*3be50*/  ISETP.LT.AND P2, PT, R152.reuse, R26, !P2 ;  /* 0x0000001a9800720c */ /* 0x042fe20005741270 */
[----:B------:R1:W-:Y:S01]  /*3be60*/  @P5 STG.E.U16 desc[UR60][R12.64], R14 ;  /* 0x0000000e0c005986 */ /* 0x0003e2000c10153c */
[----:B------:R-:W-:Y:S01]  /*3be70*/  ISETP.LT.AND P5, PT, R153, R23, !P3 ;  /* 0x000000179900720c */ /* 0x000fe20005fa1270 */
[----:B------:R-:W-:Y:S01]  /*3be80*/  IMAD.IADD R69, R19, 0x1, R69 ;  /* 0x0000000113457824 */ /* 0x000fe200078e0245 */
[----:B--2---:R-:W-:Y:S01]  /*3be90*/  ISETP.LT.AND P3, PT, R152, R4, !P3 ;  /* 0x000000049800720c */ /* 0x004fe20005f61270 */
[----:B-----5:R-:W-:Y:S01]  /*3bea0*/  IMAD.WIDE R4, R17, 0x2, R20 ;  /* 0x0000000211047825 */ /* 0x020fe200078e0214 */
[----:B0-----:R-:W-:-:S03]  /*3beb0*/  ISETP.LT.AND P4, PT, R153, R27, !P0 ;  /* 0x0000001b9900720c */ /* 0x001fc60004781270 */
[C---:B------:R-:W-:Y:S01]  /*3bec0*/  IMAD.WIDE R2, R9.reuse, 0x2, R70 ;  /* 0x0000000209027825 */ /* 0x040fe200078e0246 */
[----:B------:R-:W-:Y:S01]  /*3bed0*/  PRMT R0, R6, 0x7632, R0 ;  /* 0x0000763206007816 */ /* 0x000fe20000000000 */
[----:B------:R0:W-:Y:S02]  /*3bee0*/  @P1 STG.E.U16 desc[UR60][R4.64], R16 ;  /* 0x0000001004001986 */ /* 0x0001e4000c10153c */
[----:B------:R-:W-:Y:S01]  /*3bef0*/  IMAD.WIDE R8, R9, 0x2, R20 ;  /* 0x0000000209087825 */ /* 0x000fe200078e0214 */
[----:B----4-:R-:W-:Y:S01]  /*3bf00*/  ISETP.LT.AND P0, PT, R152, R28, !P0 ;  /* 0x0000001c9800720c */ /* 0x010fe20004701270 */
[----:B------:R0:W-:Y:S01]  /*3bf10*/  @P5 STG.E.U16 desc[UR60][R2.64], R6 ;  /* 0x0000000602005986 */ /* 0x0001e2000c10153c */
[----:B-1----:R-:W-:Y:S01]  /*3bf20*/  PRMT R14, R15, 0x7632, R14 ;  /* 0x000076320f0e7816 */ /* 0x002fe2000000000e */
[C---:B------:R-:W-:Y:S02]  /*3bf30*/  IMAD.WIDE R10, R19.reuse, 0x2, R70 ;  /* 0x00000002130a7825 */ /* 0x040fe400078e0246 */
[----:B------:R0:W-:Y:S02]  /*3bf40*/  @P3 STG.E.U16 desc[UR60][R8.64], R0 ;  /* 0x0000000008003986 */ /* 0x0001e4000c10153c */
[----:B------:R-:W-:-:S02]  /*3bf50*/  IMAD.WIDE R12, R19, 0x2, R20 ;  /* 0x00000002130c7825 */ /* 0x000fc400078e0214 */
[----:B------:R0:W-:Y:S02]  /*3bf60*/  @P6 STG.E.U16 desc[UR60][R10.64], R15 ;  /* 0x0000000f0a006986 */ /* 0x0001e4000c10153c */
[C---:B------:R-:W-:Y:S02]  /*3bf70*/  IMAD.WIDE R70, R69.reuse, 0x2, R70 ;  /* 0x0000000245467825 */ /* 0x040fe400078e0246 */
[----:B------:R0:W-:Y:S02]  /*3bf80*/  @P2 STG.E.U16 desc[UR60][R12.64], R14 ;  /* 0x0000000e0c002986 */ /* 0x0001e4000c10153c */
[----:B------:R-:W-:Y:S02]  /*3bf90*/  IMAD.WIDE R20, R69, 0x2, R20 ;  /* 0x0000000245147825 */ /* 0x000fe400078e0214 */
[----:B------:R0:W-:Y:S01]  /*3bfa0*/  @P4 STG.E.U16 desc[UR60][R70.64], R7 ;  /* 0x0000000746004986 */ /* 0x0001e2000c10153c */
[----:B------:R-:W-:Y:S05]  /*3bfb0*/  @!P0 EXIT ;  /* 0x000000000000894d */ /* 0x000fea0003800000 */
[----:B0-----:R-:W-:-:S05]  /*3bfc0*/  PRMT R10, R7, 0x7632, R10 ;  /* 0x00007632070a7816 */ /* 0x001fca000000000a */
[----:B------:R-:W-:Y:S01]  /*3bfd0*/  STG.E.U16 desc[UR60][R20.64], R10 ;  /* 0x0000000a14007986 */ /* 0x000fe2000c10153c */
[----:B------:R-:W-:Y:S05]  /*3bfe0*/  EXIT ;  /* 0x000000000000794d */ /* 0x000fea0003800000 */
.L_x_2:
[----:B------:R-:W-:-:S00]  /*3bff0*/  BRA `(.L_x_2) ;  /* 0xfffffffc00fc7947 */ /* 0x000fc0000383ffff */
[----:B------:R-:W-:-:S00]  /*3c000*/  NOP ;  /* 0x0000000000007918 */ /* 0x000fc00000000000 */
[----:B------:R-:W-:-:S00]  /*3c010*/  NOP ;  /* 0x0000000000007918 */ /* 0x000fc00000000000 */
[----:B------:R-:W-:-:S00]  /*3c020*/  NOP ;  /* 0x0000000000007918 */ /* 0x000fc00000000000 */
[----:B------:R-:W-:-:S00]  /*3c030*/  NOP ;  /* 0x0000000000007918 */ /* 0x000fc00000000000 */
[----:B------:R-:W-:-:S00]  /*3c040*/  NOP ;  /* 0x0000000000007918 */ /* 0x000fc00000000000 */
[----:B------:R-:W-:-:S00]  /*3c050*/  NOP ;  /* 0x0000000000007918 */ /* 0x000fc00000000000 */
[----:B------:R-:W-:-:S00]  /*3c060*/  NOP ;  /* 0x0000000000007918 */ /* 0x000fc00000000000 */
[----:B------:R-:W-:-:S00]  /*3c070*/  NOP ;  /* 0x0000000000007918 */ /* 0x000fc00000000000 */
.L_x_3:


//--------------------- .nv.shared.matmul_kernel  --------------------------
	.section	.nv.shared.matmul_kernel,"aw",@nobits
	.sectionflags	@""
	.align	16
	.zero		1024


//--------------------- .nv.shared.reserved.0     --------------------------
	.section	.nv.shared.reserved.0,"aw",@nobits
	.weak		__nv_reservedSMEM_offset_0_alias
	.size		__nv_reservedSMEM_offset_0_alias, 0, 0
	.other		__nv_reservedSMEM_offset_0_alias,@"STO_CUDA_RESERVED_SHARED STV_DEFAULT"
__nv_reservedSMEM_offset_0_alias:
	.zero		0


//--------------------- .nv.constant0.matmul_kernel --------------------------
	.section	.nv.constant0.matmul_kernel,"a",@progbits
	.sectionflags	@""
	.align	4
.nv.constant0.matmul_kernel:
	.zero		608


//--------------------- SYMBOLS --------------------------

	.type		.nv.reservedSmem.offset0,@object
	.size		.nv.reservedSmem.offset0,0x4
